//
// Generated by NVIDIA NVVM Compiler
//
// Compiler Build ID: CL-36424714
// Cuda compilation tools, release 13.0, V13.0.88
// Based on NVVM 20.0.0
//

.version 9.0
.target sm_100
.address_size 64

	// .globl	_Z17iqp_encode_kernelPKdP7double2mji
.func  (.param .align 16 .b8 func_retval0[16]) __internal_trig_reduction_slowpathd
(
	.param .b64 __internal_trig_reduction_slowpathd_param_0
)
;
.global .align 8 .b8 __cudart_i2opi_d[144] = {8, 93, 141, 31, 177, 95, 251, 107, 234, 146, 82, 138, 247, 57, 7, 61, 123, 241, 229, 235, 199, 186, 39, 117, 45, 234, 95, 158, 102, 63, 70, 79, 183, 9, 203, 39, 207, 126, 54, 109, 31, 109, 10, 90, 139, 17, 47, 239, 15, 152, 5, 222, 255, 151, 248, 31, 59, 40, 249, 189, 139, 95, 132, 156, 244, 57, 83, 131, 57, 214, 145, 57, 65, 126, 95, 180, 38, 112, 156, 233, 132, 68, 187, 46, 245, 53, 130, 232, 62, 167, 41, 177, 28, 235, 29, 254, 28, 146, 209, 9, 234, 46, 73, 6, 224, 210, 77, 66, 58, 110, 36, 183, 97, 197, 187, 222, 171, 99, 81, 254, 65, 144, 67, 60, 153, 149, 98, 219, 192, 221, 52, 245, 209, 87, 39, 252, 41, 21, 68, 78, 110, 131, 249, 162};

.visible .entry _Z17iqp_encode_kernelPKdP7double2mji(
	.param .u64 .ptr .align 1 _Z17iqp_encode_kernelPKdP7double2mji_param_0,
	.param .u64 .ptr .align 1 _Z17iqp_encode_kernelPKdP7double2mji_param_1,
	.param .u64 _Z17iqp_encode_kernelPKdP7double2mji_param_2,
	.param .u32 _Z17iqp_encode_kernelPKdP7double2mji_param_3,
	.param .u32 _Z17iqp_encode_kernelPKdP7double2mji_param_4
)
{
	.reg .pred 	%p<211>;
	.reg .b16 	%rs<17>;
	.reg .b32 	%r<220>;
	.reg .b64 	%rd<328>;
	.reg .b64 	%fd<529>;

	ld.param.u64 	%rd30, [_Z17iqp_encode_kernelPKdP7double2mji_param_0];
	ld.param.u64 	%rd29, [_Z17iqp_encode_kernelPKdP7double2mji_param_2];
	ld.param.u32 	%r57, [_Z17iqp_encode_kernelPKdP7double2mji_param_3];
	ld.param.u32 	%r58, [_Z17iqp_encode_kernelPKdP7double2mji_param_4];
	cvta.to.global.u64 	%rd1, %rd30;
	mov.u32 	%r59, %ctaid.x;
	mov.u32 	%r60, %ntid.x;
	mov.u32 	%r61, %tid.x;
	mad.lo.s32 	%r62, %r59, %r60, %r61;
	cvt.u64.u32 	%rd2, %r62;
	setp.le.u64 	%p1, %rd29, %rd2;
	@%p1 bra 	$L__BB0_219;
	setp.ne.s32 	%p2, %r58, 0;
	setp.ne.s32 	%p3, %r57, 0;
	and.pred  	%p4, %p2, %p3;
	@%p4 bra 	$L__BB0_91;
	setp.ne.s32 	%p124, %r57, 0;
	@%p124 bra 	$L__BB0_9;
	and.b64  	%rd322, %rd29, 3;
	setp.lt.u64 	%p202, %rd29, 4;
	mov.f64 	%fd528, 0d0000000000000000;
	mov.b64 	%rd323, 0;
	mov.f64 	%fd527, %fd528;
	@%p202 bra 	$L__BB0_6;
	and.b64  	%rd323, %rd29, -4;
	mov.f64 	%fd528, 0d0000000000000000;
	mul.rn.f64 	%fd367, %fd528, %fd528;
	fma.rn.f64 	%fd368, %fd367, 0dBDA8FF8320FD8164, 0d3E21EEA7C1EF8528;
	fma.rn.f64 	%fd369, %fd368, %fd367, 0dBE927E4F8E06E6D9;
	fma.rn.f64 	%fd370, %fd369, %fd367, 0d3EFA01A019DDBCE9;
	fma.rn.f64 	%fd371, %fd370, %fd367, 0dBF56C16C16C15D47;
	fma.rn.f64 	%fd372, %fd371, %fd367, 0d3FA5555555555551;
	fma.rn.f64 	%fd373, %fd372, %fd367, 0dBFE0000000000000;
	fma.rn.f64 	%fd1, %fd373, %fd367, 0d3FF0000000000000;
	fma.rn.f64 	%fd374, %fd367, 0d3DE5DB65F9785EBA, 0dBE5AE5F12CB0D246;
	fma.rn.f64 	%fd375, %fd374, %fd367, 0d3EC71DE369ACE392;
	fma.rn.f64 	%fd376, %fd375, %fd367, 0dBF2A01A019DB62A1;
	fma.rn.f64 	%fd377, %fd376, %fd367, 0d3F81111111110818;
	fma.rn.f64 	%fd378, %fd377, %fd367, 0dBFC5555555555554;
	fma.rn.f64 	%fd379, %fd378, %fd367, 0d0000000000000000;
	fma.rn.f64 	%fd2, %fd379, 0d0000000000000000, 0d0000000000000000;
	mov.b64 	%rd320, 0;
$L__BB0_5:
	and.b64  	%rd253, %rd320, %rd2;
	shr.u64 	%rd254, %rd253, 16;
	xor.b64  	%rd255, %rd253, %rd254;
	shr.u64 	%rd256, %rd255, 8;
	xor.b64  	%rd257, %rd255, %rd256;
	shr.u64 	%rd258, %rd257, 4;
	xor.b64  	%rd259, %rd257, %rd258;
	shr.u64 	%rd260, %rd259, 2;
	xor.b64  	%rd261, %rd259, %rd260;
	shr.u64 	%rd262, %rd261, 1;
	xor.b64  	%rd263, %rd261, %rd262;
	and.b64  	%rd264, %rd263, 1;
	setp.eq.b64 	%p203, %rd264, 1;
	selp.f64 	%fd380, 0dBFF0000000000000, 0d3FF0000000000000, %p203;
	fma.rn.f64 	%fd381, %fd380, %fd1, %fd527;
	fma.rn.f64 	%fd382, %fd380, %fd2, %fd528;
	add.s64 	%rd265, %rd320, 1;
	and.b64  	%rd266, %rd265, %rd2;
	shr.u64 	%rd267, %rd266, 16;
	xor.b64  	%rd268, %rd266, %rd267;
	shr.u64 	%rd269, %rd268, 8;
	xor.b64  	%rd270, %rd268, %rd269;
	shr.u64 	%rd271, %rd270, 4;
	xor.b64  	%rd272, %rd270, %rd271;
	shr.u64 	%rd273, %rd272, 2;
	xor.b64  	%rd274, %rd272, %rd273;
	shr.u64 	%rd275, %rd274, 1;
	xor.b64  	%rd276, %rd274, %rd275;
	and.b64  	%rd277, %rd276, 1;
	setp.eq.b64 	%p204, %rd277, 1;
	selp.f64 	%fd383, 0dBFF0000000000000, 0d3FF0000000000000, %p204;
	fma.rn.f64 	%fd384, %fd383, %fd1, %fd381;
	fma.rn.f64 	%fd385, %fd383, %fd2, %fd382;
	add.s64 	%rd278, %rd320, 2;
	and.b64  	%rd279, %rd278, %rd2;
	shr.u64 	%rd280, %rd279, 16;
	xor.b64  	%rd281, %rd279, %rd280;
	shr.u64 	%rd282, %rd281, 8;
	xor.b64  	%rd283, %rd281, %rd282;
	shr.u64 	%rd284, %rd283, 4;
	xor.b64  	%rd285, %rd283, %rd284;
	shr.u64 	%rd286, %rd285, 2;
	xor.b64  	%rd287, %rd285, %rd286;
	shr.u64 	%rd288, %rd287, 1;
	xor.b64  	%rd289, %rd287, %rd288;
	and.b64  	%rd290, %rd289, 1;
	setp.eq.b64 	%p205, %rd290, 1;
	selp.f64 	%fd386, 0dBFF0000000000000, 0d3FF0000000000000, %p205;
	fma.rn.f64 	%fd387, %fd386, %fd1, %fd384;
	fma.rn.f64 	%fd388, %fd386, %fd2, %fd385;
	add.s64 	%rd291, %rd320, 3;
	and.b64  	%rd292, %rd291, %rd2;
	shr.u64 	%rd293, %rd292, 16;
	xor.b64  	%rd294, %rd292, %rd293;
	shr.u64 	%rd295, %rd294, 8;
	xor.b64  	%rd296, %rd294, %rd295;
	shr.u64 	%rd297, %rd296, 4;
	xor.b64  	%rd298, %rd296, %rd297;
	shr.u64 	%rd299, %rd298, 2;
	xor.b64  	%rd300, %rd298, %rd299;
	shr.u64 	%rd301, %rd300, 1;
	xor.b64  	%rd302, %rd300, %rd301;
	and.b64  	%rd303, %rd302, 1;
	setp.eq.b64 	%p206, %rd303, 1;
	selp.f64 	%fd389, 0dBFF0000000000000, 0d3FF0000000000000, %p206;
	fma.rn.f64 	%fd527, %fd389, %fd1, %fd387;
	fma.rn.f64 	%fd528, %fd389, %fd2, %fd388;
	add.s64 	%rd320, %rd320, 4;
	setp.ne.s64 	%p207, %rd320, %rd323;
	@%p207 bra 	$L__BB0_5;
$L__BB0_6:
	setp.eq.s64 	%p208, %rd322, 0;
	@%p208 bra 	$L__BB0_218;
	mov.f64 	%fd390, 0d0000000000000000;
	mul.rn.f64 	%fd391, %fd390, %fd390;
	fma.rn.f64 	%fd392, %fd391, 0dBDA8FF8320FD8164, 0d3E21EEA7C1EF8528;
	fma.rn.f64 	%fd393, %fd392, %fd391, 0dBE927E4F8E06E6D9;
	fma.rn.f64 	%fd394, %fd393, %fd391, 0d3EFA01A019DDBCE9;
	fma.rn.f64 	%fd395, %fd394, %fd391, 0dBF56C16C16C15D47;
	fma.rn.f64 	%fd396, %fd395, %fd391, 0d3FA5555555555551;
	fma.rn.f64 	%fd397, %fd396, %fd391, 0dBFE0000000000000;
	fma.rn.f64 	%fd11, %fd397, %fd391, 0d3FF0000000000000;
	fma.rn.f64 	%fd398, %fd391, 0d3DE5DB65F9785EBA, 0dBE5AE5F12CB0D246;
	fma.rn.f64 	%fd399, %fd398, %fd391, 0d3EC71DE369ACE392;
	fma.rn.f64 	%fd400, %fd399, %fd391, 0dBF2A01A019DB62A1;
	fma.rn.f64 	%fd401, %fd400, %fd391, 0d3F81111111110818;
	fma.rn.f64 	%fd402, %fd401, %fd391, 0dBFC5555555555554;
	fma.rn.f64 	%fd403, %fd402, %fd391, 0d0000000000000000;
	fma.rn.f64 	%fd12, %fd403, 0d0000000000000000, 0d0000000000000000;
$L__BB0_8:
	.pragma "nounroll";
	and.b64  	%rd304, %rd323, %rd2;
	shr.u64 	%rd305, %rd304, 16;
	xor.b64  	%rd306, %rd304, %rd305;
	shr.u64 	%rd307, %rd306, 8;
	xor.b64  	%rd308, %rd306, %rd307;
	shr.u64 	%rd309, %rd308, 4;
	xor.b64  	%rd310, %rd308, %rd309;
	shr.u64 	%rd311, %rd310, 2;
	xor.b64  	%rd312, %rd310, %rd311;
	shr.u64 	%rd313, %rd312, 1;
	xor.b64  	%rd314, %rd312, %rd313;
	and.b64  	%rd315, %rd314, 1;
	setp.eq.b64 	%p209, %rd315, 1;
	selp.f64 	%fd404, 0dBFF0000000000000, 0d3FF0000000000000, %p209;
	fma.rn.f64 	%fd527, %fd404, %fd11, %fd527;
	fma.rn.f64 	%fd528, %fd404, %fd12, %fd528;
	add.s64 	%rd323, %rd323, 1;
	add.s64 	%rd322, %rd322, -1;
	setp.eq.s64 	%p210, %rd322, 0;
	@%p210 bra 	$L__BB0_218;
	bra.uni 	$L__BB0_8;
$L__BB0_9:
	and.b32  	%r1, %r57, 15;
	and.b32  	%r2, %r57, 7;
	and.b32  	%r3, %r57, -16;
	and.b32  	%r4, %r57, 3;
	mov.f64 	%fd528, 0d0000000000000000;
	mov.b64 	%rd324, 0;
	mov.f64 	%fd527, %fd528;
$L__BB0_10:
	setp.lt.u32 	%p125, %r57, 16;
	mov.f64 	%fd420, 0d0000000000000000;
	mov.b32 	%r200, 0;
	@%p125 bra 	$L__BB0_45;
	and.b32  	%r138, %r57, -16;
	neg.s32 	%r197, %r138;
	add.s64 	%rd325, %rd1, 64;
	mov.f64 	%fd420, 0d0000000000000000;
	mov.b64 	%rd326, 15;
$L__BB0_12:
	.pragma "nounroll";
	cvt.u32.u64 	%r139, %rd326;
	add.s32 	%r140, %r139, -15;
	shr.u64 	%rd174, %rd324, %r140;
	and.b64  	%rd175, %rd174, 1;
	setp.eq.b64 	%p126, %rd175, 1;
	not.pred 	%p127, %p126;
	@%p127 bra 	$L__BB0_14;
	ld.global.nc.f64 	%fd308, [%rd325+-64];
	add.f64 	%fd420, %fd420, %fd308;
$L__BB0_14:
	add.s32 	%r142, %r139, -14;
	shr.u64 	%rd176, %rd324, %r142;
	and.b64  	%rd177, %rd176, 1;
	setp.eq.b64 	%p128, %rd177, 1;
	not.pred 	%p129, %p128;
	@%p129 bra 	$L__BB0_16;
	ld.global.nc.f64 	%fd309, [%rd325+-56];
	add.f64 	%fd420, %fd420, %fd309;
$L__BB0_16:
	add.s32 	%r144, %r139, -13;
	shr.u64 	%rd178, %rd324, %r144;
	and.b64  	%rd179, %rd178, 1;
	setp.eq.b64 	%p130, %rd179, 1;
	not.pred 	%p131, %p130;
	@%p131 bra 	$L__BB0_18;
	ld.global.nc.f64 	%fd310, [%rd325+-48];
	add.f64 	%fd420, %fd420, %fd310;
$L__BB0_18:
	add.s32 	%r146, %r139, -12;
	shr.u64 	%rd180, %rd324, %r146;
	and.b64  	%rd181, %rd180, 1;
	setp.eq.b64 	%p132, %rd181, 1;
	not.pred 	%p133, %p132;
	@%p133 bra 	$L__BB0_20;
	ld.global.nc.f64 	%fd311, [%rd325+-40];
	add.f64 	%fd420, %fd420, %fd311;
$L__BB0_20:
	add.s32 	%r148, %r139, -11;
	shr.u64 	%rd182, %rd324, %r148;
	and.b64  	%rd183, %rd182, 1;
	setp.eq.b64 	%p134, %rd183, 1;
	not.pred 	%p135, %p134;
	@%p135 bra 	$L__BB0_22;
	ld.global.nc.f64 	%fd312, [%rd325+-32];
	add.f64 	%fd420, %fd420, %fd312;
$L__BB0_22:
	add.s32 	%r150, %r139, -10;
	shr.u64 	%rd184, %rd324, %r150;
	and.b64  	%rd185, %rd184, 1;
	setp.eq.b64 	%p136, %rd185, 1;
	not.pred 	%p137, %p136;
	@%p137 bra 	$L__BB0_24;
	ld.global.nc.f64 	%fd313, [%rd325+-24];
	add.f64 	%fd420, %fd420, %fd313;
$L__BB0_24:
	add.s32 	%r152, %r139, -9;
	shr.u64 	%rd186, %rd324, %r152;
	and.b64  	%rd187, %rd186, 1;
	setp.eq.b64 	%p138, %rd187, 1;
	not.pred 	%p139, %p138;
	@%p139 bra 	$L__BB0_26;
	ld.global.nc.f64 	%fd314, [%rd325+-16];
	add.f64 	%fd420, %fd420, %fd314;
$L__BB0_26:
	add.s32 	%r154, %r139, -8;
	shr.u64 	%rd188, %rd324, %r154;
	and.b64  	%rd189, %rd188, 1;
	setp.eq.b64 	%p140, %rd189, 1;
	not.pred 	%p141, %p140;
	@%p141 bra 	$L__BB0_28;
	ld.global.nc.f64 	%fd315, [%rd325+-8];
	add.f64 	%fd420, %fd420, %fd315;
$L__BB0_28:
	add.s32 	%r156, %r139, -7;
	shr.u64 	%rd190, %rd324, %r156;
	and.b64  	%rd191, %rd190, 1;
	setp.eq.b64 	%p142, %rd191, 1;
	not.pred 	%p143, %p142;
	@%p143 bra 	$L__BB0_30;
	ld.global.nc.f64 	%fd316, [%rd325];
	add.f64 	%fd420, %fd420, %fd316;
$L__BB0_30:
	add.s32 	%r158, %r139, -6;
	shr.u64 	%rd192, %rd324, %r158;
	and.b64  	%rd193, %rd192, 1;
	setp.eq.b64 	%p144, %rd193, 1;
	not.pred 	%p145, %p144;
	@%p145 bra 	$L__BB0_32;
	ld.global.nc.f64 	%fd317, [%rd325+8];
	add.f64 	%fd420, %fd420, %fd317;
$L__BB0_32:
	add.s32 	%r160, %r139, -5;
	shr.u64 	%rd194, %rd324, %r160;
	and.b64  	%rd195, %rd194, 1;
	setp.eq.b64 	%p146, %rd195, 1;
	not.pred 	%p147, %p146;
	@%p147 bra 	$L__BB0_34;
	ld.global.nc.f64 	%fd318, [%rd325+16];
	add.f64 	%fd420, %fd420, %fd318;
$L__BB0_34:
	add.s32 	%r162, %r139, -4;
	shr.u64 	%rd196, %rd324, %r162;
	and.b64  	%rd197, %rd196, 1;
	setp.eq.b64 	%p148, %rd197, 1;
	not.pred 	%p149, %p148;
	@%p149 bra 	$L__BB0_36;
	ld.global.nc.f64 	%fd319, [%rd325+24];
	add.f64 	%fd420, %fd420, %fd319;
$L__BB0_36:
	add.s32 	%r164, %r139, -3;
	shr.u64 	%rd198, %rd324, %r164;
	and.b64  	%rd199, %rd198, 1;
	setp.eq.b64 	%p150, %rd199, 1;
	not.pred 	%p151, %p150;
	@%p151 bra 	$L__BB0_38;
	ld.global.nc.f64 	%fd320, [%rd325+32];
	add.f64 	%fd420, %fd420, %fd320;
$L__BB0_38:
	add.s32 	%r166, %r139, -2;
	shr.u64 	%rd200, %rd324, %r166;
	and.b64  	%rd201, %rd200, 1;
	setp.eq.b64 	%p152, %rd201, 1;
	not.pred 	%p153, %p152;
	@%p153 bra 	$L__BB0_40;
	ld.global.nc.f64 	%fd321, [%rd325+40];
	add.f64 	%fd420, %fd420, %fd321;
$L__BB0_40:
	add.s32 	%r168, %r139, -1;
	shr.u64 	%rd202, %rd324, %r168;
	and.b64  	%rd203, %rd202, 1;
	setp.eq.b64 	%p154, %rd203, 1;
	not.pred 	%p155, %p154;
	@%p155 bra 	$L__BB0_42;
	ld.global.nc.f64 	%fd322, [%rd325+48];
	add.f64 	%fd420, %fd420, %fd322;
$L__BB0_42:
	shr.u64 	%rd204, %rd324, %r139;
	and.b64  	%rd205, %rd204, 1;
	setp.eq.b64 	%p156, %rd205, 1;
	not.pred 	%p157, %p156;
	@%p157 bra 	$L__BB0_44;
	ld.global.nc.f64 	%fd323, [%rd325+56];
	add.f64 	%fd420, %fd420, %fd323;
$L__BB0_44:
	add.s32 	%r197, %r197, 16;
	add.s64 	%rd326, %rd326, 16;
	add.s64 	%rd325, %rd325, 128;
	setp.eq.s32 	%p158, %r197, 0;
	mov.u32 	%r200, %r3;
	@%p158 bra 	$L__BB0_45;
	bra.uni 	$L__BB0_12;
$L__BB0_45:
	setp.eq.s32 	%p159, %r1, 0;
	@%p159 bra 	$L__BB0_84;
	add.s32 	%r170, %r1, -1;
	setp.lt.u32 	%p160, %r170, 7;
	@%p160 bra 	$L__BB0_64;
	shr.u64 	%rd206, %rd324, %r200;
	and.b64  	%rd207, %rd206, 1;
	setp.eq.b64 	%p161, %rd207, 1;
	not.pred 	%p162, %p161;
	mul.wide.u32 	%rd208, %r200, 8;
	add.s64 	%rd19, %rd1, %rd208;
	@%p162 bra 	$L__BB0_49;
	ld.global.nc.f64 	%fd325, [%rd19];
	add.f64 	%fd420, %fd420, %fd325;
$L__BB0_49:
	add.s32 	%r171, %r200, 1;
	shr.u64 	%rd209, %rd324, %r171;
	and.b64  	%rd210, %rd209, 1;
	setp.eq.b64 	%p163, %rd210, 1;
	not.pred 	%p164, %p163;
	@%p164 bra 	$L__BB0_51;
	ld.global.nc.f64 	%fd326, [%rd19+8];
	add.f64 	%fd420, %fd420, %fd326;
$L__BB0_51:
	add.s32 	%r172, %r200, 2;
	shr.u64 	%rd211, %rd324, %r172;
	and.b64  	%rd212, %rd211, 1;
	setp.eq.b64 	%p165, %rd212, 1;
	not.pred 	%p166, %p165;
	@%p166 bra 	$L__BB0_53;
	ld.global.nc.f64 	%fd327, [%rd19+16];
	add.f64 	%fd420, %fd420, %fd327;
$L__BB0_53:
	add.s32 	%r173, %r200, 3;
	shr.u64 	%rd213, %rd324, %r173;
	and.b64  	%rd214, %rd213, 1;
	setp.eq.b64 	%p167, %rd214, 1;
	not.pred 	%p168, %p167;
	@%p168 bra 	$L__BB0_55;
	ld.global.nc.f64 	%fd328, [%rd19+24];
	add.f64 	%fd420, %fd420, %fd328;
$L__BB0_55:
	add.s32 	%r174, %r200, 4;
	shr.u64 	%rd215, %rd324, %r174;
	and.b64  	%rd216, %rd215, 1;
	setp.eq.b64 	%p169, %rd216, 1;
	not.pred 	%p170, %p169;
	@%p170 bra 	$L__BB0_57;
	ld.global.nc.f64 	%fd329, [%rd19+32];
	add.f64 	%fd420, %fd420, %fd329;
$L__BB0_57:
	add.s32 	%r175, %r200, 5;
	shr.u64 	%rd217, %rd324, %r175;
	and.b64  	%rd218, %rd217, 1;
	setp.eq.b64 	%p171, %rd218, 1;
	not.pred 	%p172, %p171;
	@%p172 bra 	$L__BB0_59;
	ld.global.nc.f64 	%fd330, [%rd19+40];
	add.f64 	%fd420, %fd420, %fd330;
$L__BB0_59:
	add.s32 	%r176, %r200, 6;
	shr.u64 	%rd219, %rd324, %r176;
	and.b64  	%rd220, %rd219, 1;
	setp.eq.b64 	%p173, %rd220, 1;
	not.pred 	%p174, %p173;
	@%p174 bra 	$L__BB0_61;
	ld.global.nc.f64 	%fd331, [%rd19+48];
	add.f64 	%fd420, %fd420, %fd331;
$L__BB0_61:
	add.s32 	%r177, %r200, 7;
	shr.u64 	%rd221, %rd324, %r177;
	and.b64  	%rd222, %rd221, 1;
	setp.eq.b64 	%p175, %rd222, 1;
	not.pred 	%p176, %p175;
	@%p176 bra 	$L__BB0_63;
	ld.global.nc.f64 	%fd332, [%rd19+56];
	add.f64 	%fd420, %fd420, %fd332;
$L__BB0_63:
	add.s32 	%r200, %r200, 8;
$L__BB0_64:
	setp.eq.s32 	%p177, %r2, 0;
	@%p177 bra 	$L__BB0_84;
	add.s32 	%r178, %r2, -1;
	setp.lt.u32 	%p178, %r178, 3;
	@%p178 bra 	$L__BB0_75;
	shr.u64 	%rd223, %rd324, %r200;
	and.b64  	%rd224, %rd223, 1;
	setp.eq.b64 	%p179, %rd224, 1;
	not.pred 	%p180, %p179;
	mul.wide.u32 	%rd225, %r200, 8;
	add.s64 	%rd20, %rd1, %rd225;
	@%p180 bra 	$L__BB0_68;
	ld.global.nc.f64 	%fd334, [%rd20];
	add.f64 	%fd420, %fd420, %fd334;
$L__BB0_68:
	add.s32 	%r179, %r200, 1;
	shr.u64 	%rd226, %rd324, %r179;
	and.b64  	%rd227, %rd226, 1;
	setp.eq.b64 	%p181, %rd227, 1;
	not.pred 	%p182, %p181;
	@%p182 bra 	$L__BB0_70;
	ld.global.nc.f64 	%fd335, [%rd20+8];
	add.f64 	%fd420, %fd420, %fd335;
$L__BB0_70:
	add.s32 	%r180, %r200, 2;
	shr.u64 	%rd228, %rd324, %r180;
	and.b64  	%rd229, %rd228, 1;
	setp.eq.b64 	%p183, %rd229, 1;
	not.pred 	%p184, %p183;
	@%p184 bra 	$L__BB0_72;
	ld.global.nc.f64 	%fd336, [%rd20+16];
	add.f64 	%fd420, %fd420, %fd336;
$L__BB0_72:
	add.s32 	%r181, %r200, 3;
	shr.u64 	%rd230, %rd324, %r181;
	and.b64  	%rd231, %rd230, 1;
	setp.eq.b64 	%p185, %rd231, 1;
	not.pred 	%p186, %p185;
	@%p186 bra 	$L__BB0_74;
	ld.global.nc.f64 	%fd337, [%rd20+24];
	add.f64 	%fd420, %fd420, %fd337;
$L__BB0_74:
	add.s32 	%r200, %r200, 4;
$L__BB0_75:
	setp.eq.s32 	%p187, %r4, 0;
	@%p187 bra 	$L__BB0_84;
	shr.u64 	%rd232, %rd324, %r200;
	and.b64  	%rd233, %rd232, 1;
	setp.eq.b64 	%p188, %rd233, 1;
	not.pred 	%p189, %p188;
	mul.wide.u32 	%rd234, %r200, 8;
	add.s64 	%rd21, %rd1, %rd234;
	@%p189 bra 	$L__BB0_78;
	ld.global.nc.f64 	%fd338, [%rd21];
	add.f64 	%fd420, %fd420, %fd338;
$L__BB0_78:
	setp.eq.s32 	%p190, %r4, 1;
	@%p190 bra 	$L__BB0_84;
	add.s32 	%r182, %r200, 1;
	shr.u64 	%rd235, %rd324, %r182;
	and.b64  	%rd236, %rd235, 1;
	setp.eq.b64 	%p191, %rd236, 1;
	not.pred 	%p192, %p191;
	@%p192 bra 	$L__BB0_81;
	ld.global.nc.f64 	%fd339, [%rd21+8];
	add.f64 	%fd420, %fd420, %fd339;
$L__BB0_81:
	setp.eq.s32 	%p193, %r4, 2;
	@%p193 bra 	$L__BB0_84;
	add.s32 	%r183, %r200, 2;
	shr.u64 	%rd237, %rd324, %r183;
	and.b64  	%rd238, %rd237, 1;
	setp.eq.b64 	%p194, %rd238, 1;
	not.pred 	%p195, %p194;
	@%p195 bra 	$L__BB0_84;
	ld.global.nc.f64 	%fd340, [%rd21+16];
	add.f64 	%fd420, %fd420, %fd340;
$L__BB0_84:
	abs.f64 	%fd100, %fd420;
	setp.eq.f64 	%p196, %fd100, 0d7FF0000000000000;
	@%p196 bra 	$L__BB0_87;
	mul.f64 	%fd341, %fd420, 0d3FE45F306DC9C883;
	cvt.rni.s32.f64 	%r198, %fd341;
	cvt.rn.f64.s32 	%fd342, %r198;
	fma.rn.f64 	%fd343, %fd342, 0dBFF921FB54442D18, %fd420;
	fma.rn.f64 	%fd344, %fd342, 0dBC91A62633145C00, %fd343;
	fma.rn.f64 	%fd436, %fd342, 0dB97B839A252049C0, %fd344;
	setp.ltu.f64 	%p197, %fd100, 0d41E0000000000000;
	@%p197 bra 	$L__BB0_88;
	{ // callseq 1, 0
	.param .b64 param0;
	st.param.f64 	[param0], %fd420;
	.param .align 16 .b8 retval0[16];
	call.uni (retval0), 
	__internal_trig_reduction_slowpathd, 
	(
	param0
	);
	ld.param.f64 	%fd436, [retval0];
	ld.param.b32 	%r198, [retval0+8];
	} // callseq 1
	bra.uni 	$L__BB0_88;
$L__BB0_87:
	mov.f64 	%fd346, 0d0000000000000000;
	mul.rn.f64 	%fd436, %fd420, %fd346;
	mov.b32 	%r198, 0;
$L__BB0_88:
	mul.rn.f64 	%fd347, %fd436, %fd436;
	fma.rn.f64 	%fd348, %fd347, 0dBDA8FF8320FD8164, 0d3E21EEA7C1EF8528;
	fma.rn.f64 	%fd349, %fd348, %fd347, 0dBE927E4F8E06E6D9;
	fma.rn.f64 	%fd350, %fd349, %fd347, 0d3EFA01A019DDBCE9;
	fma.rn.f64 	%fd351, %fd350, %fd347, 0dBF56C16C16C15D47;
	fma.rn.f64 	%fd352, %fd351, %fd347, 0d3FA5555555555551;
	fma.rn.f64 	%fd353, %fd352, %fd347, 0dBFE0000000000000;
	fma.rn.f64 	%fd354, %fd353, %fd347, 0d3FF0000000000000;
	fma.rn.f64 	%fd355, %fd347, 0d3DE5DB65F9785EBA, 0dBE5AE5F12CB0D246;
	fma.rn.f64 	%fd356, %fd355, %fd347, 0d3EC71DE369ACE392;
	fma.rn.f64 	%fd357, %fd356, %fd347, 0dBF2A01A019DB62A1;
	fma.rn.f64 	%fd358, %fd357, %fd347, 0d3F81111111110818;
	fma.rn.f64 	%fd359, %fd358, %fd347, 0dBFC5555555555554;
	fma.rn.f64 	%fd360, %fd359, %fd347, 0d0000000000000000;
	fma.rn.f64 	%fd361, %fd360, %fd436, %fd436;
	and.b32  	%r186, %r198, 1;
	setp.eq.b32 	%p198, %r186, 1;
	{
	.reg .b32 %temp; 
	mov.b64 	{%temp, %r187}, %fd361;
	}
	{
	.reg .b32 %temp; 
	mov.b64 	{%r188, %temp}, %fd361;
	}
	xor.b32  	%r189, %r187, -2147483648;
	mov.b64 	%fd362, {%r188, %r189};
	selp.f64 	%fd437, %fd354, %fd361, %p198;
	selp.f64 	%fd438, %fd362, %fd354, %p198;
	and.b32  	%r190, %r198, 2;
	setp.eq.s32 	%p199, %r190, 0;
	@%p199 bra 	$L__BB0_90;
	{
	.reg .b32 %temp; 
	mov.b64 	{%temp, %r191}, %fd437;
	}
	{
	.reg .b32 %temp; 
	mov.b64 	{%r192, %temp}, %fd437;
	}
	xor.b32  	%r193, %r191, -2147483648;
	mov.b64 	%fd437, {%r192, %r193};
	{
	.reg .b32 %temp; 
	mov.b64 	{%temp, %r194}, %fd438;
	}
	{
	.reg .b32 %temp; 
	mov.b64 	{%r195, %temp}, %fd438;
	}
	xor.b32  	%r196, %r194, -2147483648;
	mov.b64 	%fd438, {%r195, %r196};
$L__BB0_90:
	and.b64  	%rd239, %rd324, %rd2;
	shr.u64 	%rd240, %rd239, 16;
	xor.b64  	%rd241, %rd239, %rd240;
	shr.u64 	%rd242, %rd241, 8;
	xor.b64  	%rd243, %rd241, %rd242;
	shr.u64 	%rd244, %rd243, 4;
	xor.b64  	%rd245, %rd243, %rd244;
	shr.u64 	%rd246, %rd245, 2;
	xor.b64  	%rd247, %rd245, %rd246;
	shr.u64 	%rd248, %rd247, 1;
	xor.b64  	%rd249, %rd247, %rd248;
	and.b64  	%rd250, %rd249, 1;
	setp.eq.b64 	%p200, %rd250, 1;
	selp.f64 	%fd363, 0dBFF0000000000000, 0d3FF0000000000000, %p200;
	fma.rn.f64 	%fd527, %fd363, %fd438, %fd527;
	fma.rn.f64 	%fd528, %fd363, %fd437, %fd528;
	add.s64 	%rd324, %rd324, 1;
	setp.eq.s64 	%p201, %rd324, %rd29;
	@%p201 bra 	$L__BB0_218;
	bra.uni 	$L__BB0_10;
$L__BB0_91:
	add.s32 	%r16, %r57, -1;
	and.b32  	%r17, %r57, 15;
	and.b32  	%r18, %r57, 3;
	mov.f64 	%fd528, 0d0000000000000000;
	mov.b64 	%rd327, 0;
	cvt.u16.u32 	%rs9, %r57;
	mov.f64 	%fd527, %fd528;
$L__BB0_92:
	setp.lt.u32 	%p5, %r57, 16;
	mov.f64 	%fd502, 0d0000000000000000;
	mov.b32 	%r204, 0;
	@%p5 bra 	$L__BB0_127;
	mov.f64 	%fd502, 0d0000000000000000;
	mov.b32 	%r202, 0;
$L__BB0_94:
	.pragma "nounroll";
	shr.u64 	%rd32, %rd327, %r202;
	and.b64  	%rd33, %rd32, 1;
	setp.eq.b64 	%p6, %rd33, 1;
	not.pred 	%p7, %p6;
	mul.wide.u32 	%rd34, %r202, 8;
	add.s64 	%rd23, %rd1, %rd34;
	@%p7 bra 	$L__BB0_96;
	ld.global.nc.f64 	%fd230, [%rd23];
	add.f64 	%fd502, %fd502, %fd230;
$L__BB0_96:
	add.s32 	%r65, %r202, 1;
	shr.u64 	%rd35, %rd327, %r65;
	and.b64  	%rd36, %rd35, 1;
	setp.eq.b64 	%p8, %rd36, 1;
	not.pred 	%p9, %p8;
	@%p9 bra 	$L__BB0_98;
	ld.global.nc.f64 	%fd231, [%rd23+8];
	add.f64 	%fd502, %fd502, %fd231;
$L__BB0_98:
	add.s32 	%r66, %r202, 2;
	shr.u64 	%rd37, %rd327, %r66;
	and.b64  	%rd38, %rd37, 1;
	setp.eq.b64 	%p10, %rd38, 1;
	not.pred 	%p11, %p10;
	@%p11 bra 	$L__BB0_100;
	ld.global.nc.f64 	%fd232, [%rd23+16];
	add.f64 	%fd502, %fd502, %fd232;
$L__BB0_100:
	add.s32 	%r67, %r202, 3;
	shr.u64 	%rd39, %rd327, %r67;
	and.b64  	%rd40, %rd39, 1;
	setp.eq.b64 	%p12, %rd40, 1;
	not.pred 	%p13, %p12;
	@%p13 bra 	$L__BB0_102;
	ld.global.nc.f64 	%fd233, [%rd23+24];
	add.f64 	%fd502, %fd502, %fd233;
$L__BB0_102:
	add.s32 	%r68, %r202, 4;
	shr.u64 	%rd41, %rd327, %r68;
	and.b64  	%rd42, %rd41, 1;
	setp.eq.b64 	%p14, %rd42, 1;
	not.pred 	%p15, %p14;
	@%p15 bra 	$L__BB0_104;
	ld.global.nc.f64 	%fd234, [%rd23+32];
	add.f64 	%fd502, %fd502, %fd234;
$L__BB0_104:
	add.s32 	%r69, %r202, 5;
	shr.u64 	%rd43, %rd327, %r69;
	and.b64  	%rd44, %rd43, 1;
	setp.eq.b64 	%p16, %rd44, 1;
	not.pred 	%p17, %p16;
	@%p17 bra 	$L__BB0_106;
	ld.global.nc.f64 	%fd235, [%rd23+40];
	add.f64 	%fd502, %fd502, %fd235;
$L__BB0_106:
	add.s32 	%r70, %r202, 6;
	shr.u64 	%rd45, %rd327, %r70;
	and.b64  	%rd46, %rd45, 1;
	setp.eq.b64 	%p18, %rd46, 1;
	not.pred 	%p19, %p18;
	@%p19 bra 	$L__BB0_108;
	ld.global.nc.f64 	%fd236, [%rd23+48];
	add.f64 	%fd502, %fd502, %fd236;
$L__BB0_108:
	add.s32 	%r71, %r202, 7;
	shr.u64 	%rd47, %rd327, %r71;
	and.b64  	%rd48, %rd47, 1;
	setp.eq.b64 	%p20, %rd48, 1;
	not.pred 	%p21, %p20;
	@%p21 bra 	$L__BB0_110;
	ld.global.nc.f64 	%fd237, [%rd23+56];
	add.f64 	%fd502, %fd502, %fd237;
$L__BB0_110:
	add.s32 	%r72, %r202, 8;
	shr.u64 	%rd49, %rd327, %r72;
	and.b64  	%rd50, %rd49, 1;
	setp.eq.b64 	%p22, %rd50, 1;
	not.pred 	%p23, %p22;
	@%p23 bra 	$L__BB0_112;
	ld.global.nc.f64 	%fd238, [%rd23+64];
	add.f64 	%fd502, %fd502, %fd238;
$L__BB0_112:
	add.s32 	%r73, %r202, 9;
	shr.u64 	%rd51, %rd327, %r73;
	and.b64  	%rd52, %rd51, 1;
	setp.eq.b64 	%p24, %rd52, 1;
	not.pred 	%p25, %p24;
	@%p25 bra 	$L__BB0_114;
	ld.global.nc.f64 	%fd239, [%rd23+72];
	add.f64 	%fd502, %fd502, %fd239;
$L__BB0_114:
	add.s32 	%r74, %r202, 10;
	shr.u64 	%rd53, %rd327, %r74;
	and.b64  	%rd54, %rd53, 1;
	setp.eq.b64 	%p26, %rd54, 1;
	not.pred 	%p27, %p26;
	@%p27 bra 	$L__BB0_116;
	ld.global.nc.f64 	%fd240, [%rd23+80];
	add.f64 	%fd502, %fd502, %fd240;
$L__BB0_116:
	add.s32 	%r75, %r202, 11;
	shr.u64 	%rd55, %rd327, %r75;
	and.b64  	%rd56, %rd55, 1;
	setp.eq.b64 	%p28, %rd56, 1;
	not.pred 	%p29, %p28;
	@%p29 bra 	$L__BB0_118;
	ld.global.nc.f64 	%fd241, [%rd23+88];
	add.f64 	%fd502, %fd502, %fd241;
$L__BB0_118:
	add.s32 	%r76, %r202, 12;
	shr.u64 	%rd57, %rd327, %r76;
	and.b64  	%rd58, %rd57, 1;
	setp.eq.b64 	%p30, %rd58, 1;
	not.pred 	%p31, %p30;
	@%p31 bra 	$L__BB0_120;
	ld.global.nc.f64 	%fd242, [%rd23+96];
	add.f64 	%fd502, %fd502, %fd242;
$L__BB0_120:
	add.s32 	%r77, %r202, 13;
	shr.u64 	%rd59, %rd327, %r77;
	and.b64  	%rd60, %rd59, 1;
	setp.eq.b64 	%p32, %rd60, 1;
	not.pred 	%p33, %p32;
	@%p33 bra 	$L__BB0_122;
	ld.global.nc.f64 	%fd243, [%rd23+104];
	add.f64 	%fd502, %fd502, %fd243;
$L__BB0_122:
	add.s32 	%r78, %r202, 14;
	shr.u64 	%rd61, %rd327, %r78;
	and.b64  	%rd62, %rd61, 1;
	setp.eq.b64 	%p34, %rd62, 1;
	not.pred 	%p35, %p34;
	@%p35 bra 	$L__BB0_124;
	ld.global.nc.f64 	%fd244, [%rd23+112];
	add.f64 	%fd502, %fd502, %fd244;
$L__BB0_124:
	add.s32 	%r79, %r202, 15;
	shr.u64 	%rd63, %rd327, %r79;
	and.b64  	%rd64, %rd63, 1;
	setp.eq.b64 	%p36, %rd64, 1;
	not.pred 	%p37, %p36;
	@%p37 bra 	$L__BB0_126;
	ld.global.nc.f64 	%fd245, [%rd23+120];
	add.f64 	%fd502, %fd502, %fd245;
$L__BB0_126:
	add.s32 	%r202, %r202, 16;
	and.b32  	%r204, %r57, -16;
	setp.ne.s32 	%p38, %r202, %r204;
	@%p38 bra 	$L__BB0_94;
$L__BB0_127:
	setp.eq.s32 	%p39, %r17, 0;
	@%p39 bra 	$L__BB0_166;
	add.s32 	%r80, %r17, -1;
	setp.lt.u32 	%p40, %r80, 7;
	@%p40 bra 	$L__BB0_146;
	shr.u64 	%rd65, %rd327, %r204;
	and.b64  	%rd66, %rd65, 1;
	setp.eq.b64 	%p41, %rd66, 1;
	not.pred 	%p42, %p41;
	mul.wide.u32 	%rd67, %r204, 8;
	add.s64 	%rd24, %rd1, %rd67;
	@%p42 bra 	$L__BB0_131;
	ld.global.nc.f64 	%fd247, [%rd24];
	add.f64 	%fd502, %fd502, %fd247;
$L__BB0_131:
	add.s32 	%r81, %r204, 1;
	shr.u64 	%rd68, %rd327, %r81;
	and.b64  	%rd69, %rd68, 1;
	setp.eq.b64 	%p43, %rd69, 1;
	not.pred 	%p44, %p43;
	@%p44 bra 	$L__BB0_133;
	ld.global.nc.f64 	%fd248, [%rd24+8];
	add.f64 	%fd502, %fd502, %fd248;
$L__BB0_133:
	add.s32 	%r82, %r204, 2;
	shr.u64 	%rd70, %rd327, %r82;
	and.b64  	%rd71, %rd70, 1;
	setp.eq.b64 	%p45, %rd71, 1;
	not.pred 	%p46, %p45;
	@%p46 bra 	$L__BB0_135;
	ld.global.nc.f64 	%fd249, [%rd24+16];
	add.f64 	%fd502, %fd502, %fd249;
$L__BB0_135:
	add.s32 	%r83, %r204, 3;
	shr.u64 	%rd72, %rd327, %r83;
	and.b64  	%rd73, %rd72, 1;
	setp.eq.b64 	%p47, %rd73, 1;
	not.pred 	%p48, %p47;
	@%p48 bra 	$L__BB0_137;
	ld.global.nc.f64 	%fd250, [%rd24+24];
	add.f64 	%fd502, %fd502, %fd250;
$L__BB0_137:
	add.s32 	%r84, %r204, 4;
	shr.u64 	%rd74, %rd327, %r84;
	and.b64  	%rd75, %rd74, 1;
	setp.eq.b64 	%p49, %rd75, 1;
	not.pred 	%p50, %p49;
	@%p50 bra 	$L__BB0_139;
	ld.global.nc.f64 	%fd251, [%rd24+32];
	add.f64 	%fd502, %fd502, %fd251;
$L__BB0_139:
	add.s32 	%r85, %r204, 5;
	shr.u64 	%rd76, %rd327, %r85;
	and.b64  	%rd77, %rd76, 1;
	setp.eq.b64 	%p51, %rd77, 1;
	not.pred 	%p52, %p51;
	@%p52 bra 	$L__BB0_141;
	ld.global.nc.f64 	%fd252, [%rd24+40];
	add.f64 	%fd502, %fd502, %fd252;
$L__BB0_141:
	add.s32 	%r86, %r204, 6;
	shr.u64 	%rd78, %rd327, %r86;
	and.b64  	%rd79, %rd78, 1;
	setp.eq.b64 	%p53, %rd79, 1;
	not.pred 	%p54, %p53;
	@%p54 bra 	$L__BB0_143;
	ld.global.nc.f64 	%fd253, [%rd24+48];
	add.f64 	%fd502, %fd502, %fd253;
$L__BB0_143:
	add.s32 	%r87, %r204, 7;
	shr.u64 	%rd80, %rd327, %r87;
	and.b64  	%rd81, %rd80, 1;
	setp.eq.b64 	%p55, %rd81, 1;
	not.pred 	%p56, %p55;
	@%p56 bra 	$L__BB0_145;
	ld.global.nc.f64 	%fd254, [%rd24+56];
	add.f64 	%fd502, %fd502, %fd254;
$L__BB0_145:
	add.s32 	%r204, %r204, 8;
$L__BB0_146:
	and.b32  	%r25, %r57, 7;
	setp.eq.s32 	%p57, %r25, 0;
	@%p57 bra 	$L__BB0_166;
	add.s32 	%r88, %r25, -1;
	setp.lt.u32 	%p58, %r88, 3;
	@%p58 bra 	$L__BB0_157;
	shr.u64 	%rd82, %rd327, %r204;
	and.b64  	%rd83, %rd82, 1;
	setp.eq.b64 	%p59, %rd83, 1;
	not.pred 	%p60, %p59;
	mul.wide.u32 	%rd84, %r204, 8;
	add.s64 	%rd25, %rd1, %rd84;
	@%p60 bra 	$L__BB0_150;
	ld.global.nc.f64 	%fd256, [%rd25];
	add.f64 	%fd502, %fd502, %fd256;
$L__BB0_150:
	add.s32 	%r89, %r204, 1;
	shr.u64 	%rd85, %rd327, %r89;
	and.b64  	%rd86, %rd85, 1;
	setp.eq.b64 	%p61, %rd86, 1;
	not.pred 	%p62, %p61;
	@%p62 bra 	$L__BB0_152;
	ld.global.nc.f64 	%fd257, [%rd25+8];
	add.f64 	%fd502, %fd502, %fd257;
$L__BB0_152:
	add.s32 	%r90, %r204, 2;
	shr.u64 	%rd87, %rd327, %r90;
	and.b64  	%rd88, %rd87, 1;
	setp.eq.b64 	%p63, %rd88, 1;
	not.pred 	%p64, %p63;
	@%p64 bra 	$L__BB0_154;
	ld.global.nc.f64 	%fd258, [%rd25+16];
	add.f64 	%fd502, %fd502, %fd258;
$L__BB0_154:
	add.s32 	%r91, %r204, 3;
	shr.u64 	%rd89, %rd327, %r91;
	and.b64  	%rd90, %rd89, 1;
	setp.eq.b64 	%p65, %rd90, 1;
	not.pred 	%p66, %p65;
	@%p66 bra 	$L__BB0_156;
	ld.global.nc.f64 	%fd259, [%rd25+24];
	add.f64 	%fd502, %fd502, %fd259;
$L__BB0_156:
	add.s32 	%r204, %r204, 4;
$L__BB0_157:
	setp.eq.s32 	%p67, %r18, 0;
	@%p67 bra 	$L__BB0_166;
	shr.u64 	%rd91, %rd327, %r204;
	and.b64  	%rd92, %rd91, 1;
	setp.eq.b64 	%p68, %rd92, 1;
	not.pred 	%p69, %p68;
	mul.wide.u32 	%rd93, %r204, 8;
	add.s64 	%rd26, %rd1, %rd93;
	@%p69 bra 	$L__BB0_160;
	ld.global.nc.f64 	%fd260, [%rd26];
	add.f64 	%fd502, %fd502, %fd260;
$L__BB0_160:
	setp.eq.s32 	%p70, %r18, 1;
	@%p70 bra 	$L__BB0_166;
	add.s32 	%r92, %r204, 1;
	shr.u64 	%rd94, %rd327, %r92;
	and.b64  	%rd95, %rd94, 1;
	setp.eq.b64 	%p71, %rd95, 1;
	not.pred 	%p72, %p71;
	@%p72 bra 	$L__BB0_163;
	ld.global.nc.f64 	%fd261, [%rd26+8];
	add.f64 	%fd502, %fd502, %fd261;
$L__BB0_163:
	setp.eq.s32 	%p73, %r18, 2;
	@%p73 bra 	$L__BB0_166;
	add.s32 	%r93, %r204, 2;
	shr.u64 	%rd96, %rd327, %r93;
	and.b64  	%rd97, %rd96, 1;
	setp.eq.b64 	%p74, %rd97, 1;
	not.pred 	%p75, %p74;
	@%p75 bra 	$L__BB0_166;
	ld.global.nc.f64 	%fd262, [%rd26+16];
	add.f64 	%fd502, %fd502, %fd262;
$L__BB0_166:
	mov.b32 	%r207, 0;
	mov.b16 	%rs15, 0;
	mov.u16 	%rs16, %rs15;
	mov.u32 	%r206, %r16;
	mov.u32 	%r218, %r57;
$L__BB0_167:
	sub.s32 	%r31, %r16, %r207;
	add.s32 	%r32, %r207, 1;
	setp.ge.u32 	%p76, %r32, %r57;
	@%p76 bra 	$L__BB0_210;
	shr.u64 	%rd98, %rd327, %r207;
	and.b64  	%rd99, %rd98, 1;
	setp.eq.b64 	%p77, %rd99, 1;
	not.pred 	%p78, %p77;
	@%p78 bra 	$L__BB0_209;
	sub.s32 	%r95, %r57, %r207;
	add.s32 	%r96, %r95, -2;
	setp.lt.u32 	%p79, %r96, 7;
	mov.u32 	%r212, %r32;
	mov.u32 	%r213, %r218;
	@%p79 bra 	$L__BB0_188;
	and.b32  	%r33, %r31, -8;
	mov.b32 	%r211, 0;
	mov.u32 	%r212, %r32;
	mov.u32 	%r213, %r218;
$L__BB0_171:
	.pragma "nounroll";
	shr.u64 	%rd100, %rd327, %r212;
	and.b64  	%rd101, %rd100, 1;
	setp.eq.b64 	%p80, %rd101, 1;
	not.pred 	%p81, %p80;
	@%p81 bra 	$L__BB0_173;
	mul.wide.u32 	%rd102, %r213, 8;
	add.s64 	%rd103, %rd1, %rd102;
	ld.global.nc.f64 	%fd264, [%rd103];
	add.f64 	%fd502, %fd502, %fd264;
$L__BB0_173:
	add.s32 	%r98, %r212, 1;
	shr.u64 	%rd104, %rd327, %r98;
	and.b64  	%rd105, %rd104, 1;
	setp.eq.b64 	%p82, %rd105, 1;
	not.pred 	%p83, %p82;
	@%p83 bra 	$L__BB0_175;
	add.s32 	%r99, %r213, 1;
	mul.wide.u32 	%rd106, %r99, 8;
	add.s64 	%rd107, %rd1, %rd106;
	ld.global.nc.f64 	%fd265, [%rd107];
	add.f64 	%fd502, %fd502, %fd265;
$L__BB0_175:
	add.s32 	%r100, %r212, 2;
	shr.u64 	%rd108, %rd327, %r100;
	and.b64  	%rd109, %rd108, 1;
	setp.eq.b64 	%p84, %rd109, 1;
	not.pred 	%p85, %p84;
	@%p85 bra 	$L__BB0_177;
	add.s32 	%r101, %r213, 2;
	mul.wide.u32 	%rd110, %r101, 8;
	add.s64 	%rd111, %rd1, %rd110;
	ld.global.nc.f64 	%fd266, [%rd111];
	add.f64 	%fd502, %fd502, %fd266;
$L__BB0_177:
	add.s32 	%r102, %r212, 3;
	shr.u64 	%rd112, %rd327, %r102;
	and.b64  	%rd113, %rd112, 1;
	setp.eq.b64 	%p86, %rd113, 1;
	not.pred 	%p87, %p86;
	@%p87 bra 	$L__BB0_179;
	add.s32 	%r103, %r213, 3;
	mul.wide.u32 	%rd114, %r103, 8;
	add.s64 	%rd115, %rd1, %rd114;
	ld.global.nc.f64 	%fd267, [%rd115];
	add.f64 	%fd502, %fd502, %fd267;
$L__BB0_179:
	add.s32 	%r104, %r212, 4;
	shr.u64 	%rd116, %rd327, %r104;
	and.b64  	%rd117, %rd116, 1;
	setp.eq.b64 	%p88, %rd117, 1;
	not.pred 	%p89, %p88;
	@%p89 bra 	$L__BB0_181;
	add.s32 	%r105, %r213, 4;
	mul.wide.u32 	%rd118, %r105, 8;
	add.s64 	%rd119, %rd1, %rd118;
	ld.global.nc.f64 	%fd268, [%rd119];
	add.f64 	%fd502, %fd502, %fd268;
$L__BB0_181:
	add.s32 	%r106, %r212, 5;
	shr.u64 	%rd120, %rd327, %r106;
	and.b64  	%rd121, %rd120, 1;
	setp.eq.b64 	%p90, %rd121, 1;
	not.pred 	%p91, %p90;
	@%p91 bra 	$L__BB0_183;
	add.s32 	%r107, %r213, 5;
	mul.wide.u32 	%rd122, %r107, 8;
	add.s64 	%rd123, %rd1, %rd122;
	ld.global.nc.f64 	%fd269, [%rd123];
	add.f64 	%fd502, %fd502, %fd269;
$L__BB0_183:
	add.s32 	%r108, %r212, 6;
	shr.u64 	%rd124, %rd327, %r108;
	and.b64  	%rd125, %rd124, 1;
	setp.eq.b64 	%p92, %rd125, 1;
	not.pred 	%p93, %p92;
	@%p93 bra 	$L__BB0_185;
	add.s32 	%r109, %r213, 6;
	mul.wide.u32 	%rd126, %r109, 8;
	add.s64 	%rd127, %rd1, %rd126;
	ld.global.nc.f64 	%fd270, [%rd127];
	add.f64 	%fd502, %fd502, %fd270;
$L__BB0_185:
	add.s32 	%r110, %r212, 7;
	shr.u64 	%rd128, %rd327, %r110;
	and.b64  	%rd129, %rd128, 1;
	setp.eq.b64 	%p94, %rd129, 1;
	not.pred 	%p95, %p94;
	@%p95 bra 	$L__BB0_187;
	add.s32 	%r111, %r213, 7;
	mul.wide.u32 	%rd130, %r111, 8;
	add.s64 	%rd131, %rd1, %rd130;
	ld.global.nc.f64 	%fd271, [%rd131];
	add.f64 	%fd502, %fd502, %fd271;
$L__BB0_187:
	add.s32 	%r213, %r213, 8;
	add.s32 	%r212, %r212, 8;
	add.s32 	%r211, %r211, 8;
	setp.ne.s32 	%p96, %r211, %r33;
	@%p96 bra 	$L__BB0_171;
$L__BB0_188:
	and.b32  	%r112, %r31, 7;
	setp.eq.s32 	%p97, %r112, 0;
	@%p97 bra 	$L__BB0_209;
	not.b16 	%rs8, %rs16;
	add.s16 	%rs10, %rs8, %rs9;
	cvt.u32.u16 	%r113, %rs10;
	and.b32  	%r42, %r113, 7;
	add.s32 	%r114, %r42, -1;
	setp.lt.u32 	%p98, %r114, 3;
	@%p98 bra 	$L__BB0_199;
	shr.u64 	%rd132, %rd327, %r212;
	and.b64  	%rd133, %rd132, 1;
	setp.eq.b64 	%p99, %rd133, 1;
	not.pred 	%p100, %p99;
	@%p100 bra 	$L__BB0_192;
	mul.wide.u32 	%rd134, %r213, 8;
	add.s64 	%rd135, %rd1, %rd134;
	ld.global.nc.f64 	%fd273, [%rd135];
	add.f64 	%fd502, %fd502, %fd273;
$L__BB0_192:
	add.s32 	%r115, %r212, 1;
	shr.u64 	%rd136, %rd327, %r115;
	and.b64  	%rd137, %rd136, 1;
	setp.eq.b64 	%p101, %rd137, 1;
	not.pred 	%p102, %p101;
	@%p102 bra 	$L__BB0_194;
	add.s32 	%r116, %r213, 1;
	mul.wide.u32 	%rd138, %r116, 8;
	add.s64 	%rd139, %rd1, %rd138;
	ld.global.nc.f64 	%fd274, [%rd139];
	add.f64 	%fd502, %fd502, %fd274;
$L__BB0_194:
	add.s32 	%r117, %r212, 2;
	shr.u64 	%rd140, %rd327, %r117;
	and.b64  	%rd141, %rd140, 1;
	setp.eq.b64 	%p103, %rd141, 1;
	not.pred 	%p104, %p103;
	@%p104 bra 	$L__BB0_196;
	add.s32 	%r118, %r213, 2;
	mul.wide.u32 	%rd142, %r118, 8;
	add.s64 	%rd143, %rd1, %rd142;
	ld.global.nc.f64 	%fd275, [%rd143];
	add.f64 	%fd502, %fd502, %fd275;
$L__BB0_196:
	add.s32 	%r119, %r212, 3;
	shr.u64 	%rd144, %rd327, %r119;
	and.b64  	%rd145, %rd144, 1;
	setp.eq.b64 	%p105, %rd145, 1;
	not.pred 	%p106, %p105;
	@%p106 bra 	$L__BB0_198;
	add.s32 	%r120, %r213, 3;
	mul.wide.u32 	%rd146, %r120, 8;
	add.s64 	%rd147, %rd1, %rd146;
	ld.global.nc.f64 	%fd276, [%rd147];
	add.f64 	%fd502, %fd502, %fd276;
$L__BB0_198:
	add.s32 	%r213, %r213, 4;
	add.s32 	%r212, %r212, 4;
$L__BB0_199:
	and.b32  	%r121, %r42, 3;
	setp.eq.s32 	%p107, %r121, 0;
	@%p107 bra 	$L__BB0_209;
	xor.b16  	%rs11, %rs15, 3;
	cvt.u16.u32 	%rs12, %r57;
	add.s16 	%rs3, %rs11, %rs12;
	and.b16  	%rs13, %rs3, 3;
	setp.eq.s16 	%p108, %rs13, 1;
	@%p108 bra 	$L__BB0_206;
	shr.u64 	%rd148, %rd327, %r212;
	and.b64  	%rd149, %rd148, 1;
	setp.eq.b64 	%p109, %rd149, 1;
	not.pred 	%p110, %p109;
	@%p110 bra 	$L__BB0_203;
	mul.wide.u32 	%rd150, %r213, 8;
	add.s64 	%rd151, %rd1, %rd150;
	ld.global.nc.f64 	%fd278, [%rd151];
	add.f64 	%fd502, %fd502, %fd278;
$L__BB0_203:
	add.s32 	%r122, %r212, 1;
	shr.u64 	%rd152, %rd327, %r122;
	and.b64  	%rd153, %rd152, 1;
	setp.eq.b64 	%p111, %rd153, 1;
	not.pred 	%p112, %p111;
	@%p112 bra 	$L__BB0_205;
	add.s32 	%r123, %r213, 1;
	mul.wide.u32 	%rd154, %r123, 8;
	add.s64 	%rd155, %rd1, %rd154;
	ld.global.nc.f64 	%fd279, [%rd155];
	add.f64 	%fd502, %fd502, %fd279;
$L__BB0_205:
	add.s32 	%r213, %r213, 2;
	add.s32 	%r212, %r212, 2;
$L__BB0_206:
	and.b16  	%rs14, %rs3, 1;
	setp.eq.b16 	%p113, %rs14, 1;
	not.pred 	%p114, %p113;
	@%p114 bra 	$L__BB0_209;
	shr.u64 	%rd156, %rd327, %r212;
	and.b64  	%rd157, %rd156, 1;
	setp.eq.b64 	%p115, %rd157, 1;
	not.pred 	%p116, %p115;
	@%p116 bra 	$L__BB0_209;
	mul.wide.u32 	%rd158, %r213, 8;
	add.s64 	%rd159, %rd1, %rd158;
	ld.global.nc.f64 	%fd280, [%rd159];
	add.f64 	%fd502, %fd502, %fd280;
$L__BB0_209:
	add.s32 	%r218, %r218, %r206;
$L__BB0_210:
	add.s32 	%r206, %r206, -1;
	setp.ne.s32 	%p117, %r32, %r57;
	add.s16 	%rs16, %rs16, 1;
	add.s16 	%rs15, %rs15, 1;
	mov.u32 	%r207, %r32;
	@%p117 bra 	$L__BB0_167;
	abs.f64 	%fd211, %fd502;
	setp.neu.f64 	%p118, %fd211, 0d7FF0000000000000;
	@%p118 bra 	$L__BB0_213;
	mov.f64 	%fd286, 0d0000000000000000;
	mul.rn.f64 	%fd524, %fd502, %fd286;
	mov.b32 	%r219, 0;
	bra.uni 	$L__BB0_215;
$L__BB0_213:
	mul.f64 	%fd281, %fd502, 0d3FE45F306DC9C883;
	cvt.rni.s32.f64 	%r219, %fd281;
	cvt.rn.f64.s32 	%fd282, %r219;
	fma.rn.f64 	%fd283, %fd282, 0dBFF921FB54442D18, %fd502;
	fma.rn.f64 	%fd284, %fd282, 0dBC91A62633145C00, %fd283;
	fma.rn.f64 	%fd524, %fd282, 0dB97B839A252049C0, %fd284;
	setp.ltu.f64 	%p119, %fd211, 0d41E0000000000000;
	@%p119 bra 	$L__BB0_215;
	{ // callseq 0, 0
	.param .b64 param0;
	st.param.f64 	[param0], %fd502;
	.param .align 16 .b8 retval0[16];
	call.uni (retval0), 
	__internal_trig_reduction_slowpathd, 
	(
	param0
	);
	ld.param.f64 	%fd524, [retval0];
	ld.param.b32 	%r219, [retval0+8];
	} // callseq 0
$L__BB0_215:
	mul.rn.f64 	%fd287, %fd524, %fd524;
	fma.rn.f64 	%fd288, %fd287, 0dBDA8FF8320FD8164, 0d3E21EEA7C1EF8528;
	fma.rn.f64 	%fd289, %fd288, %fd287, 0dBE927E4F8E06E6D9;
	fma.rn.f64 	%fd290, %fd289, %fd287, 0d3EFA01A019DDBCE9;
	fma.rn.f64 	%fd291, %fd290, %fd287, 0dBF56C16C16C15D47;
	fma.rn.f64 	%fd292, %fd291, %fd287, 0d3FA5555555555551;
	fma.rn.f64 	%fd293, %fd292, %fd287, 0dBFE0000000000000;
	fma.rn.f64 	%fd294, %fd293, %fd287, 0d3FF0000000000000;
	fma.rn.f64 	%fd295, %fd287, 0d3DE5DB65F9785EBA, 0dBE5AE5F12CB0D246;
	fma.rn.f64 	%fd296, %fd295, %fd287, 0d3EC71DE369ACE392;
	fma.rn.f64 	%fd297, %fd296, %fd287, 0dBF2A01A019DB62A1;
	fma.rn.f64 	%fd298, %fd297, %fd287, 0d3F81111111110818;
	fma.rn.f64 	%fd299, %fd298, %fd287, 0dBFC5555555555554;
	fma.rn.f64 	%fd300, %fd299, %fd287, 0d0000000000000000;
	fma.rn.f64 	%fd301, %fd300, %fd524, %fd524;
	and.b32  	%r126, %r219, 1;
	setp.eq.b32 	%p120, %r126, 1;
	{
	.reg .b32 %temp; 
	mov.b64 	{%temp, %r127}, %fd301;
	}
	{
	.reg .b32 %temp; 
	mov.b64 	{%r128, %temp}, %fd301;
	}
	xor.b32  	%r129, %r127, -2147483648;
	mov.b64 	%fd302, {%r128, %r129};
	selp.f64 	%fd525, %fd294, %fd301, %p120;
	selp.f64 	%fd526, %fd302, %fd294, %p120;
	and.b32  	%r130, %r219, 2;
	setp.eq.s32 	%p121, %r130, 0;
	@%p121 bra 	$L__BB0_217;
	{
	.reg .b32 %temp; 
	mov.b64 	{%temp, %r131}, %fd525;
	}
	{
	.reg .b32 %temp; 
	mov.b64 	{%r132, %temp}, %fd525;
	}
	xor.b32  	%r133, %r131, -2147483648;
	mov.b64 	%fd525, {%r132, %r133};
	{
	.reg .b32 %temp; 
	mov.b64 	{%temp, %r134}, %fd526;
	}
	{
	.reg .b32 %temp; 
	mov.b64 	{%r135, %temp}, %fd526;
	}
	xor.b32  	%r136, %r134, -2147483648;
	mov.b64 	%fd526, {%r135, %r136};
$L__BB0_217:
	and.b64  	%rd160, %rd327, %rd2;
	shr.u64 	%rd161, %rd160, 16;
	xor.b64  	%rd162, %rd160, %rd161;
	shr.u64 	%rd163, %rd162, 8;
	xor.b64  	%rd164, %rd162, %rd163;
	shr.u64 	%rd165, %rd164, 4;
	xor.b64  	%rd166, %rd164, %rd165;
	shr.u64 	%rd167, %rd166, 2;
	xor.b64  	%rd168, %rd166, %rd167;
	shr.u64 	%rd169, %rd168, 1;
	xor.b64  	%rd170, %rd168, %rd169;
	and.b64  	%rd171, %rd170, 1;
	setp.eq.b64 	%p122, %rd171, 1;
	selp.f64 	%fd303, 0dBFF0000000000000, 0d3FF0000000000000, %p122;
	fma.rn.f64 	%fd527, %fd303, %fd526, %fd527;
	fma.rn.f64 	%fd528, %fd303, %fd525, %fd528;
	add.s64 	%rd327, %rd327, 1;
	setp.ne.s64 	%p123, %rd327, %rd29;
	@%p123 bra 	$L__BB0_92;
$L__BB0_218:
	ld.param.u64 	%rd319, [_Z17iqp_encode_kernelPKdP7double2mji_param_1];
	cvt.rn.f64.u64 	%fd405, %rd29;
	rcp.rn.f64 	%fd406, %fd405;
	mul.f64 	%fd407, %fd406, %fd527;
	mul.f64 	%fd408, %fd406, %fd528;
	cvta.to.global.u64 	%rd316, %rd319;
	shl.b64 	%rd317, %rd2, 4;
	add.s64 	%rd318, %rd316, %rd317;
	st.global.v2.f64 	[%rd318], {%fd407, %fd408};
$L__BB0_219:
	ret;

}
	// .globl	_Z23iqp_encode_batch_kernelPKdP7double2mmjji
.visible .entry _Z23iqp_encode_batch_kernelPKdP7double2mmjji(
	.param .u64 .ptr .align 1 _Z23iqp_encode_batch_kernelPKdP7double2mmjji_param_0,
	.param .u64 .ptr .align 1 _Z23iqp_encode_batch_kernelPKdP7double2mmjji_param_1,
	.param .u64 _Z23iqp_encode_batch_kernelPKdP7double2mmjji_param_2,
	.param .u64 _Z23iqp_encode_batch_kernelPKdP7double2mmjji_param_3,
	.param .u32 _Z23iqp_encode_batch_kernelPKdP7double2mmjji_param_4,
	.param .u32 _Z23iqp_encode_batch_kernelPKdP7double2mmjji_param_5,
	.param .u32 _Z23iqp_encode_batch_kernelPKdP7double2mmjji_param_6
)
{
	.reg .pred 	%p<185>;
	.reg .b16 	%rs<17>;
	.reg .b32 	%r<191>;
	.reg .b64 	%rd<365>;
	.reg .b64 	%fd<457>;

	ld.param.u64 	%rd35, [_Z23iqp_encode_batch_kernelPKdP7double2mmjji_param_0];
	ld.param.u64 	%rd36, [_Z23iqp_encode_batch_kernelPKdP7double2mmjji_param_1];
	ld.param.u64 	%rd37, [_Z23iqp_encode_batch_kernelPKdP7double2mmjji_param_2];
	ld.param.u64 	%rd34, [_Z23iqp_encode_batch_kernelPKdP7double2mmjji_param_3];
	ld.param.u32 	%r58, [_Z23iqp_encode_batch_kernelPKdP7double2mmjji_param_4];
	ld.param.u32 	%r60, [_Z23iqp_encode_batch_kernelPKdP7double2mmjji_param_6];
	cvta.to.global.u64 	%rd1, %rd35;
	cvta.to.global.u64 	%rd2, %rd36;
	mul.lo.s64 	%rd3, %rd34, %rd37;
	mov.u32 	%r61, %nctaid.x;
	mov.u32 	%r62, %ntid.x;
	mul.lo.s32 	%r63, %r61, %r62;
	cvt.u64.u32 	%rd4, %r63;
	add.s64 	%rd5, %rd34, -1;
	mov.u32 	%r64, %ctaid.x;
	mov.u32 	%r65, %tid.x;
	mad.lo.s32 	%r66, %r64, %r62, %r65;
	cvt.u64.u32 	%rd6, %r66;
	setp.le.u64 	%p2, %rd3, %rd6;
	@%p2 bra 	$L__BB1_193;
	setp.ne.s64 	%p3, %rd34, 0;
	setp.eq.s32 	%p4, %r58, 0;
	setp.eq.s32 	%p5, %r60, 0;
	or.pred  	%p1, %p5, %p4;
	cvt.rn.f64.u64 	%fd195, %rd34;
	rcp.rn.f64 	%fd1, %fd195;
	@%p3 bra 	$L__BB1_3;
	mul.f64 	%fd354, %fd1, 0d0000000000000000;
	shl.b64 	%rd356, %rd6, 4;
	add.s64 	%rd357, %rd2, %rd356;
	st.global.v2.f64 	[%rd357], {%fd354, %fd354};
	bra.uni 	$L__BB1_193;
$L__BB1_3:
	not.pred 	%p6, %p1;
	@%p6 bra 	$L__BB1_64;
	setp.ne.s32 	%p127, %r58, 0;
	@%p127 bra 	$L__BB1_14;
	and.b64  	%rd7, %rd34, 3;
	and.b64  	%rd8, %rd34, -4;
	mov.f64 	%fd322, 0d0000000000000000;
	mul.rn.f64 	%fd323, %fd322, %fd322;
	fma.rn.f64 	%fd324, %fd323, 0dBDA8FF8320FD8164, 0d3E21EEA7C1EF8528;
	fma.rn.f64 	%fd325, %fd324, %fd323, 0dBE927E4F8E06E6D9;
	fma.rn.f64 	%fd326, %fd325, %fd323, 0d3EFA01A019DDBCE9;
	fma.rn.f64 	%fd327, %fd326, %fd323, 0dBF56C16C16C15D47;
	fma.rn.f64 	%fd328, %fd327, %fd323, 0d3FA5555555555551;
	fma.rn.f64 	%fd329, %fd328, %fd323, 0dBFE0000000000000;
	fma.rn.f64 	%fd2, %fd329, %fd323, 0d3FF0000000000000;
	fma.rn.f64 	%fd330, %fd323, 0d3DE5DB65F9785EBA, 0dBE5AE5F12CB0D246;
	fma.rn.f64 	%fd331, %fd330, %fd323, 0d3EC71DE369ACE392;
	fma.rn.f64 	%fd332, %fd331, %fd323, 0dBF2A01A019DB62A1;
	fma.rn.f64 	%fd333, %fd332, %fd323, 0d3F81111111110818;
	fma.rn.f64 	%fd334, %fd333, %fd323, 0dBFC5555555555554;
	fma.rn.f64 	%fd335, %fd334, %fd323, 0d0000000000000000;
	fma.rn.f64 	%fd3, %fd335, 0d0000000000000000, 0d0000000000000000;
$L__BB1_6:
	setp.lt.u64 	%p172, %rd34, 4;
	and.b64  	%rd10, %rd6, %rd5;
	mov.f64 	%fd362, 0d0000000000000000;
	mov.b64 	%rd360, 0;
	mov.f64 	%fd361, %fd362;
	@%p172 bra 	$L__BB1_9;
	mov.f64 	%fd362, 0d0000000000000000;
	mov.b64 	%rd359, 0;
$L__BB1_8:
	and.b64  	%rd251, %rd10, %rd359;
	shr.u64 	%rd252, %rd251, 32;
	xor.b64  	%rd253, %rd251, %rd252;
	shr.u64 	%rd254, %rd253, 16;
	xor.b64  	%rd255, %rd253, %rd254;
	shr.u64 	%rd256, %rd255, 8;
	xor.b64  	%rd257, %rd255, %rd256;
	shr.u64 	%rd258, %rd257, 4;
	xor.b64  	%rd259, %rd257, %rd258;
	shr.u64 	%rd260, %rd259, 2;
	xor.b64  	%rd261, %rd259, %rd260;
	shr.u64 	%rd262, %rd261, 1;
	xor.b64  	%rd263, %rd261, %rd262;
	and.b64  	%rd264, %rd263, 1;
	setp.eq.b64 	%p173, %rd264, 1;
	selp.f64 	%fd339, 0dBFF0000000000000, 0d3FF0000000000000, %p173;
	fma.rn.f64 	%fd340, %fd339, %fd2, %fd361;
	fma.rn.f64 	%fd341, %fd339, %fd3, %fd362;
	add.s64 	%rd265, %rd359, 1;
	and.b64  	%rd266, %rd10, %rd265;
	shr.u64 	%rd267, %rd266, 32;
	xor.b64  	%rd268, %rd266, %rd267;
	shr.u64 	%rd269, %rd268, 16;
	xor.b64  	%rd270, %rd268, %rd269;
	shr.u64 	%rd271, %rd270, 8;
	xor.b64  	%rd272, %rd270, %rd271;
	shr.u64 	%rd273, %rd272, 4;
	xor.b64  	%rd274, %rd272, %rd273;
	shr.u64 	%rd275, %rd274, 2;
	xor.b64  	%rd276, %rd274, %rd275;
	shr.u64 	%rd277, %rd276, 1;
	xor.b64  	%rd278, %rd276, %rd277;
	and.b64  	%rd279, %rd278, 1;
	setp.eq.b64 	%p174, %rd279, 1;
	selp.f64 	%fd342, 0dBFF0000000000000, 0d3FF0000000000000, %p174;
	fma.rn.f64 	%fd343, %fd342, %fd2, %fd340;
	fma.rn.f64 	%fd344, %fd342, %fd3, %fd341;
	add.s64 	%rd280, %rd359, 2;
	and.b64  	%rd281, %rd10, %rd280;
	shr.u64 	%rd282, %rd281, 32;
	xor.b64  	%rd283, %rd281, %rd282;
	shr.u64 	%rd284, %rd283, 16;
	xor.b64  	%rd285, %rd283, %rd284;
	shr.u64 	%rd286, %rd285, 8;
	xor.b64  	%rd287, %rd285, %rd286;
	shr.u64 	%rd288, %rd287, 4;
	xor.b64  	%rd289, %rd287, %rd288;
	shr.u64 	%rd290, %rd289, 2;
	xor.b64  	%rd291, %rd289, %rd290;
	shr.u64 	%rd292, %rd291, 1;
	xor.b64  	%rd293, %rd291, %rd292;
	and.b64  	%rd294, %rd293, 1;
	setp.eq.b64 	%p175, %rd294, 1;
	selp.f64 	%fd345, 0dBFF0000000000000, 0d3FF0000000000000, %p175;
	fma.rn.f64 	%fd346, %fd345, %fd2, %fd343;
	fma.rn.f64 	%fd347, %fd345, %fd3, %fd344;
	add.s64 	%rd295, %rd359, 3;
	and.b64  	%rd296, %rd10, %rd295;
	shr.u64 	%rd297, %rd296, 32;
	xor.b64  	%rd298, %rd296, %rd297;
	shr.u64 	%rd299, %rd298, 16;
	xor.b64  	%rd300, %rd298, %rd299;
	shr.u64 	%rd301, %rd300, 8;
	xor.b64  	%rd302, %rd300, %rd301;
	shr.u64 	%rd303, %rd302, 4;
	xor.b64  	%rd304, %rd302, %rd303;
	shr.u64 	%rd305, %rd304, 2;
	xor.b64  	%rd306, %rd304, %rd305;
	shr.u64 	%rd307, %rd306, 1;
	xor.b64  	%rd308, %rd306, %rd307;
	and.b64  	%rd309, %rd308, 1;
	setp.eq.b64 	%p176, %rd309, 1;
	selp.f64 	%fd348, 0dBFF0000000000000, 0d3FF0000000000000, %p176;
	fma.rn.f64 	%fd361, %fd348, %fd2, %fd346;
	fma.rn.f64 	%fd362, %fd348, %fd3, %fd347;
	add.s64 	%rd359, %rd359, 4;
	setp.ne.s64 	%p177, %rd359, %rd8;
	mov.u64 	%rd360, %rd8;
	@%p177 bra 	$L__BB1_8;
$L__BB1_9:
	setp.eq.s64 	%p178, %rd7, 0;
	@%p178 bra 	$L__BB1_13;
	setp.eq.s64 	%p179, %rd7, 1;
	and.b64  	%rd310, %rd10, %rd360;
	shr.u64 	%rd311, %rd310, 32;
	xor.b64  	%rd312, %rd310, %rd311;
	shr.u64 	%rd313, %rd312, 16;
	xor.b64  	%rd314, %rd312, %rd313;
	shr.u64 	%rd315, %rd314, 8;
	xor.b64  	%rd316, %rd314, %rd315;
	shr.u64 	%rd317, %rd316, 4;
	xor.b64  	%rd318, %rd316, %rd317;
	shr.u64 	%rd319, %rd318, 2;
	xor.b64  	%rd320, %rd318, %rd319;
	shr.u64 	%rd321, %rd320, 1;
	xor.b64  	%rd322, %rd320, %rd321;
	and.b64  	%rd323, %rd322, 1;
	setp.eq.b64 	%p180, %rd323, 1;
	selp.f64 	%fd349, 0dBFF0000000000000, 0d3FF0000000000000, %p180;
	fma.rn.f64 	%fd361, %fd349, %fd2, %fd361;
	fma.rn.f64 	%fd362, %fd349, %fd3, %fd362;
	@%p179 bra 	$L__BB1_13;
	setp.eq.s64 	%p181, %rd7, 2;
	add.s64 	%rd324, %rd360, 1;
	and.b64  	%rd325, %rd10, %rd324;
	shr.u64 	%rd326, %rd325, 32;
	xor.b64  	%rd327, %rd325, %rd326;
	shr.u64 	%rd328, %rd327, 16;
	xor.b64  	%rd329, %rd327, %rd328;
	shr.u64 	%rd330, %rd329, 8;
	xor.b64  	%rd331, %rd329, %rd330;
	shr.u64 	%rd332, %rd331, 4;
	xor.b64  	%rd333, %rd331, %rd332;
	shr.u64 	%rd334, %rd333, 2;
	xor.b64  	%rd335, %rd333, %rd334;
	shr.u64 	%rd336, %rd335, 1;
	xor.b64  	%rd337, %rd335, %rd336;
	and.b64  	%rd338, %rd337, 1;
	setp.eq.b64 	%p182, %rd338, 1;
	selp.f64 	%fd350, 0dBFF0000000000000, 0d3FF0000000000000, %p182;
	fma.rn.f64 	%fd361, %fd350, %fd2, %fd361;
	fma.rn.f64 	%fd362, %fd350, %fd3, %fd362;
	@%p181 bra 	$L__BB1_13;
	add.s64 	%rd339, %rd360, 2;
	and.b64  	%rd340, %rd10, %rd339;
	shr.u64 	%rd341, %rd340, 32;
	xor.b64  	%rd342, %rd340, %rd341;
	shr.u64 	%rd343, %rd342, 16;
	xor.b64  	%rd344, %rd342, %rd343;
	shr.u64 	%rd345, %rd344, 8;
	xor.b64  	%rd346, %rd344, %rd345;
	shr.u64 	%rd347, %rd346, 4;
	xor.b64  	%rd348, %rd346, %rd347;
	shr.u64 	%rd349, %rd348, 2;
	xor.b64  	%rd350, %rd348, %rd349;
	shr.u64 	%rd351, %rd350, 1;
	xor.b64  	%rd352, %rd350, %rd351;
	and.b64  	%rd353, %rd352, 1;
	setp.eq.b64 	%p183, %rd353, 1;
	selp.f64 	%fd351, 0dBFF0000000000000, 0d3FF0000000000000, %p183;
	fma.rn.f64 	%fd361, %fd351, %fd2, %fd361;
	fma.rn.f64 	%fd362, %fd351, %fd3, %fd362;
$L__BB1_13:
	mul.f64 	%fd352, %fd1, %fd361;
	mul.f64 	%fd353, %fd1, %fd362;
	shl.b64 	%rd354, %rd6, 4;
	add.s64 	%rd355, %rd2, %rd354;
	st.global.v2.f64 	[%rd355], {%fd352, %fd353};
	add.s64 	%rd6, %rd6, %rd4;
	setp.lt.u64 	%p184, %rd6, %rd3;
	@%p184 bra 	$L__BB1_6;
	bra.uni 	$L__BB1_193;
$L__BB1_14:
	and.b32  	%r1, %r58, 7;
	add.s32 	%r2, %r1, -1;
	and.b32  	%r3, %r58, 3;
	and.b32  	%r4, %r58, -8;
	and.b32  	%r5, %r58, 1;
$L__BB1_15:
	ld.param.u32 	%r167, [_Z23iqp_encode_batch_kernelPKdP7double2mmjji_param_5];
	shr.u64 	%rd189, %rd6, %r58;
	and.b64  	%rd16, %rd6, %rd5;
	cvt.u64.u32 	%rd190, %r167;
	mul.lo.s64 	%rd17, %rd189, %rd190;
	mov.f64 	%fd363, 0d0000000000000000;
	mov.b64 	%rd362, 0;
	mov.f64 	%fd364, %fd363;
$L__BB1_16:
	setp.lt.u32 	%p128, %r58, 8;
	mov.f64 	%fd366, 0d0000000000000000;
	mov.b32 	%r171, 0;
	@%p128 bra 	$L__BB1_35;
	mov.f64 	%fd366, 0d0000000000000000;
	mov.b32 	%r168, 0;
$L__BB1_18:
	.pragma "nounroll";
	cvt.u64.u32 	%rd191, %r168;
	shr.u64 	%rd192, %rd362, %r168;
	and.b64  	%rd193, %rd192, 1;
	setp.eq.b64 	%p129, %rd193, 1;
	not.pred 	%p130, %p129;
	add.s64 	%rd194, %rd17, %rd191;
	shl.b64 	%rd195, %rd194, 3;
	add.s64 	%rd19, %rd1, %rd195;
	@%p130 bra 	$L__BB1_20;
	ld.global.nc.f64 	%fd280, [%rd19];
	add.f64 	%fd366, %fd366, %fd280;
$L__BB1_20:
	add.s32 	%r142, %r168, 1;
	shr.u64 	%rd196, %rd362, %r142;
	and.b64  	%rd197, %rd196, 1;
	setp.eq.b64 	%p131, %rd197, 1;
	not.pred 	%p132, %p131;
	@%p132 bra 	$L__BB1_22;
	ld.global.nc.f64 	%fd281, [%rd19+8];
	add.f64 	%fd366, %fd366, %fd281;
$L__BB1_22:
	add.s32 	%r143, %r168, 2;
	shr.u64 	%rd198, %rd362, %r143;
	and.b64  	%rd199, %rd198, 1;
	setp.eq.b64 	%p133, %rd199, 1;
	not.pred 	%p134, %p133;
	@%p134 bra 	$L__BB1_24;
	ld.global.nc.f64 	%fd282, [%rd19+16];
	add.f64 	%fd366, %fd366, %fd282;
$L__BB1_24:
	add.s32 	%r144, %r168, 3;
	shr.u64 	%rd200, %rd362, %r144;
	and.b64  	%rd201, %rd200, 1;
	setp.eq.b64 	%p135, %rd201, 1;
	not.pred 	%p136, %p135;
	@%p136 bra 	$L__BB1_26;
	ld.global.nc.f64 	%fd283, [%rd19+24];
	add.f64 	%fd366, %fd366, %fd283;
$L__BB1_26:
	add.s32 	%r145, %r168, 4;
	shr.u64 	%rd202, %rd362, %r145;
	and.b64  	%rd203, %rd202, 1;
	setp.eq.b64 	%p137, %rd203, 1;
	not.pred 	%p138, %p137;
	@%p138 bra 	$L__BB1_28;
	ld.global.nc.f64 	%fd284, [%rd19+32];
	add.f64 	%fd366, %fd366, %fd284;
$L__BB1_28:
	add.s32 	%r146, %r168, 5;
	shr.u64 	%rd204, %rd362, %r146;
	and.b64  	%rd205, %rd204, 1;
	setp.eq.b64 	%p139, %rd205, 1;
	not.pred 	%p140, %p139;
	@%p140 bra 	$L__BB1_30;
	ld.global.nc.f64 	%fd285, [%rd19+40];
	add.f64 	%fd366, %fd366, %fd285;
$L__BB1_30:
	add.s32 	%r147, %r168, 6;
	shr.u64 	%rd206, %rd362, %r147;
	and.b64  	%rd207, %rd206, 1;
	setp.eq.b64 	%p141, %rd207, 1;
	not.pred 	%p142, %p141;
	@%p142 bra 	$L__BB1_32;
	ld.global.nc.f64 	%fd286, [%rd19+48];
	add.f64 	%fd366, %fd366, %fd286;
$L__BB1_32:
	add.s32 	%r148, %r168, 7;
	shr.u64 	%rd208, %rd362, %r148;
	and.b64  	%rd209, %rd208, 1;
	setp.eq.b64 	%p143, %rd209, 1;
	not.pred 	%p144, %p143;
	@%p144 bra 	$L__BB1_34;
	ld.global.nc.f64 	%fd287, [%rd19+56];
	add.f64 	%fd366, %fd366, %fd287;
$L__BB1_34:
	add.s32 	%r168, %r168, 8;
	setp.eq.s32 	%p145, %r168, %r4;
	mov.u32 	%r171, %r4;
	@%p145 bra 	$L__BB1_35;
	bra.uni 	$L__BB1_18;
$L__BB1_35:
	setp.eq.s32 	%p146, %r1, 0;
	@%p146 bra 	$L__BB1_56;
	setp.lt.u32 	%p147, %r2, 3;
	@%p147 bra 	$L__BB1_46;
	cvt.u64.u32 	%rd210, %r171;
	shr.u64 	%rd211, %rd362, %r171;
	and.b64  	%rd212, %rd211, 1;
	setp.eq.b64 	%p148, %rd212, 1;
	not.pred 	%p149, %p148;
	add.s64 	%rd213, %rd17, %rd210;
	shl.b64 	%rd214, %rd213, 3;
	add.s64 	%rd21, %rd1, %rd214;
	@%p149 bra 	$L__BB1_39;
	ld.global.nc.f64 	%fd289, [%rd21];
	add.f64 	%fd366, %fd366, %fd289;
$L__BB1_39:
	add.s32 	%r149, %r171, 1;
	shr.u64 	%rd215, %rd362, %r149;
	and.b64  	%rd216, %rd215, 1;
	setp.eq.b64 	%p150, %rd216, 1;
	not.pred 	%p151, %p150;
	@%p151 bra 	$L__BB1_41;
	ld.global.nc.f64 	%fd290, [%rd21+8];
	add.f64 	%fd366, %fd366, %fd290;
$L__BB1_41:
	add.s32 	%r150, %r171, 2;
	shr.u64 	%rd217, %rd362, %r150;
	and.b64  	%rd218, %rd217, 1;
	setp.eq.b64 	%p152, %rd218, 1;
	not.pred 	%p153, %p152;
	@%p153 bra 	$L__BB1_43;
	ld.global.nc.f64 	%fd291, [%rd21+16];
	add.f64 	%fd366, %fd366, %fd291;
$L__BB1_43:
	add.s32 	%r151, %r171, 3;
	shr.u64 	%rd219, %rd362, %r151;
	and.b64  	%rd220, %rd219, 1;
	setp.eq.b64 	%p154, %rd220, 1;
	not.pred 	%p155, %p154;
	@%p155 bra 	$L__BB1_45;
	ld.global.nc.f64 	%fd292, [%rd21+24];
	add.f64 	%fd366, %fd366, %fd292;
$L__BB1_45:
	add.s32 	%r171, %r171, 4;
$L__BB1_46:
	setp.eq.s32 	%p156, %r3, 0;
	@%p156 bra 	$L__BB1_56;
	setp.eq.s32 	%p157, %r3, 1;
	@%p157 bra 	$L__BB1_53;
	cvt.u64.u32 	%rd221, %r171;
	shr.u64 	%rd222, %rd362, %r171;
	and.b64  	%rd223, %rd222, 1;
	setp.eq.b64 	%p158, %rd223, 1;
	not.pred 	%p159, %p158;
	add.s64 	%rd224, %rd17, %rd221;
	shl.b64 	%rd225, %rd224, 3;
	add.s64 	%rd22, %rd1, %rd225;
	@%p159 bra 	$L__BB1_50;
	ld.global.nc.f64 	%fd294, [%rd22];
	add.f64 	%fd366, %fd366, %fd294;
$L__BB1_50:
	add.s32 	%r152, %r171, 1;
	shr.u64 	%rd226, %rd362, %r152;
	and.b64  	%rd227, %rd226, 1;
	setp.eq.b64 	%p160, %rd227, 1;
	not.pred 	%p161, %p160;
	@%p161 bra 	$L__BB1_52;
	ld.global.nc.f64 	%fd295, [%rd22+8];
	add.f64 	%fd366, %fd366, %fd295;
$L__BB1_52:
	add.s32 	%r171, %r171, 2;
$L__BB1_53:
	setp.eq.s32 	%p162, %r5, 0;
	@%p162 bra 	$L__BB1_56;
	cvt.u64.u32 	%rd23, %r171;
	shr.u64 	%rd228, %rd362, %r171;
	and.b64  	%rd229, %rd228, 1;
	setp.eq.b64 	%p163, %rd229, 1;
	not.pred 	%p164, %p163;
	@%p164 bra 	$L__BB1_56;
	add.s64 	%rd230, %rd17, %rd23;
	shl.b64 	%rd231, %rd230, 3;
	add.s64 	%rd232, %rd1, %rd231;
	ld.global.nc.f64 	%fd296, [%rd232];
	add.f64 	%fd366, %fd366, %fd296;
$L__BB1_56:
	abs.f64 	%fd71, %fd366;
	setp.eq.f64 	%p165, %fd71, 0d7FF0000000000000;
	@%p165 bra 	$L__BB1_59;
	mul.f64 	%fd297, %fd366, 0d3FE45F306DC9C883;
	cvt.rni.s32.f64 	%r169, %fd297;
	cvt.rn.f64.s32 	%fd298, %r169;
	fma.rn.f64 	%fd299, %fd298, 0dBFF921FB54442D18, %fd366;
	fma.rn.f64 	%fd300, %fd298, 0dBC91A62633145C00, %fd299;
	fma.rn.f64 	%fd374, %fd298, 0dB97B839A252049C0, %fd300;
	setp.ltu.f64 	%p166, %fd71, 0d41E0000000000000;
	@%p166 bra 	$L__BB1_60;
	{ // callseq 3, 0
	.param .b64 param0;
	st.param.f64 	[param0], %fd366;
	.param .align 16 .b8 retval0[16];
	call.uni (retval0), 
	__internal_trig_reduction_slowpathd, 
	(
	param0
	);
	ld.param.f64 	%fd374, [retval0];
	ld.param.b32 	%r169, [retval0+8];
	} // callseq 3
	bra.uni 	$L__BB1_60;
$L__BB1_59:
	mov.f64 	%fd302, 0d0000000000000000;
	mul.rn.f64 	%fd374, %fd366, %fd302;
	mov.b32 	%r169, 0;
$L__BB1_60:
	mul.rn.f64 	%fd303, %fd374, %fd374;
	fma.rn.f64 	%fd304, %fd303, 0dBDA8FF8320FD8164, 0d3E21EEA7C1EF8528;
	fma.rn.f64 	%fd305, %fd304, %fd303, 0dBE927E4F8E06E6D9;
	fma.rn.f64 	%fd306, %fd305, %fd303, 0d3EFA01A019DDBCE9;
	fma.rn.f64 	%fd307, %fd306, %fd303, 0dBF56C16C16C15D47;
	fma.rn.f64 	%fd308, %fd307, %fd303, 0d3FA5555555555551;
	fma.rn.f64 	%fd309, %fd308, %fd303, 0dBFE0000000000000;
	fma.rn.f64 	%fd310, %fd309, %fd303, 0d3FF0000000000000;
	fma.rn.f64 	%fd311, %fd303, 0d3DE5DB65F9785EBA, 0dBE5AE5F12CB0D246;
	fma.rn.f64 	%fd312, %fd311, %fd303, 0d3EC71DE369ACE392;
	fma.rn.f64 	%fd313, %fd312, %fd303, 0dBF2A01A019DB62A1;
	fma.rn.f64 	%fd314, %fd313, %fd303, 0d3F81111111110818;
	fma.rn.f64 	%fd315, %fd314, %fd303, 0dBFC5555555555554;
	fma.rn.f64 	%fd316, %fd315, %fd303, 0d0000000000000000;
	fma.rn.f64 	%fd317, %fd316, %fd374, %fd374;
	and.b32  	%r155, %r169, 1;
	setp.eq.b32 	%p167, %r155, 1;
	{
	.reg .b32 %temp; 
	mov.b64 	{%temp, %r156}, %fd317;
	}
	{
	.reg .b32 %temp; 
	mov.b64 	{%r157, %temp}, %fd317;
	}
	xor.b32  	%r158, %r156, -2147483648;
	mov.b64 	%fd318, {%r157, %r158};
	selp.f64 	%fd375, %fd310, %fd317, %p167;
	selp.f64 	%fd376, %fd318, %fd310, %p167;
	and.b32  	%r159, %r169, 2;
	setp.eq.s32 	%p168, %r159, 0;
	@%p168 bra 	$L__BB1_62;
	{
	.reg .b32 %temp; 
	mov.b64 	{%temp, %r160}, %fd375;
	}
	{
	.reg .b32 %temp; 
	mov.b64 	{%r161, %temp}, %fd375;
	}
	xor.b32  	%r162, %r160, -2147483648;
	mov.b64 	%fd375, {%r161, %r162};
	{
	.reg .b32 %temp; 
	mov.b64 	{%temp, %r163}, %fd376;
	}
	{
	.reg .b32 %temp; 
	mov.b64 	{%r164, %temp}, %fd376;
	}
	xor.b32  	%r165, %r163, -2147483648;
	mov.b64 	%fd376, {%r164, %r165};
$L__BB1_62:
	and.b64  	%rd233, %rd16, %rd362;
	shr.u64 	%rd234, %rd233, 32;
	xor.b64  	%rd235, %rd233, %rd234;
	shr.u64 	%rd236, %rd235, 16;
	xor.b64  	%rd237, %rd235, %rd236;
	shr.u64 	%rd238, %rd237, 8;
	xor.b64  	%rd239, %rd237, %rd238;
	shr.u64 	%rd240, %rd239, 4;
	xor.b64  	%rd241, %rd239, %rd240;
	shr.u64 	%rd242, %rd241, 2;
	xor.b64  	%rd243, %rd241, %rd242;
	shr.u64 	%rd244, %rd243, 1;
	xor.b64  	%rd245, %rd243, %rd244;
	and.b64  	%rd246, %rd245, 1;
	setp.eq.b64 	%p169, %rd246, 1;
	selp.f64 	%fd319, 0dBFF0000000000000, 0d3FF0000000000000, %p169;
	fma.rn.f64 	%fd364, %fd319, %fd376, %fd364;
	fma.rn.f64 	%fd363, %fd319, %fd375, %fd363;
	add.s64 	%rd362, %rd362, 1;
	setp.eq.s64 	%p170, %rd362, %rd34;
	@%p170 bra 	$L__BB1_63;
	bra.uni 	$L__BB1_16;
$L__BB1_63:
	mul.f64 	%fd320, %fd1, %fd364;
	mul.f64 	%fd321, %fd1, %fd363;
	shl.b64 	%rd247, %rd6, 4;
	add.s64 	%rd248, %rd2, %rd247;
	st.global.v2.f64 	[%rd248], {%fd320, %fd321};
	add.s64 	%rd6, %rd6, %rd4;
	setp.lt.u64 	%p171, %rd6, %rd3;
	@%p171 bra 	$L__BB1_15;
	bra.uni 	$L__BB1_193;
$L__BB1_64:
	add.s32 	%r16, %r58, -1;
	cvt.u16.u32 	%rs1, %r58;
	and.b32  	%r17, %r58, 7;
	add.s32 	%r18, %r58, -2;
	and.b32  	%r19, %r58, -16;
	and.b32  	%r20, %r58, 3;
$L__BB1_65:
	ld.param.u32 	%r166, [_Z23iqp_encode_batch_kernelPKdP7double2mmjji_param_5];
	shr.u64 	%rd39, %rd6, %r58;
	cvt.u64.u32 	%rd40, %r166;
	mul.lo.s64 	%rd41, %rd39, %rd40;
	shl.b64 	%rd42, %rd41, 3;
	add.s64 	%rd26, %rd1, %rd42;
	mov.f64 	%fd390, 0d0000000000000000;
	mov.b64 	%rd364, 0;
	and.b64  	%rd171, %rd6, %rd5;
	mov.f64 	%fd391, %fd390;
$L__BB1_66:
	setp.lt.u32 	%p7, %r58, 16;
	mov.f64 	%fd432, 0d0000000000000000;
	mov.b32 	%r175, 0;
	@%p7 bra 	$L__BB1_101;
	mov.f64 	%fd432, 0d0000000000000000;
	mov.b32 	%r173, 0;
$L__BB1_68:
	.pragma "nounroll";
	shr.u64 	%rd43, %rd364, %r173;
	and.b64  	%rd44, %rd43, 1;
	setp.eq.b64 	%p8, %rd44, 1;
	not.pred 	%p9, %p8;
	mul.wide.u32 	%rd45, %r173, 8;
	add.s64 	%rd28, %rd26, %rd45;
	@%p9 bra 	$L__BB1_70;
	ld.global.nc.f64 	%fd200, [%rd28];
	add.f64 	%fd432, %fd432, %fd200;
$L__BB1_70:
	add.s32 	%r69, %r173, 1;
	shr.u64 	%rd46, %rd364, %r69;
	and.b64  	%rd47, %rd46, 1;
	setp.eq.b64 	%p10, %rd47, 1;
	not.pred 	%p11, %p10;
	@%p11 bra 	$L__BB1_72;
	ld.global.nc.f64 	%fd201, [%rd28+8];
	add.f64 	%fd432, %fd432, %fd201;
$L__BB1_72:
	add.s32 	%r70, %r173, 2;
	shr.u64 	%rd48, %rd364, %r70;
	and.b64  	%rd49, %rd48, 1;
	setp.eq.b64 	%p12, %rd49, 1;
	not.pred 	%p13, %p12;
	@%p13 bra 	$L__BB1_74;
	ld.global.nc.f64 	%fd202, [%rd28+16];
	add.f64 	%fd432, %fd432, %fd202;
$L__BB1_74:
	add.s32 	%r71, %r173, 3;
	shr.u64 	%rd50, %rd364, %r71;
	and.b64  	%rd51, %rd50, 1;
	setp.eq.b64 	%p14, %rd51, 1;
	not.pred 	%p15, %p14;
	@%p15 bra 	$L__BB1_76;
	ld.global.nc.f64 	%fd203, [%rd28+24];
	add.f64 	%fd432, %fd432, %fd203;
$L__BB1_76:
	add.s32 	%r72, %r173, 4;
	shr.u64 	%rd52, %rd364, %r72;
	and.b64  	%rd53, %rd52, 1;
	setp.eq.b64 	%p16, %rd53, 1;
	not.pred 	%p17, %p16;
	@%p17 bra 	$L__BB1_78;
	ld.global.nc.f64 	%fd204, [%rd28+32];
	add.f64 	%fd432, %fd432, %fd204;
$L__BB1_78:
	add.s32 	%r73, %r173, 5;
	shr.u64 	%rd54, %rd364, %r73;
	and.b64  	%rd55, %rd54, 1;
	setp.eq.b64 	%p18, %rd55, 1;
	not.pred 	%p19, %p18;
	@%p19 bra 	$L__BB1_80;
	ld.global.nc.f64 	%fd205, [%rd28+40];
	add.f64 	%fd432, %fd432, %fd205;
$L__BB1_80:
	add.s32 	%r74, %r173, 6;
	shr.u64 	%rd56, %rd364, %r74;
	and.b64  	%rd57, %rd56, 1;
	setp.eq.b64 	%p20, %rd57, 1;
	not.pred 	%p21, %p20;
	@%p21 bra 	$L__BB1_82;
	ld.global.nc.f64 	%fd206, [%rd28+48];
	add.f64 	%fd432, %fd432, %fd206;
$L__BB1_82:
	add.s32 	%r75, %r173, 7;
	shr.u64 	%rd58, %rd364, %r75;
	and.b64  	%rd59, %rd58, 1;
	setp.eq.b64 	%p22, %rd59, 1;
	not.pred 	%p23, %p22;
	@%p23 bra 	$L__BB1_84;
	ld.global.nc.f64 	%fd207, [%rd28+56];
	add.f64 	%fd432, %fd432, %fd207;
$L__BB1_84:
	add.s32 	%r76, %r173, 8;
	shr.u64 	%rd60, %rd364, %r76;
	and.b64  	%rd61, %rd60, 1;
	setp.eq.b64 	%p24, %rd61, 1;
	not.pred 	%p25, %p24;
	@%p25 bra 	$L__BB1_86;
	ld.global.nc.f64 	%fd208, [%rd28+64];
	add.f64 	%fd432, %fd432, %fd208;
$L__BB1_86:
	add.s32 	%r77, %r173, 9;
	shr.u64 	%rd62, %rd364, %r77;
	and.b64  	%rd63, %rd62, 1;
	setp.eq.b64 	%p26, %rd63, 1;
	not.pred 	%p27, %p26;
	@%p27 bra 	$L__BB1_88;
	ld.global.nc.f64 	%fd209, [%rd28+72];
	add.f64 	%fd432, %fd432, %fd209;
$L__BB1_88:
	add.s32 	%r78, %r173, 10;
	shr.u64 	%rd64, %rd364, %r78;
	and.b64  	%rd65, %rd64, 1;
	setp.eq.b64 	%p28, %rd65, 1;
	not.pred 	%p29, %p28;
	@%p29 bra 	$L__BB1_90;
	ld.global.nc.f64 	%fd210, [%rd28+80];
	add.f64 	%fd432, %fd432, %fd210;
$L__BB1_90:
	add.s32 	%r79, %r173, 11;
	shr.u64 	%rd66, %rd364, %r79;
	and.b64  	%rd67, %rd66, 1;
	setp.eq.b64 	%p30, %rd67, 1;
	not.pred 	%p31, %p30;
	@%p31 bra 	$L__BB1_92;
	ld.global.nc.f64 	%fd211, [%rd28+88];
	add.f64 	%fd432, %fd432, %fd211;
$L__BB1_92:
	add.s32 	%r80, %r173, 12;
	shr.u64 	%rd68, %rd364, %r80;
	and.b64  	%rd69, %rd68, 1;
	setp.eq.b64 	%p32, %rd69, 1;
	not.pred 	%p33, %p32;
	@%p33 bra 	$L__BB1_94;
	ld.global.nc.f64 	%fd212, [%rd28+96];
	add.f64 	%fd432, %fd432, %fd212;
$L__BB1_94:
	add.s32 	%r81, %r173, 13;
	shr.u64 	%rd70, %rd364, %r81;
	and.b64  	%rd71, %rd70, 1;
	setp.eq.b64 	%p34, %rd71, 1;
	not.pred 	%p35, %p34;
	@%p35 bra 	$L__BB1_96;
	ld.global.nc.f64 	%fd213, [%rd28+104];
	add.f64 	%fd432, %fd432, %fd213;
$L__BB1_96:
	add.s32 	%r82, %r173, 14;
	shr.u64 	%rd72, %rd364, %r82;
	and.b64  	%rd73, %rd72, 1;
	setp.eq.b64 	%p36, %rd73, 1;
	not.pred 	%p37, %p36;
	@%p37 bra 	$L__BB1_98;
	ld.global.nc.f64 	%fd214, [%rd28+112];
	add.f64 	%fd432, %fd432, %fd214;
$L__BB1_98:
	add.s32 	%r83, %r173, 15;
	shr.u64 	%rd74, %rd364, %r83;
	and.b64  	%rd75, %rd74, 1;
	setp.eq.b64 	%p38, %rd75, 1;
	not.pred 	%p39, %p38;
	@%p39 bra 	$L__BB1_100;
	ld.global.nc.f64 	%fd215, [%rd28+120];
	add.f64 	%fd432, %fd432, %fd215;
$L__BB1_100:
	add.s32 	%r173, %r173, 16;
	setp.ne.s32 	%p40, %r173, %r19;
	mov.u32 	%r175, %r19;
	@%p40 bra 	$L__BB1_68;
$L__BB1_101:
	and.b32  	%r24, %r58, 15;
	setp.eq.s32 	%p41, %r24, 0;
	@%p41 bra 	$L__BB1_140;
	add.s32 	%r84, %r24, -1;
	setp.lt.u32 	%p42, %r84, 7;
	@%p42 bra 	$L__BB1_120;
	shr.u64 	%rd76, %rd364, %r175;
	and.b64  	%rd77, %rd76, 1;
	setp.eq.b64 	%p43, %rd77, 1;
	not.pred 	%p44, %p43;
	mul.wide.u32 	%rd78, %r175, 8;
	add.s64 	%rd29, %rd26, %rd78;
	@%p44 bra 	$L__BB1_105;
	ld.global.nc.f64 	%fd217, [%rd29];
	add.f64 	%fd432, %fd432, %fd217;
$L__BB1_105:
	add.s32 	%r85, %r175, 1;
	shr.u64 	%rd79, %rd364, %r85;
	and.b64  	%rd80, %rd79, 1;
	setp.eq.b64 	%p45, %rd80, 1;
	not.pred 	%p46, %p45;
	@%p46 bra 	$L__BB1_107;
	ld.global.nc.f64 	%fd218, [%rd29+8];
	add.f64 	%fd432, %fd432, %fd218;
$L__BB1_107:
	add.s32 	%r86, %r175, 2;
	shr.u64 	%rd81, %rd364, %r86;
	and.b64  	%rd82, %rd81, 1;
	setp.eq.b64 	%p47, %rd82, 1;
	not.pred 	%p48, %p47;
	@%p48 bra 	$L__BB1_109;
	ld.global.nc.f64 	%fd219, [%rd29+16];
	add.f64 	%fd432, %fd432, %fd219;
$L__BB1_109:
	add.s32 	%r87, %r175, 3;
	shr.u64 	%rd83, %rd364, %r87;
	and.b64  	%rd84, %rd83, 1;
	setp.eq.b64 	%p49, %rd84, 1;
	not.pred 	%p50, %p49;
	@%p50 bra 	$L__BB1_111;
	ld.global.nc.f64 	%fd220, [%rd29+24];
	add.f64 	%fd432, %fd432, %fd220;
$L__BB1_111:
	add.s32 	%r88, %r175, 4;
	shr.u64 	%rd85, %rd364, %r88;
	and.b64  	%rd86, %rd85, 1;
	setp.eq.b64 	%p51, %rd86, 1;
	not.pred 	%p52, %p51;
	@%p52 bra 	$L__BB1_113;
	ld.global.nc.f64 	%fd221, [%rd29+32];
	add.f64 	%fd432, %fd432, %fd221;
$L__BB1_113:
	add.s32 	%r89, %r175, 5;
	shr.u64 	%rd87, %rd364, %r89;
	and.b64  	%rd88, %rd87, 1;
	setp.eq.b64 	%p53, %rd88, 1;
	not.pred 	%p54, %p53;
	@%p54 bra 	$L__BB1_115;
	ld.global.nc.f64 	%fd222, [%rd29+40];
	add.f64 	%fd432, %fd432, %fd222;
$L__BB1_115:
	add.s32 	%r90, %r175, 6;
	shr.u64 	%rd89, %rd364, %r90;
	and.b64  	%rd90, %rd89, 1;
	setp.eq.b64 	%p55, %rd90, 1;
	not.pred 	%p56, %p55;
	@%p56 bra 	$L__BB1_117;
	ld.global.nc.f64 	%fd223, [%rd29+48];
	add.f64 	%fd432, %fd432, %fd223;
$L__BB1_117:
	add.s32 	%r91, %r175, 7;
	shr.u64 	%rd91, %rd364, %r91;
	and.b64  	%rd92, %rd91, 1;
	setp.eq.b64 	%p57, %rd92, 1;
	not.pred 	%p58, %p57;
	@%p58 bra 	$L__BB1_119;
	ld.global.nc.f64 	%fd224, [%rd29+56];
	add.f64 	%fd432, %fd432, %fd224;
$L__BB1_119:
	add.s32 	%r175, %r175, 8;
$L__BB1_120:
	setp.eq.s32 	%p59, %r17, 0;
	@%p59 bra 	$L__BB1_140;
	add.s32 	%r92, %r17, -1;
	setp.lt.u32 	%p60, %r92, 3;
	@%p60 bra 	$L__BB1_131;
	shr.u64 	%rd93, %rd364, %r175;
	and.b64  	%rd94, %rd93, 1;
	setp.eq.b64 	%p61, %rd94, 1;
	not.pred 	%p62, %p61;
	mul.wide.u32 	%rd95, %r175, 8;
	add.s64 	%rd30, %rd26, %rd95;
	@%p62 bra 	$L__BB1_124;
	ld.global.nc.f64 	%fd226, [%rd30];
	add.f64 	%fd432, %fd432, %fd226;
$L__BB1_124:
	add.s32 	%r93, %r175, 1;
	shr.u64 	%rd96, %rd364, %r93;
	and.b64  	%rd97, %rd96, 1;
	setp.eq.b64 	%p63, %rd97, 1;
	not.pred 	%p64, %p63;
	@%p64 bra 	$L__BB1_126;
	ld.global.nc.f64 	%fd227, [%rd30+8];
	add.f64 	%fd432, %fd432, %fd227;
$L__BB1_126:
	add.s32 	%r94, %r175, 2;
	shr.u64 	%rd98, %rd364, %r94;
	and.b64  	%rd99, %rd98, 1;
	setp.eq.b64 	%p65, %rd99, 1;
	not.pred 	%p66, %p65;
	@%p66 bra 	$L__BB1_128;
	ld.global.nc.f64 	%fd228, [%rd30+16];
	add.f64 	%fd432, %fd432, %fd228;
$L__BB1_128:
	add.s32 	%r95, %r175, 3;
	shr.u64 	%rd100, %rd364, %r95;
	and.b64  	%rd101, %rd100, 1;
	setp.eq.b64 	%p67, %rd101, 1;
	not.pred 	%p68, %p67;
	@%p68 bra 	$L__BB1_130;
	ld.global.nc.f64 	%fd229, [%rd30+24];
	add.f64 	%fd432, %fd432, %fd229;
$L__BB1_130:
	add.s32 	%r175, %r175, 4;
$L__BB1_131:
	setp.eq.s32 	%p69, %r20, 0;
	@%p69 bra 	$L__BB1_140;
	shr.u64 	%rd102, %rd364, %r175;
	and.b64  	%rd103, %rd102, 1;
	setp.eq.b64 	%p70, %rd103, 1;
	not.pred 	%p71, %p70;
	mul.wide.u32 	%rd104, %r175, 8;
	add.s64 	%rd31, %rd26, %rd104;
	@%p71 bra 	$L__BB1_134;
	ld.global.nc.f64 	%fd230, [%rd31];
	add.f64 	%fd432, %fd432, %fd230;
$L__BB1_134:
	setp.eq.s32 	%p72, %r20, 1;
	@%p72 bra 	$L__BB1_140;
	add.s32 	%r96, %r175, 1;
	shr.u64 	%rd105, %rd364, %r96;
	and.b64  	%rd106, %rd105, 1;
	setp.eq.b64 	%p73, %rd106, 1;
	not.pred 	%p74, %p73;
	@%p74 bra 	$L__BB1_137;
	ld.global.nc.f64 	%fd231, [%rd31+8];
	add.f64 	%fd432, %fd432, %fd231;
$L__BB1_137:
	setp.eq.s32 	%p75, %r20, 2;
	@%p75 bra 	$L__BB1_140;
	add.s32 	%r97, %r175, 2;
	shr.u64 	%rd107, %rd364, %r97;
	and.b64  	%rd108, %rd107, 1;
	setp.eq.b64 	%p76, %rd108, 1;
	not.pred 	%p77, %p76;
	@%p77 bra 	$L__BB1_140;
	ld.global.nc.f64 	%fd232, [%rd31+16];
	add.f64 	%fd432, %fd432, %fd232;
$L__BB1_140:
	mov.b32 	%r178, 0;
	mov.b16 	%rs15, 0;
	mov.u16 	%rs16, %rs15;
	mov.u32 	%r177, %r16;
	mov.u32 	%r189, %r58;
$L__BB1_141:
	sub.s32 	%r32, %r16, %r178;
	add.s32 	%r33, %r178, 1;
	setp.ge.u32 	%p78, %r33, %r58;
	@%p78 bra 	$L__BB1_184;
	shr.u64 	%rd109, %rd364, %r178;
	and.b64  	%rd110, %rd109, 1;
	setp.eq.b64 	%p79, %rd110, 1;
	not.pred 	%p80, %p79;
	@%p80 bra 	$L__BB1_183;
	sub.s32 	%r99, %r18, %r178;
	setp.lt.u32 	%p81, %r99, 7;
	mov.u32 	%r183, %r33;
	mov.u32 	%r184, %r189;
	@%p81 bra 	$L__BB1_162;
	and.b32  	%r34, %r32, -8;
	mov.b32 	%r182, 0;
	mov.u32 	%r183, %r33;
	mov.u32 	%r184, %r189;
$L__BB1_145:
	.pragma "nounroll";
	shr.u64 	%rd111, %rd364, %r183;
	and.b64  	%rd112, %rd111, 1;
	setp.eq.b64 	%p82, %rd112, 1;
	not.pred 	%p83, %p82;
	@%p83 bra 	$L__BB1_147;
	mul.wide.u32 	%rd113, %r184, 8;
	add.s64 	%rd114, %rd26, %rd113;
	ld.global.nc.f64 	%fd234, [%rd114];
	add.f64 	%fd432, %fd432, %fd234;
$L__BB1_147:
	add.s32 	%r101, %r183, 1;
	shr.u64 	%rd115, %rd364, %r101;
	and.b64  	%rd116, %rd115, 1;
	setp.eq.b64 	%p84, %rd116, 1;
	not.pred 	%p85, %p84;
	@%p85 bra 	$L__BB1_149;
	add.s32 	%r102, %r184, 1;
	mul.wide.u32 	%rd117, %r102, 8;
	add.s64 	%rd118, %rd26, %rd117;
	ld.global.nc.f64 	%fd235, [%rd118];
	add.f64 	%fd432, %fd432, %fd235;
$L__BB1_149:
	add.s32 	%r103, %r183, 2;
	shr.u64 	%rd119, %rd364, %r103;
	and.b64  	%rd120, %rd119, 1;
	setp.eq.b64 	%p86, %rd120, 1;
	not.pred 	%p87, %p86;
	@%p87 bra 	$L__BB1_151;
	add.s32 	%r104, %r184, 2;
	mul.wide.u32 	%rd121, %r104, 8;
	add.s64 	%rd122, %rd26, %rd121;
	ld.global.nc.f64 	%fd236, [%rd122];
	add.f64 	%fd432, %fd432, %fd236;
$L__BB1_151:
	add.s32 	%r105, %r183, 3;
	shr.u64 	%rd123, %rd364, %r105;
	and.b64  	%rd124, %rd123, 1;
	setp.eq.b64 	%p88, %rd124, 1;
	not.pred 	%p89, %p88;
	@%p89 bra 	$L__BB1_153;
	add.s32 	%r106, %r184, 3;
	mul.wide.u32 	%rd125, %r106, 8;
	add.s64 	%rd126, %rd26, %rd125;
	ld.global.nc.f64 	%fd237, [%rd126];
	add.f64 	%fd432, %fd432, %fd237;
$L__BB1_153:
	add.s32 	%r107, %r183, 4;
	shr.u64 	%rd127, %rd364, %r107;
	and.b64  	%rd128, %rd127, 1;
	setp.eq.b64 	%p90, %rd128, 1;
	not.pred 	%p91, %p90;
	@%p91 bra 	$L__BB1_155;
	add.s32 	%r108, %r184, 4;
	mul.wide.u32 	%rd129, %r108, 8;
	add.s64 	%rd130, %rd26, %rd129;
	ld.global.nc.f64 	%fd238, [%rd130];
	add.f64 	%fd432, %fd432, %fd238;
$L__BB1_155:
	add.s32 	%r109, %r183, 5;
	shr.u64 	%rd131, %rd364, %r109;
	and.b64  	%rd132, %rd131, 1;
	setp.eq.b64 	%p92, %rd132, 1;
	not.pred 	%p93, %p92;
	@%p93 bra 	$L__BB1_157;
	add.s32 	%r110, %r184, 5;
	mul.wide.u32 	%rd133, %r110, 8;
	add.s64 	%rd134, %rd26, %rd133;
	ld.global.nc.f64 	%fd239, [%rd134];
	add.f64 	%fd432, %fd432, %fd239;
$L__BB1_157:
	add.s32 	%r111, %r183, 6;
	shr.u64 	%rd135, %rd364, %r111;
	and.b64  	%rd136, %rd135, 1;
	setp.eq.b64 	%p94, %rd136, 1;
	not.pred 	%p95, %p94;
	@%p95 bra 	$L__BB1_159;
	add.s32 	%r112, %r184, 6;
	mul.wide.u32 	%rd137, %r112, 8;
	add.s64 	%rd138, %rd26, %rd137;
	ld.global.nc.f64 	%fd240, [%rd138];
	add.f64 	%fd432, %fd432, %fd240;
$L__BB1_159:
	add.s32 	%r113, %r183, 7;
	shr.u64 	%rd139, %rd364, %r113;
	and.b64  	%rd140, %rd139, 1;
	setp.eq.b64 	%p96, %rd140, 1;
	not.pred 	%p97, %p96;
	@%p97 bra 	$L__BB1_161;
	add.s32 	%r114, %r184, 7;
	mul.wide.u32 	%rd141, %r114, 8;
	add.s64 	%rd142, %rd26, %rd141;
	ld.global.nc.f64 	%fd241, [%rd142];
	add.f64 	%fd432, %fd432, %fd241;
$L__BB1_161:
	add.s32 	%r184, %r184, 8;
	add.s32 	%r183, %r183, 8;
	add.s32 	%r182, %r182, 8;
	setp.ne.s32 	%p98, %r182, %r34;
	@%p98 bra 	$L__BB1_145;
$L__BB1_162:
	and.b32  	%r115, %r32, 7;
	setp.eq.s32 	%p99, %r115, 0;
	@%p99 bra 	$L__BB1_183;
	not.b16 	%rs10, %rs16;
	add.s16 	%rs11, %rs10, %rs1;
	cvt.u32.u16 	%r116, %rs11;
	and.b32  	%r43, %r116, 7;
	add.s32 	%r117, %r43, -1;
	setp.lt.u32 	%p100, %r117, 3;
	@%p100 bra 	$L__BB1_173;
	shr.u64 	%rd143, %rd364, %r183;
	and.b64  	%rd144, %rd143, 1;
	setp.eq.b64 	%p101, %rd144, 1;
	not.pred 	%p102, %p101;
	@%p102 bra 	$L__BB1_166;
	mul.wide.u32 	%rd145, %r184, 8;
	add.s64 	%rd146, %rd26, %rd145;
	ld.global.nc.f64 	%fd243, [%rd146];
	add.f64 	%fd432, %fd432, %fd243;
$L__BB1_166:
	add.s32 	%r118, %r183, 1;
	shr.u64 	%rd147, %rd364, %r118;
	and.b64  	%rd148, %rd147, 1;
	setp.eq.b64 	%p103, %rd148, 1;
	not.pred 	%p104, %p103;
	@%p104 bra 	$L__BB1_168;
	add.s32 	%r119, %r184, 1;
	mul.wide.u32 	%rd149, %r119, 8;
	add.s64 	%rd150, %rd26, %rd149;
	ld.global.nc.f64 	%fd244, [%rd150];
	add.f64 	%fd432, %fd432, %fd244;
$L__BB1_168:
	add.s32 	%r120, %r183, 2;
	shr.u64 	%rd151, %rd364, %r120;
	and.b64  	%rd152, %rd151, 1;
	setp.eq.b64 	%p105, %rd152, 1;
	not.pred 	%p106, %p105;
	@%p106 bra 	$L__BB1_170;
	add.s32 	%r121, %r184, 2;
	mul.wide.u32 	%rd153, %r121, 8;
	add.s64 	%rd154, %rd26, %rd153;
	ld.global.nc.f64 	%fd245, [%rd154];
	add.f64 	%fd432, %fd432, %fd245;
$L__BB1_170:
	add.s32 	%r122, %r183, 3;
	shr.u64 	%rd155, %rd364, %r122;
	and.b64  	%rd156, %rd155, 1;
	setp.eq.b64 	%p107, %rd156, 1;
	not.pred 	%p108, %p107;
	@%p108 bra 	$L__BB1_172;
	add.s32 	%r123, %r184, 3;
	mul.wide.u32 	%rd157, %r123, 8;
	add.s64 	%rd158, %rd26, %rd157;
	ld.global.nc.f64 	%fd246, [%rd158];
	add.f64 	%fd432, %fd432, %fd246;
$L__BB1_172:
	add.s32 	%r184, %r184, 4;
	add.s32 	%r183, %r183, 4;
$L__BB1_173:
	and.b32  	%r124, %r43, 3;
	setp.eq.s32 	%p109, %r124, 0;
	@%p109 bra 	$L__BB1_183;
	xor.b16  	%rs12, %rs15, 3;
	add.s16 	%rs5, %rs12, %rs1;
	and.b16  	%rs13, %rs5, 3;
	setp.eq.s16 	%p110, %rs13, 1;
	@%p110 bra 	$L__BB1_180;
	shr.u64 	%rd159, %rd364, %r183;
	and.b64  	%rd160, %rd159, 1;
	setp.eq.b64 	%p111, %rd160, 1;
	not.pred 	%p112, %p111;
	@%p112 bra 	$L__BB1_177;
	mul.wide.u32 	%rd161, %r184, 8;
	add.s64 	%rd162, %rd26, %rd161;
	ld.global.nc.f64 	%fd248, [%rd162];
	add.f64 	%fd432, %fd432, %fd248;
$L__BB1_177:
	add.s32 	%r125, %r183, 1;
	shr.u64 	%rd163, %rd364, %r125;
	and.b64  	%rd164, %rd163, 1;
	setp.eq.b64 	%p113, %rd164, 1;
	not.pred 	%p114, %p113;
	@%p114 bra 	$L__BB1_179;
	add.s32 	%r126, %r184, 1;
	mul.wide.u32 	%rd165, %r126, 8;
	add.s64 	%rd166, %rd26, %rd165;
	ld.global.nc.f64 	%fd249, [%rd166];
	add.f64 	%fd432, %fd432, %fd249;
$L__BB1_179:
	add.s32 	%r184, %r184, 2;
	add.s32 	%r183, %r183, 2;
$L__BB1_180:
	and.b16  	%rs14, %rs5, 1;
	setp.eq.b16 	%p115, %rs14, 1;
	not.pred 	%p116, %p115;
	@%p116 bra 	$L__BB1_183;
	shr.u64 	%rd167, %rd364, %r183;
	and.b64  	%rd168, %rd167, 1;
	setp.eq.b64 	%p117, %rd168, 1;
	not.pred 	%p118, %p117;
	@%p118 bra 	$L__BB1_183;
	mul.wide.u32 	%rd169, %r184, 8;
	add.s64 	%rd170, %rd26, %rd169;
	ld.global.nc.f64 	%fd250, [%rd170];
	add.f64 	%fd432, %fd432, %fd250;
$L__BB1_183:
	add.s32 	%r189, %r189, %r177;
$L__BB1_184:
	add.s32 	%r177, %r177, -1;
	setp.ne.s32 	%p119, %r33, %r58;
	add.s16 	%rs16, %rs16, 1;
	add.s16 	%rs15, %rs15, 1;
	mov.u32 	%r178, %r33;
	@%p119 bra 	$L__BB1_141;
	abs.f64 	%fd182, %fd432;
	setp.neu.f64 	%p120, %fd182, 0d7FF0000000000000;
	@%p120 bra 	$L__BB1_187;
	mov.f64 	%fd256, 0d0000000000000000;
	mul.rn.f64 	%fd454, %fd432, %fd256;
	mov.b32 	%r190, 0;
	bra.uni 	$L__BB1_189;
$L__BB1_187:
	mul.f64 	%fd251, %fd432, 0d3FE45F306DC9C883;
	cvt.rni.s32.f64 	%r190, %fd251;
	cvt.rn.f64.s32 	%fd252, %r190;
	fma.rn.f64 	%fd253, %fd252, 0dBFF921FB54442D18, %fd432;
	fma.rn.f64 	%fd254, %fd252, 0dBC91A62633145C00, %fd253;
	fma.rn.f64 	%fd454, %fd252, 0dB97B839A252049C0, %fd254;
	setp.ltu.f64 	%p121, %fd182, 0d41E0000000000000;
	@%p121 bra 	$L__BB1_189;
	{ // callseq 2, 0
	.param .b64 param0;
	st.param.f64 	[param0], %fd432;
	.param .align 16 .b8 retval0[16];
	call.uni (retval0), 
	__internal_trig_reduction_slowpathd, 
	(
	param0
	);
	ld.param.f64 	%fd454, [retval0];
	ld.param.b32 	%r190, [retval0+8];
	} // callseq 2
$L__BB1_189:
	mul.rn.f64 	%fd257, %fd454, %fd454;
	fma.rn.f64 	%fd258, %fd257, 0dBDA8FF8320FD8164, 0d3E21EEA7C1EF8528;
	fma.rn.f64 	%fd259, %fd258, %fd257, 0dBE927E4F8E06E6D9;
	fma.rn.f64 	%fd260, %fd259, %fd257, 0d3EFA01A019DDBCE9;
	fma.rn.f64 	%fd261, %fd260, %fd257, 0dBF56C16C16C15D47;
	fma.rn.f64 	%fd262, %fd261, %fd257, 0d3FA5555555555551;
	fma.rn.f64 	%fd263, %fd262, %fd257, 0dBFE0000000000000;
	fma.rn.f64 	%fd264, %fd263, %fd257, 0d3FF0000000000000;
	fma.rn.f64 	%fd265, %fd257, 0d3DE5DB65F9785EBA, 0dBE5AE5F12CB0D246;
	fma.rn.f64 	%fd266, %fd265, %fd257, 0d3EC71DE369ACE392;
	fma.rn.f64 	%fd267, %fd266, %fd257, 0dBF2A01A019DB62A1;
	fma.rn.f64 	%fd268, %fd267, %fd257, 0d3F81111111110818;
	fma.rn.f64 	%fd269, %fd268, %fd257, 0dBFC5555555555554;
	fma.rn.f64 	%fd270, %fd269, %fd257, 0d0000000000000000;
	fma.rn.f64 	%fd271, %fd270, %fd454, %fd454;
	and.b32  	%r129, %r190, 1;
	setp.eq.b32 	%p122, %r129, 1;
	{
	.reg .b32 %temp; 
	mov.b64 	{%temp, %r130}, %fd271;
	}
	{
	.reg .b32 %temp; 
	mov.b64 	{%r131, %temp}, %fd271;
	}
	xor.b32  	%r132, %r130, -2147483648;
	mov.b64 	%fd272, {%r131, %r132};
	selp.f64 	%fd455, %fd264, %fd271, %p122;
	selp.f64 	%fd456, %fd272, %fd264, %p122;
	and.b32  	%r133, %r190, 2;
	setp.eq.s32 	%p123, %r133, 0;
	@%p123 bra 	$L__BB1_191;
	{
	.reg .b32 %temp; 
	mov.b64 	{%temp, %r134}, %fd455;
	}
	{
	.reg .b32 %temp; 
	mov.b64 	{%r135, %temp}, %fd455;
	}
	xor.b32  	%r136, %r134, -2147483648;
	mov.b64 	%fd455, {%r135, %r136};
	{
	.reg .b32 %temp; 
	mov.b64 	{%temp, %r137}, %fd456;
	}
	{
	.reg .b32 %temp; 
	mov.b64 	{%r138, %temp}, %fd456;
	}
	xor.b32  	%r139, %r137, -2147483648;
	mov.b64 	%fd456, {%r138, %r139};
$L__BB1_191:
	and.b64  	%rd172, %rd171, %rd364;
	shr.u64 	%rd173, %rd172, 32;
	xor.b64  	%rd174, %rd172, %rd173;
	shr.u64 	%rd175, %rd174, 16;
	xor.b64  	%rd176, %rd174, %rd175;
	shr.u64 	%rd177, %rd176, 8;
	xor.b64  	%rd178, %rd176, %rd177;
	shr.u64 	%rd179, %rd178, 4;
	xor.b64  	%rd180, %rd178, %rd179;
	shr.u64 	%rd181, %rd180, 2;
	xor.b64  	%rd182, %rd180, %rd181;
	shr.u64 	%rd183, %rd182, 1;
	xor.b64  	%rd184, %rd182, %rd183;
	and.b64  	%rd185, %rd184, 1;
	setp.eq.b64 	%p124, %rd185, 1;
	selp.f64 	%fd273, 0dBFF0000000000000, 0d3FF0000000000000, %p124;
	fma.rn.f64 	%fd391, %fd273, %fd456, %fd391;
	fma.rn.f64 	%fd390, %fd273, %fd455, %fd390;
	add.s64 	%rd364, %rd364, 1;
	setp.ne.s64 	%p125, %rd364, %rd34;
	@%p125 bra 	$L__BB1_66;
	mul.f64 	%fd274, %fd1, %fd391;
	mul.f64 	%fd275, %fd1, %fd390;
	shl.b64 	%rd186, %rd6, 4;
	add.s64 	%rd187, %rd2, %rd186;
	st.global.v2.f64 	[%rd187], {%fd274, %fd275};
	add.s64 	%rd6, %rd6, %rd4;
	setp.lt.u64 	%p126, %rd6, %rd3;
	@%p126 bra 	$L__BB1_65;
$L__BB1_193:
	ret;

}
.func  (.param .align 16 .b8 func_retval0[16]) __internal_trig_reduction_slowpathd(
	.param .b64 __internal_trig_reduction_slowpathd_param_0
)
{
	.local .align 8 .b8 	__local_depot2[40];
	.reg .b64 	%SP;
	.reg .b64 	%SPL;
	.reg .pred 	%p<10>;
	.reg .b32 	%r<47>;
	.reg .b64 	%rd<74>;
	.reg .b64 	%fd<5>;

	mov.u64 	%SPL, __local_depot2;
	ld.param.f64 	%fd4, [__internal_trig_reduction_slowpathd_param_0];
	add.u64 	%rd1, %SPL, 0;
	{
	.reg .b32 %temp; 
	mov.b64 	{%temp, %r1}, %fd4;
	}
	shr.u32 	%r2, %r1, 20;
	and.b32  	%r3, %r2, 2047;
	setp.eq.s32 	%p1, %r3, 2047;
	mov.b32 	%r46, 0;
	@%p1 bra 	$L__BB2_9;
	add.s32 	%r20, %r3, -1024;
	mov.b64 	%rd20, %fd4;
	shl.b64 	%rd2, %rd20, 11;
	shr.u32 	%r4, %r20, 6;
	sub.s32 	%r45, 15, %r4;
	sub.s32 	%r21, 19, %r4;
	setp.lt.u32 	%p2, %r20, 128;
	selp.b32 	%r6, 18, %r21, %p2;
	setp.ge.s32 	%p3, %r45, %r6;
	mov.b64 	%rd70, 0;
	@%p3 bra 	$L__BB2_4;
	add.s32 	%r23, %r6, %r4;
	neg.s32 	%r43, %r23;
	or.b64  	%rd3, %rd2, -9223372036854775808;
	mov.b64 	%rd70, 0;
	mov.b32 	%r42, 0;
	mov.u64 	%rd25, __cudart_i2opi_d;
	mov.u32 	%r44, %r45;
$L__BB2_3:
	.pragma "nounroll";
	mul.wide.s32 	%rd22, %r42, 8;
	add.s64 	%rd23, %rd1, %rd22;
	mul.wide.s32 	%rd24, %r44, 8;
	add.s64 	%rd26, %rd25, %rd24;
	ld.global.nc.u64 	%rd27, [%rd26];
	{
	.reg .u32 %r0, %r1, %r2, %r3, %alo, %ahi, %blo, %bhi, %clo, %chi;
	mov.b64 	{%alo,%ahi}, %rd27;
	mov.b64 	{%blo,%bhi}, %rd3;
	mov.b64 	{%clo,%chi}, %rd70;
	mad.lo.cc.u32 	%r0, %alo, %blo, %clo;
	madc.hi.cc.u32 	%r1, %alo, %blo, %chi;
	madc.hi.u32 	%r2, %alo, %bhi, 0;
	mad.lo.cc.u32 	%r1, %alo, %bhi, %r1;
	madc.hi.cc.u32 	%r2, %ahi, %blo, %r2;
	madc.hi.u32 	%r3, %ahi, %bhi, 0;
	mad.lo.cc.u32 	%r1, %ahi, %blo, %r1;
	madc.lo.cc.u32 	%r2, %ahi, %bhi, %r2;
	addc.u32 	%r3, %r3, 0;
	mov.b64 	%rd28, {%r0,%r1};
	mov.b64 	%rd70, {%r2,%r3};
	}
	st.local.u64 	[%rd23], %rd28;
	add.s32 	%r44, %r44, 1;
	add.s32 	%r43, %r43, 1;
	add.s32 	%r42, %r42, 1;
	setp.ne.s32 	%p4, %r43, -15;
	mov.u32 	%r45, %r6;
	@%p4 bra 	$L__BB2_3;
$L__BB2_4:
	cvt.s64.s32 	%rd29, %r45;
	cvt.u64.u32 	%rd30, %r4;
	add.s64 	%rd31, %rd30, %rd29;
	shl.b64 	%rd32, %rd31, 3;
	add.s64 	%rd33, %rd1, %rd32;
	st.local.u64 	[%rd33+-120], %rd70;
	and.b32  	%r15, %r2, 63;
	ld.local.u64 	%rd72, [%rd1+16];
	ld.local.u64 	%rd71, [%rd1+24];
	setp.eq.s32 	%p5, %r15, 0;
	@%p5 bra 	$L__BB2_6;
	shl.b64 	%rd34, %rd71, %r15;
	shr.u64 	%rd35, %rd72, 1;
	xor.b32  	%r24, %r15, 63;
	shr.u64 	%rd36, %rd35, %r24;
	or.b64  	%rd71, %rd34, %rd36;
	ld.local.u64 	%rd37, [%rd1+8];
	shl.b64 	%rd38, %rd72, %r15;
	shr.u64 	%rd39, %rd37, 1;
	shr.u64 	%rd40, %rd39, %r24;
	or.b64  	%rd72, %rd38, %rd40;
$L__BB2_6:
	and.b32  	%r25, %r1, -2147483648;
	shr.u64 	%rd41, %rd71, 62;
	cvt.u32.u64 	%r26, %rd41;
	mov.b64 	{%r27, %r28}, %rd71;
	mov.b64 	{%r29, %r30}, %rd72;
	shf.l.wrap.b32 	%r31, %r30, %r27, 2;
	shf.l.wrap.b32 	%r32, %r27, %r28, 2;
	mov.b64 	%rd42, {%r31, %r32};
	shl.b64 	%rd43, %rd72, 2;
	shr.u64 	%rd44, %rd42, 63;
	cvt.u32.u64 	%r33, %rd44;
	add.s32 	%r34, %r33, %r26;
	setp.eq.s32 	%p6, %r25, 0;
	neg.s32 	%r35, %r34;
	selp.b32 	%r46, %r34, %r35, %p6;
	setp.gt.s64 	%p7, %rd42, -1;
	mov.b64 	%rd45, 0;
	{
	.reg .u32 %r0, %r1, %r2, %r3, %a0, %a1, %a2, %a3, %b0, %b1, %b2, %b3;
	mov.b64 	{%a0,%a1}, %rd45;
	mov.b64 	{%a2,%a3}, %rd45;
	mov.b64 	{%b0,%b1}, %rd43;
	mov.b64 	{%b2,%b3}, %rd42;
	sub.cc.u32 	%r0, %a0, %b0;
	subc.cc.u32 	%r1, %a1, %b1;
	subc.cc.u32 	%r2, %a2, %b2;
	subc.u32 	%r3, %a3, %b3;
	mov.b64 	%rd46, {%r0,%r1};
	mov.b64 	%rd47, {%r2,%r3};
	}
	xor.b32  	%r36, %r25, -2147483648;
	selp.b64 	%rd73, %rd42, %rd47, %p7;
	selp.b64 	%rd14, %rd43, %rd46, %p7;
	selp.b32 	%r17, %r25, %r36, %p7;
	clz.b64 	%r37, %rd73;
	cvt.u64.u32 	%rd15, %r37;
	setp.eq.s32 	%p8, %r37, 0;
	@%p8 bra 	$L__BB2_8;
	cvt.u32.u64 	%r38, %rd15;
	and.b32  	%r39, %r38, 63;
	shl.b64 	%rd48, %rd73, %r39;
	shr.u64 	%rd49, %rd14, 1;
	not.b32 	%r40, %r38;
	and.b32  	%r41, %r40, 63;
	shr.u64 	%rd50, %rd49, %r41;
	or.b64  	%rd73, %rd48, %rd50;
$L__BB2_8:
	mov.b64 	%rd51, -3958705157555305931;
	{
	.reg .u32 %r0, %r1, %r2, %r3, %alo, %ahi, %blo, %bhi;
	mov.b64 	{%alo,%ahi}, %rd73;
	mov.b64 	{%blo,%bhi}, %rd51;
	mul.lo.u32 	%r0, %alo, %blo;
	mul.hi.u32 	%r1, %alo, %blo;
	mad.lo.cc.u32 	%r1, %alo, %bhi, %r1;
	madc.hi.u32 	%r2, %alo, %bhi, 0;
	mad.lo.cc.u32 	%r1, %ahi, %blo, %r1;
	madc.hi.cc.u32 	%r2, %ahi, %blo, %r2;
	madc.hi.u32 	%r3, %ahi, %bhi, 0;
	mad.lo.cc.u32 	%r2, %ahi, %bhi, %r2;
	addc.u32 	%r3, %r3, 0;
	mov.b64 	%rd52, {%r0,%r1};
	mov.b64 	%rd53, {%r2,%r3};
	}
	setp.gt.s64 	%p9, %rd53, 0;
	{
	.reg .u32 %r0, %r1, %r2, %r3, %a0, %a1, %a2, %a3, %b0, %b1, %b2, %b3;
	mov.b64 	{%a0,%a1}, %rd52;
	mov.b64 	{%a2,%a3}, %rd53;
	mov.b64 	{%b0,%b1}, %rd52;
	mov.b64 	{%b2,%b3}, %rd53;
	add.cc.u32 	%r0, %a0, %b0;
	addc.cc.u32 	%r1, %a1, %b1;
	addc.cc.u32 	%r2, %a2, %b2;
	addc.u32 	%r3, %a3, %b3;
	mov.b64 	%rd54, {%r0,%r1};
	mov.b64 	%rd55, {%r2,%r3};
	}
	selp.b64 	%rd56, %rd55, %rd53, %p9;
	selp.s64 	%rd57, -1, 0, %p9;
	sub.s64 	%rd58, %rd57, %rd15;
	cvt.u64.u32 	%rd59, %r17;
	shl.b64 	%rd60, %rd59, 32;
	add.s64 	%rd61, %rd56, 1;
	shr.u64 	%rd62, %rd61, 10;
	add.s64 	%rd63, %rd62, 1;
	shr.u64 	%rd64, %rd63, 1;
	shl.b64 	%rd65, %rd58, 52;
	add.s64 	%rd66, %rd65, %rd64;
	add.s64 	%rd67, %rd66, 4602678819172646912;
	or.b64  	%rd68, %rd67, %rd60;
	mov.b64 	%fd4, %rd68;
$L__BB2_9:
	st.param.f64 	[func_retval0], %fd4;
	st.param.b32 	[func_retval0+8], %r46;
	ret;

}


// ===== COMPILED SASS (sm_100) =====

	.target	sm_100

	.elftype	@"ET_EXEC"


//--------------------- .note.nv.tkinfo           --------------------------
	.section	.note.nv.tkinfo,"",@"SHT_NOTE"
	.sectionflags	@"SHF_NOTE_NV_TKINFO"
	.tkinfo
        /*0018*/ 	.word	0x00000002
        /*0030*/ 	.string	""
        /*0030*/ 	.string	"ptxas"
        /*0030*/ 	.string	"Cuda compilation tools, release 13.0, V13.0.88"
        /*0030*/ 	.string	"Build cuda_13.0.r13.0/compiler.36424714_0"
        /*0030*/ 	.string	"-arch sm_100 -m 64 "



//--------------------- .note.nv.cuinfo           --------------------------
	.section	.note.nv.cuinfo,"",@"SHT_NOTE"
	.sectionflags	@"SHF_NOTE_NV_CUINFO"
        /*0018*/ 	.short	0x0002
        /*001a*/ 	.short	0x0064
        /*001c*/ 	.short	0x0082
	.zero		2


//--------------------- .nv.info                  --------------------------
	.section	.nv.info,"",@"SHT_CUDA_INFO"
	.align	4


	//----- nvinfo : EIATTR_REGCOUNT
	.align		4
        /*0000*/ 	.byte	0x04, 0x2f
        /*0002*/ 	.short	(.L_2 - .L_1)
	.align		4
.L_1:
        /*0004*/ 	.word	index@(_Z17iqp_encode_kernelPKdP7double2mji)
        /*0008*/ 	.word	0x00000020


	//----- nvinfo : EIATTR_FRAME_SIZE
	.align		4
.L_2:
        /*000c*/ 	.byte	0x04, 0x11
        /*000e*/ 	.short	(.L_4 - .L_3)
	.align		4
.L_3:
        /*0010*/ 	.word	index@($_Z17iqp_encode_kernelPKdP7double2mji$__internal_trig_reduction_slowpathd)
        /*0014*/ 	.word	0x00000028


	//----- nvinfo : EIATTR_FRAME_SIZE
	.align		4
.L_4:
        /*0018*/ 	.byte	0x04, 0x11
        /*001a*/ 	.short	(.L_6 - .L_5)
	.align		4
.L_5:
        /*001c*/ 	.word	index@($__internal_1_$__cuda_sm20_dblrcp_rn_slowpath_v3)
        /*0020*/ 	.word	0x00000028


	//----- nvinfo : EIATTR_FRAME_SIZE
	.align		4
.L_6:
        /*0024*/ 	.byte	0x04, 0x11
        /*0026*/ 	.short	(.L_8 - .L_7)
	.align		4
.L_7:
        /*0028*/ 	.word	index@(_Z17iqp_encode_kernelPKdP7double2mji)
        /*002c*/ 	.word	0x00000028


	//----- nvinfo : EIATTR_REGCOUNT
	.align		4
.L_8:
        /*0030*/ 	.byte	0x04, 0x2f
        /*0032*/ 	.short	(.L_10 - .L_9)
	.align		4
.L_9:
        /*0034*/ 	.word	index@(_Z23iqp_encode_batch_kernelPKdP7double2mmjji)
        /*0038*/ 	.word	0x00000022


	//----- nvinfo : EIATTR_FRAME_SIZE
	.align		4
.L_10:
        /*003c*/ 	.byte	0x04, 0x11
        /*003e*/ 	.short	(.L_12 - .L_11)
	.align		4
.L_11:
        /*0040*/ 	.word	index@($_Z23iqp_encode_batch_kernelPKdP7double2mmjji$__internal_trig_reduction_slowpathd)
        /*0044*/ 	.word	0x00000028


	//----- nvinfo : EIATTR_FRAME_SIZE
	.align		4
.L_12:
        /*0048*/ 	.byte	0x04, 0x11
        /*004a*/ 	.short	(.L_14 - .L_13)
	.align		4
.L_13:
        /*004c*/ 	.word	index@($__internal_0_$__cuda_sm20_dblrcp_rn_slowpath_v3)
        /*0050*/ 	.word	0x00000028


	//----- nvinfo : EIATTR_FRAME_SIZE
	.align		4
.L_14:
        /*0054*/ 	.byte	0x04, 0x11
        /*0056*/ 	.short	(.L_16 - .L_15)
	.align		4
.L_15:
        /*0058*/ 	.word	index@(_Z23iqp_encode_batch_kernelPKdP7double2mmjji)
        /*005c*/ 	.word	0x00000028


	//----- nvinfo : EIATTR_MIN_STACK_SIZE
	.align		4
.L_16:
        /*0060*/ 	.byte	0x04, 0x12
        /*0062*/ 	.short	(.L_18 - .L_17)
	.align		4
.L_17:
        /*0064*/ 	.word	index@(_Z23iqp_encode_batch_kernelPKdP7double2mmjji)
        /*0068*/ 	.word	0x00000028


	//----- nvinfo : EIATTR_MIN_STACK_SIZE
	.align		4
.L_18:
        /*006c*/ 	.byte	0x04, 0x12
        /*006e*/ 	.short	(.L_20 - .L_19)
	.align		4
.L_19:
        /*0070*/ 	.word	index@(_Z17iqp_encode_kernelPKdP7double2mji)
        /*0074*/ 	.word	0x00000028
.L_20:


//--------------------- .nv.compat                --------------------------
	.section	.nv.compat,"",@"SHT_CUDA_COMPAT_INFO"
	.align	4
        /*0000*/ 	.byte	0x02, 0x09, 0x00, 0x00, 0x02, 0x02, 0x01, 0x00, 0x02, 0x05, 0x05, 0x00, 0x03, 0x07, 0x01, 0x01
        /*0010*/ 	.byte	0x02, 0x03, 0x00, 0x00, 0x02, 0x06, 0x01, 0x00, 0x04, 0x0b, 0x08, 0x00, 0x01, 0x00, 0x00, 0x00
        /*0020*/ 	.byte	0x00, 0x00, 0x00, 0x00


//--------------------- .nv.info._Z23iqp_encode_batch_kernelPKdP7double2mmjji --------------------------
	.section	.nv.info._Z23iqp_encode_batch_kernelPKdP7double2mmjji,"",@"SHT_CUDA_INFO"
	.sectionflags	@""
	.align	4


	//----- nvinfo : EIATTR_CUDA_API_VERSION
	.align		4
        /*0000*/ 	.byte	0x04, 0x37
        /*0002*/ 	.short	(.L_22 - .L_21)
.L_21:
        /*0004*/ 	.word	0x00000082


	//----- nvinfo : EIATTR_KPARAM_INFO
	.align		4
.L_22:
        /*0008*/ 	.byte	0x04, 0x17
        /*000a*/ 	.short	(.L_24 - .L_23)
.L_23:
        /*000c*/ 	.word	0x00000000
        /*0010*/ 	.short	0x0006
        /*0012*/ 	.short	0x0028
        /*0014*/ 	.byte	0x00, 0xf0, 0x11, 0x00


	//----- nvinfo : EIATTR_KPARAM_INFO
	.align		4
.L_24:
        /*0018*/ 	.byte	0x04, 0x17
        /*001a*/ 	.short	(.L_26 - .L_25)
.L_25:
        /*001c*/ 	.word	0x00000000
        /*0020*/ 	.short	0x0005
        /*0022*/ 	.short	0x0024
        /*0024*/ 	.byte	0x00, 0xf0, 0x11, 0x00


	//----- nvinfo : EIATTR_KPARAM_INFO
	.align		4
.L_26:
        /*0028*/ 	.byte	0x04, 0x17
        /*002a*/ 	.short	(.L_28 - .L_27)
.L_27:
        /*002c*/ 	.word	0x00000000
        /*0030*/ 	.short	0x0004
        /*0032*/ 	.short	0x0020
        /*0034*/ 	.byte	0x00, 0xf0, 0x11, 0x00


	//----- nvinfo : EIATTR_KPARAM_INFO
	.align		4
.L_28:
        /*0038*/ 	.byte	0x04, 0x17
        /*003a*/ 	.short	(.L_30 - .L_29)
.L_29:
        /*003c*/ 	.word	0x00000000
        /*0040*/ 	.short	0x0003
        /*0042*/ 	.short	0x0018
        /*0044*/ 	.byte	0x00, 0xf0, 0x21, 0x00


	//----- nvinfo : EIATTR_KPARAM_INFO
	.align		4
.L_30:
        /*0048*/ 	.byte	0x04, 0x17
        /*004a*/ 	.short	(.L_32 - .L_31)
.L_31:
        /*004c*/ 	.word	0x00000000
        /*0050*/ 	.short	0x0002
        /*0052*/ 	.short	0x0010
        /*0054*/ 	.byte	0x00, 0xf0, 0x21, 0x00


	//----- nvinfo : EIATTR_KPARAM_INFO
	.align		4
.L_32:
        /*0058*/ 	.byte	0x04, 0x17
        /*005a*/ 	.short	(.L_34 - .L_33)
.L_33:
        /*005c*/ 	.word	0x00000000
        /*0060*/ 	.short	0x0001
        /*0062*/ 	.short	0x0008
        /*0064*/ 	.byte	0x00, 0xf5, 0x21, 0x00


	//----- nvinfo : EIATTR_KPARAM_INFO
	.align		4
.L_34:
        /*0068*/ 	.byte	0x04, 0x17
        /*006a*/ 	.short	(.L_36 - .L_35)
.L_35:
        /*006c*/ 	.word	0x00000000
        /*0070*/ 	.short	0x0000
        /*0072*/ 	.short	0x0000
        /*0074*/ 	.byte	0x00, 0xf5, 0x21, 0x00


	//----- nvinfo : EIATTR_SPARSE_MMA_MASK
	.align		4
.L_36:
        /*0078*/ 	.byte	0x03, 0x50
        /*007a*/ 	.short	0x0000


	//----- nvinfo : EIATTR_MAXREG_COUNT
	.align		4
        /*007c*/ 	.byte	0x03, 0x1b
        /*007e*/ 	.short	0x00ff


	//----- nvinfo : EIATTR_MERCURY_ISA_VERSION
	.align		4
        /*0080*/ 	.byte	0x03, 0x5f
        /*0082*/ 	.short	0x0101


	//----- nvinfo : EIATTR_VRC_CTA_INIT_COUNT
	.align		4
        /*0084*/ 	.byte	0x02, 0x4a
	.zero		1
	.zero		1


	//----- nvinfo : EIATTR_EXIT_INSTR_OFFSETS
	.align		4
        /*0088*/ 	.byte	0x04, 0x1c
        /*008a*/ 	.short	(.L_38 - .L_37)


	//   ....[0]....
.L_37:
        /*008c*/ 	.word	0x00000100


	//   ....[1]....
        /*0090*/ 	.word	0x00000320


	//   ....[2]....
        /*0094*/ 	.word	0x000014d0


	//   ....[3]....
        /*0098*/ 	.word	0x00002a10


	//   ....[4]....
        /*009c*/ 	.word	0x00004e50


	//----- nvinfo : EIATTR_CRS_STACK_SIZE
	.align		4
.L_38:
        /*00a0*/ 	.byte	0x04, 0x1e
        /*00a2*/ 	.short	(.L_40 - .L_39)
.L_39:
        /*00a4*/ 	.word	0x00000000


	//----- nvinfo : EIATTR_CBANK_PARAM_SIZE
	.align		4
.L_40:
        /*00a8*/ 	.byte	0x03, 0x19
        /*00aa*/ 	.short	0x002c


	//----- nvinfo : EIATTR_PARAM_CBANK
	.align		4
        /*00ac*/ 	.byte	0x04, 0x0a
        /*00ae*/ 	.short	(.L_42 - .L_41)
	.align		4
.L_41:
        /*00b0*/ 	.word	index@(.nv.constant0._Z23iqp_encode_batch_kernelPKdP7double2mmjji)
        /*00b4*/ 	.short	0x0380
        /*00b6*/ 	.short	0x002c


	//----- nvinfo : EIATTR_SW_WAR
	.align		4
.L_42:
        /*00b8*/ 	.byte	0x04, 0x36
        /*00ba*/ 	.short	(.L_44 - .L_43)
.L_43:
        /*00bc*/ 	.word	0x00000008
.L_44:


//--------------------- .nv.info._Z17iqp_encode_kernelPKdP7double2mji --------------------------
	.section	.nv.info._Z17iqp_encode_kernelPKdP7double2mji,"",@"SHT_CUDA_INFO"
	.sectionflags	@""
	.align	4


	//----- nvinfo : EIATTR_CUDA_API_VERSION
	.align		4
        /*0000*/ 	.byte	0x04, 0x37
        /*0002*/ 	.short	(.L_46 - .L_45)
.L_45:
        /*0004*/ 	.word	0x00000082


	//----- nvinfo : EIATTR_KPARAM_INFO
	.align		4
.L_46:
        /*0008*/ 	.byte	0x04, 0x17
        /*000a*/ 	.short	(.L_48 - .L_47)
.L_47:
        /*000c*/ 	.word	0x00000000
        /*0010*/ 	.short	0x0004
        /*0012*/ 	.short	0x001c
        /*0014*/ 	.byte	0x00, 0xf0, 0x11, 0x00


	//----- nvinfo : EIATTR_KPARAM_INFO
	.align		4
.L_48:
        /*0018*/ 	.byte	0x04, 0x17
        /*001a*/ 	.short	(.L_50 - .L_49)
.L_49:
        /*001c*/ 	.word	0x00000000
        /*0020*/ 	.short	0x0003
        /*0022*/ 	.short	0x0018
        /*0024*/ 	.byte	0x00, 0xf0, 0x11, 0x00


	//----- nvinfo : EIATTR_KPARAM_INFO
	.align		4
.L_50:
        /*0028*/ 	.byte	0x04, 0x17
        /*002a*/ 	.short	(.L_52 - .L_51)
.L_51:
        /*002c*/ 	.word	0x00000000
        /*0030*/ 	.short	0x0002
        /*0032*/ 	.short	0x0010
        /*0034*/ 	.byte	0x00, 0xf0, 0x21, 0x00


	//----- nvinfo : EIATTR_KPARAM_INFO
	.align		4
.L_52:
        /*0038*/ 	.byte	0x04, 0x17
        /*003a*/ 	.short	(.L_54 - .L_53)
.L_53:
        /*003c*/ 	.word	0x00000000
        /*0040*/ 	.short	0x0001
        /*0042*/ 	.short	0x0008
        /*0044*/ 	.byte	0x00, 0xf5, 0x21, 0x00


	//----- nvinfo : EIATTR_KPARAM_INFO
	.align		4
.L_54:
        /*0048*/ 	.byte	0x04, 0x17
        /*004a*/ 	.short	(.L_56 - .L_55)
.L_55:
        /*004c*/ 	.word	0x00000000
        /*0050*/ 	.short	0x0000
        /*0052*/ 	.short	0x0000
        /*0054*/ 	.byte	0x00, 0xf5, 0x21, 0x00


	//----- nvinfo : EIATTR_SPARSE_MMA_MASK
	.align		4
.L_56:
        /*0058*/ 	.byte	0x03, 0x50
        /*005a*/ 	.short	0x0000


	//----- nvinfo : EIATTR_MAXREG_COUNT
	.align		4
        /*005c*/ 	.byte	0x03, 0x1b
        /*005e*/ 	.short	0x00ff


	//----- nvinfo : EIATTR_MERCURY_ISA_VERSION
	.align		4
        /*0060*/ 	.byte	0x03, 0x5f
        /*0062*/ 	.short	0x0101


	//----- nvinfo : EIATTR_VRC_CTA_INIT_COUNT
	.align		4
        /*0064*/ 	.byte	0x02, 0x4a
	.zero		1
	.zero		1


	//----- nvinfo : EIATTR_EXIT_INSTR_OFFSETS
	.align		4
        /*0068*/ 	.byte	0x04, 0x1c
        /*006a*/ 	.short	(.L_58 - .L_57)


	//   ....[0]....
.L_57:
        /*006c*/ 	.word	0x00000090


	//   ....[1]....
        /*0070*/ 	.word	0x00005020


	//----- nvinfo : EIATTR_CRS_STACK_SIZE
	.align		4
.L_58:
        /*0074*/ 	.byte	0x04, 0x1e
        /*0076*/ 	.short	(.L_60 - .L_59)
.L_59:
        /*0078*/ 	.word	0x00000000


	//----- nvinfo : EIATTR_CBANK_PARAM_SIZE
	.align		4
.L_60:
        /*007c*/ 	.byte	0x03, 0x19
        /*007e*/ 	.short	0x0020


	//----- nvinfo : EIATTR_PARAM_CBANK
	.align		4
        /*0080*/ 	.byte	0x04, 0x0a
        /*0082*/ 	.short	(.L_62 - .L_61)
	.align		4
.L_61:
        /*0084*/ 	.word	index@(.nv.constant0._Z17iqp_encode_kernelPKdP7double2mji)
        /*0088*/ 	.short	0x0380
        /*008a*/ 	.short	0x0020


	//----- nvinfo : EIATTR_SW_WAR
	.align		4
.L_62:
        /*008c*/ 	.byte	0x04, 0x36
        /*008e*/ 	.short	(.L_64 - .L_63)
.L_63:
        /*0090*/ 	.word	0x00000008
.L_64:


//--------------------- .nv.callgraph             --------------------------
	.section	.nv.callgraph,"",@"SHT_CUDA_CALLGRAPH"
	.align	4
	.sectionentsize	8
	.align		4
        /*0000*/ 	.word	0x00000000
	.align		4
        /*0004*/ 	.word	0xffffffff
	.align		4
        /*0008*/ 	.word	0x00000000
	.align		4
        /*000c*/ 	.word	0xfffffffe
	.align		4
        /*0010*/ 	.word	0x00000000
	.align		4
        /*0014*/ 	.word	0xfffffffd
	.align		4
        /*0018*/ 	.word	0x00000000
	.align		4
        /*001c*/ 	.word	0xfffffffc


//--------------------- .nv.constant4             --------------------------
	.section	.nv.constant4,"a",@progbits
	.align	8
	.align		8
.nv.constant4:
        /*0000*/ 	.dword	__cudart_i2opi_d


//--------------------- .text._Z23iqp_encode_batch_kernelPKdP7double2mmjji --------------------------
	.section	.text._Z23iqp_encode_batch_kernelPKdP7double2mmjji,"ax",@progbits
	.align	128
        .global         _Z23iqp_encode_batch_kernelPKdP7double2mmjji
        .type           _Z23iqp_encode_batch_kernelPKdP7double2mmjji,@function
        .size           _Z23iqp_encode_batch_kernelPKdP7double2mmjji,(.L_x_88 - _Z23iqp_encode_batch_kernelPKdP7double2mmjji)
        .other          _Z23iqp_encode_batch_kernelPKdP7double2mmjji,@"STO_CUDA_ENTRY STV_DEFAULT"
_Z23iqp_encode_batch_kernelPKdP7double2mmjji:
.text._Z23iqp_encode_batch_kernelPKdP7double2mmjji:
[----:B------:R-:W0:Y:S01]  /*0000*/  LDC R1, c[0x0][0x37c] ;  /* 0x0000df00ff017b82 */ /* 0x000e220000000800 */
[----:B------:R-:W1:Y:S01]  /*0010*/  S2R R18, SR_CTAID.X ;  /* 0x0000000000127919 */ /* 0x000e620000002500 */
[----:B------:R-:W2:Y:S01]  /*0020*/  LDCU.128 UR12, c[0x0][0x390] ;  /* 0x00007200ff0c77ac */ /* 0x000ea20008000c00 */
[----:B0-----:R-:W-:Y:S01]  /*0030*/  VIADD R1, R1, 0xffffffd8 ;  /* 0xffffffd801017836 */ /* 0x001fe20000000000 */
[----:B------:R-:W1:Y:S01]  /*0040*/  S2R R3, SR_TID.X ;  /* 0x0000000000037919 */ /* 0x000e620000002100 */
[----:B------:R-:W0:Y:S01]  /*0050*/  LDCU UR9, c[0x0][0x370] ;  /* 0x00006e00ff0977ac */ /* 0x000e220008000800 */
[----:B------:R-:W0:Y:S01]  /*0060*/  LDCU UR6, c[0x0][0x360] ;  /* 0x00006c00ff0677ac */ /* 0x000e220008000800 */
[----:B--2---:R-:W-:Y:S02]  /*0070*/  UIMAD UR7, UR15, UR12, URZ ;  /* 0x0000000c0f0772a4 */ /* 0x004fe4000f8e02ff */
[----:B------:R-:W-:Y:S02]  /*0080*/  UIMAD.WIDE.U32 UR4, UR14, UR12, URZ ;  /* 0x0000000c0e0472a5 */ /* 0x000fe4000f8e00ff */
[----:B------:R-:W-:-:S04]  /*0090*/  UIMAD UR7, UR14, UR13, UR7 ;  /* 0x0000000d0e0772a4 */ /* 0x000fc8000f8e0207 */
[----:B------:R-:W-:Y:S02]  /*00a0*/  UIADD3 UR8, UPT, UPT, UR5, UR7, URZ ;  /* 0x0000000705087290 */ /* 0x000fe4000fffe0ff */
[----:B0-----:R-:W-:-:S04]  /*00b0*/  UIMAD UR9, UR9, UR6, URZ ;  /* 0x00000006090972a4 */ /* 0x001fc8000f8e02ff */
[----:B------:R-:W-:Y:S02]  /*00c0*/  IMAD.U32 R0, RZ, RZ, UR8 ;  /* 0x00000008ff007e24 */ /* 0x000fe4000f8e00ff */
[----:B-1----:R-:W-:-:S05]  /*00d0*/  IMAD R18, R18, UR6, R3 ;  /* 0x0000000612127c24 */ /* 0x002fca000f8e0203 */
[----:B------:R-:W-:-:S04]  /*00e0*/  ISETP.LT.U32.AND P0, PT, R18, UR4, PT ;  /* 0x0000000412007c0c */ /* 0x000fc8000bf01070 */
[----:B------:R-:W-:-:S13]  /*00f0*/  ISETP.GT.U32.AND.EX P0, PT, R0, RZ, PT, P0 ;  /* 0x000000ff0000720c */ /* 0x000fda0003f04100 */
[----:B------:R-:W-:Y:S05]  /*0100*/  @!P0 EXIT ;  /* 0x000000000000894d */ /* 0x000fea0003800000 */
[----:B------:R-:W0:Y:S01]  /*0110*/  LDCU.64 UR6, c[0x0][0x398] ;  /* 0x00007300ff0677ac */ /* 0x000e220008000a00 */
[----:B------:R-:W1:Y:S01]  /*0120*/  LDCU UR10, c[0x0][0x3a8] ;  /* 0x00007500ff0a77ac */ /* 0x000e620008000800 */
[----:B------:R-:W-:-:S04]  /*0130*/  UISETP.NE.U32.AND UP0, UPT, UR14, URZ, UPT ;  /* 0x000000ff0e00728c */ /* 0x000fc8000bf05070 */
[----:B------:R-:W-:Y:S01]  /*0140*/  UISETP.NE.AND.EX UP0, UPT, UR15, URZ, UPT, UP0 ;  /* 0x000000ff0f00728c */ /* 0x000fe2000bf05300 */
[----:B0-----:R-:W0:Y:S01]  /*0150*/  I2F.F64.U64 R2, UR6 ;  /* 0x0000000600027d12 */ /* 0x001e220008301800 */
[----:B------:R-:W2:Y:S07]  /*0160*/  LDCU UR6, c[0x0][0x3a0] ;  /* 0x00007400ff0677ac */ /* 0x000eae0008000800 */
[----:B0-----:R-:W0:Y:S01]  /*0170*/  MUFU.RCP64H R5, R3 ;  /* 0x0000000300057308 */ /* 0x001e220000001800 */
[----:B------:R-:W-:Y:S01]  /*0180*/  VIADD R4, R3, 0x300402 ;  /* 0x0030040203047836 */ /* 0x000fe20000000000 */
[----:B--2---:R-:W-:-:S04]  /*0190*/  UISETP.NE.AND UP1, UPT, UR6, URZ, UPT ;  /* 0x000000ff0600728c */ /* 0x004fc8000bf25270 */
[----:B------:R-:W-:Y:S01]  /*01a0*/  FSETP.GEU.AND P0, PT, |R4|, 5.8789094863358348022e-39, PT ;  /* 0x004004020400780b */ /* 0x000fe20003f0e200 */
[----:B-1----:R-:W-:Y:S01]  /*01b0*/  UISETP.EQ.OR UP1, UPT, UR10, URZ, !UP1 ;  /* 0x000000ff0a00728c */ /* 0x002fe2000cf22670 */
[----:B0-----:R-:W-:-:S08]  /*01c0*/  DFMA R6, -R2, R4, 1 ;  /* 0x3ff000000206742b */ /* 0x001fd00000000104 */
[----:B------:R-:W-:-:S08]  /*01d0*/  DFMA R6, R6, R6, R6 ;  /* 0x000000060606722b */ /* 0x000fd00000000006 */
[----:B------:R-:W-:-:S08]  /*01e0*/  DFMA R6, R4, R6, R4 ;  /* 0x000000060406722b */ /* 0x000fd00000000004 */
[----:B------:R-:W-:-:S08]  /*01f0*/  DFMA R8, -R2, R6, 1 ;  /* 0x3ff000000208742b */ /* 0x000fd00000000106 */
[----:B------:R-:W-:-:S10]  /*0200*/  DFMA R8, R6, R8, R6 ;  /* 0x000000080608722b */ /* 0x000fd40000000006 */
[----:B------:R-:W-:Y:S02]  /*0210*/  R2UR UR6, R8 ;  /* 0x00000000080672ca */ /* 0x000fe400000e0000 */
[----:B------:R-:W-:Y:S01]  /*0220*/  R2UR UR7, R9 ;  /* 0x00000000090772ca */ /* 0x000fe200000e0000 */
[----:B------:R-:W-:Y:S01]  /*0230*/  IMAD.MOV.U32 R9, RZ, RZ, RZ ;  /* 0x000000ffff097224 */ /* 0x000fe200078e00ff */
[----:B------:R-:W-:-:S13]  /*0240*/  @P0 BRA `(.L_x_0) ;  /* 0x0000000000100947 */ /* 0x000fda0003800000 */
[----:B------:R-:W-:-:S05]  /*0250*/  LOP3.LUT R0, R3, 0x7fffffff, RZ, 0xc0, !PT ;  /* 0x7fffffff03007812 */ /* 0x000fca00078ec0ff */
[----:B------:R-:W-:Y:S01]  /*0260*/  VIADD R6, R0, 0xfff00000 ;  /* 0xfff0000000067836 */ /* 0x000fe20000000000 */
[----:B------:R-:W-:-:S07]  /*0270*/  MOV R0, 0x290 ;  /* 0x0000029000007802 */ /* 0x000fce0000000f00 */
[----:B------:R-:W-:Y:S05]  /*0280*/  CALL.REL.NOINC `($__internal_0_$__cuda_sm20_dblrcp_rn_slowpath_v3) ;  /* 0x0000004800f47944 */ /* 0x000fea0003c00000 */
.L_x_0:
[----:B------:R-:W0:Y:S01]  /*0290*/  LDCU.64 UR14, c[0x0][0x358] ;  /* 0x00006b00ff0e77ac */ /* 0x000e220008000a00 */
[----:B------:R-:W-:Y:S05]  /*02a0*/  BRA.U UP0, `(.L_x_1) ;  /* 0x0000000100207547 */ /* 0x000fea000b800000 */
[----:B------:R-:W1:Y:S01]  /*02b0*/  LDCU.64 UR10, c[0x0][0x388] ;  /* 0x00007100ff0a77ac */ /* 0x000e620008000a00 */
[----:B------:R-:W-:-:S10]  /*02c0*/  DMUL R4, RZ, UR6 ;  /* 0x00000006ff047c28 */ /* 0x000fd40008000000 */
[----:B------:R-:W-:Y:S02]  /*02d0*/  IMAD.MOV.U32 R6, RZ, RZ, R4 ;  /* 0x000000ffff067224 */ /* 0x000fe400078e0004 */
[----:B------:R-:W-:Y:S01]  /*02e0*/  IMAD.MOV.U32 R7, RZ, RZ, R5 ;  /* 0x000000ffff077224 */ /* 0x000fe200078e0005 */
[----:B-1----:R-:W-:-:S04]  /*02f0*/  LEA R2, P0, R18, UR10, 0x4 ;  /* 0x0000000a12027c11 */ /* 0x002fc8000f8020ff */
[----:B------:R-:W-:-:S05]  /*0300*/  LEA.HI.X R3, R18, UR11, R9, 0x4, P0 ;  /* 0x0000000b12037c11 */ /* 0x000fca00080f2409 */
[----:B0-----:R-:W-:Y:S01]  /*0310*/  STG.E.128 desc[UR14][R2.64], R4 ;  /* 0x0000000402007986 */ /* 0x001fe2000c101d0e */
[----:B------:R-:W-:Y:S05]  /*0320*/  EXIT ;  /* 0x000000000000794d */ /* 0x000fea0003800000 */
.L_x_1:
[----:B------:R-:W1:Y:S02]  /*0330*/  LDCU.64 UR12, c[0x0][0x398] ;  /* 0x00007300ff0c77ac */ /* 0x000e640008000a00 */
[----:B-1----:R-:W-:-:S04]  /*0340*/  UIADD3 UR16, UP0, UPT, UR12, -0x1, URZ ;  /* 0xffffffff0c107890 */ /* 0x002fc8000ff1e0ff */
[----:B------:R-:W-:Y:S01]  /*0350*/  UIADD3.X UR10, UPT, UPT, UR13, -0x1, URZ, UP0, !UPT ;  /* 0xffffffff0d0a7890 */ /* 0x000fe200087fe4ff */
[----:B------:R-:W-:Y:S11]  /*0360*/  BRA.U !UP1, `(.L_x_2) ;  /* 0x0000002509ac7547 */ /* 0x000ff6000b800000 */
[----:B------:R-:W1:Y:S02]  /*0370*/  LDCU UR11, c[0x0][0x3a0] ;  /* 0x00007400ff0b77ac */ /* 0x000e640008000800 */
[----:B-1----:R-:W-:-:S09]  /*0380*/  UISETP.NE.AND UP0, UPT, UR11, URZ, UPT ;  /* 0x000000ff0b00728c */ /* 0x002fd2000bf05270 */
[----:B------:R-:W-:Y:S05]  /*0390*/  BRA.U UP0, `(.L_x_3) ;  /* 0x0000001100507547 */ /* 0x000fea000b800000 */
[----:B------:R-:W-:Y:S01]  /*03a0*/  DMUL R2, RZ, RZ ;  /* 0x000000ffff027228 */ /* 0x000fe20000000000 */
[----:B------:R-:W-:Y:S01]  /*03b0*/  IMAD.MOV.U32 R4, RZ, RZ, -0x3e107ad8 ;  /* 0xc1ef8528ff047424 */ /* 0x000fe200078e00ff */
[----:B------:R-:W-:Y:S01]  /*03c0*/  UMOV UR18, 0x20fd8164 ;  /* 0x20fd816400127882 */ /* 0x000fe20000000000 */
[----:B------:R-:W-:Y:S01]  /*03d0*/  IMAD.MOV.U32 R5, RZ, RZ, 0x3e21eea7 ;  /* 0x3e21eea7ff057424 */ /* 0x000fe200078e00ff */
[----:B------:R-:W-:Y:S01]  /*03e0*/  UMOV UR19, 0x3da8ff83 ;  /* 0x3da8ff8300137882 */ /* 0x000fe20000000000 */
[----:B------:R-:W-:Y:S01]  /*03f0*/  IMAD.MOV.U32 R6, RZ, RZ, 0x2cb0d246 ;  /* 0x2cb0d246ff067424 */ /* 0x000fe200078e00ff */
[----:B------:R-:W-:Y:S01]  /*0400*/  UMOV UR20, 0xf9785eba ;  /* 0xf9785eba00147882 */ /* 0x000fe20000000000 */
[----:B------:R-:W-:Y:S01]  /*0410*/  IMAD.MOV.U32 R7, RZ, RZ, 0x3e5ae5f1 ;  /* 0x3e5ae5f1ff077424 */ /* 0x000fe200078e00ff */
[----:B------:R-:W-:Y:S01]  /*0420*/  UMOV UR21, 0x3de5db65 ;  /* 0x3de5db6500157882 */ /* 0x000fe20000000000 */
[C---:B------:R-:W-:Y:S01]  /*0430*/  DFMA R4, R2.reuse, -UR18, R4 ;  /* 0x8000001202047c2b */ /* 0x040fe20008000004 */
[----:B------:R-:W-:Y:S01]  /*0440*/  UMOV UR18, 0x8e06e6d9 ;  /* 0x8e06e6d900127882 */ /* 0x000fe20000000000 */
[----:B------:R-:W-:Y:S01]  /*0450*/  UMOV UR19, 0x3e927e4f ;  /* 0x3e927e4f00137882 */ /* 0x000fe20000000000 */
[----:B------:R-:W-:Y:S01]  /*0460*/  ULOP3.LUT UR13, UR12, 0x3, URZ, 0xc0, !UPT ;  /* 0x000000030c0d7892 */ /* 0x000fe2000f8ec0ff */
[C---:B------:R-:W-:Y:S01]  /*0470*/  DFMA R6, R2.reuse, UR20, -R6 ;  /* 0x0000001402067c2b */ /* 0x040fe20008000806 */
[----:B------:R-:W-:Y:S01]  /*0480*/  UMOV UR20, 0x69ace392 ;  /* 0x69ace39200147882 */ /* 0x000fe20000000000 */
[----:B------:R-:W-:Y:S01]  /*0490*/  UMOV UR21, 0x3ec71de3 ;  /* 0x3ec71de300157882 */ /* 0x000fe20000000000 */
[----:B------:R-:W-:Y:S01]  /*04a0*/  ULOP3.LUT UR11, UR12, 0xfffffffc, URZ, 0xc0, !UPT ;  /* 0xfffffffc0c0b7892 */ /* 0x000fe2000f8ec0ff */
[----:B------:R-:W-:Y:S01]  /*04b0*/  DFMA R4, R2, R4, -UR18 ;  /* 0x8000001202047e2b */ /* 0x000fe20008000004 */
[----:B------:R-:W-:Y:S01]  /*04c0*/  UMOV UR18, 0x19ddbce9 ;  /* 0x19ddbce900127882 */ /* 0x000fe20000000000 */
[----:B------:R-:W-:-:S02]  /*04d0*/  UMOV UR19, 0x3efa01a0 ;  /* 0x3efa01a000137882 */ /* 0x000fc40000000000 */
[C---:B------:R-:W-:Y:S01]  /*04e0*/  DFMA R6, R2.reuse, R6, UR20 ;  /* 0x0000001402067e2b */ /* 0x040fe20008000006 */
[----:B------:R-:W-:Y:S01]  /*04f0*/  UMOV UR20, 0x19db62a1 ;  /* 0x19db62a100147882 */ /* 0x000fe20000000000 */
[----:B------:R-:W-:Y:S02]  /*0500*/  UMOV UR21, 0x3f2a01a0 ;  /* 0x3f2a01a000157882 */ /* 0x000fe40000000000 */
[C---:B------:R-:W-:Y:S01]  /*0510*/  DFMA R4, R2.reuse, R4, UR18 ;  /* 0x0000001202047e2b */ /* 0x040fe20008000004 */
[----:B------:R-:W-:Y:S01]  /*0520*/  UMOV UR18, 0x16c15d47 ;  /* 0x16c15d4700127882 */ /* 0x000fe20000000000 */
[----:B------:R-:W-:Y:S02]  /*0530*/  UMOV UR19, 0x3f56c16c ;  /* 0x3f56c16c00137882 */ /* 0x000fe40000000000 */
[----:B------:R-:W-:Y:S01]  /*0540*/  DFMA R6, R2, R6, -UR20 ;  /* 0x8000001402067e2b */ /* 0x000fe20008000006 */
[----:B------:R-:W-:Y:S01]  /*0550*/  UMOV UR20, 0x11110818 ;  /* 0x1111081800147882 */ /* 0x000fe20000000000 */
[----:B------:R-:W-:-:S02]  /*0560*/  UMOV UR21, 0x3f811111 ;  /* 0x3f81111100157882 */ /* 0x000fc40000000000 */
[C---:B------:R-:W-:Y:S01]  /*0570*/  DFMA R4, R2.reuse, R4, -UR18 ;  /* 0x8000001202047e2b */ /* 0x040fe20008000004 */
[----:B------:R-:W-:Y:S01]  /*0580*/  UMOV UR18, 0x55555551 ;  /* 0x5555555100127882 */ /* 0x000fe20000000000 */
[----:B------:R-:W-:Y:S02]  /*0590*/  UMOV UR19, 0x3fa55555 ;  /* 0x3fa5555500137882 */ /* 0x000fe40000000000 */
[C---:B------:R-:W-:Y:S01]  /*05a0*/  DFMA R6, R2.reuse, R6, UR20 ;  /* 0x0000001402067e2b */ /* 0x040fe20008000006 */
[----:B------:R-:W-:Y:S01]  /*05b0*/  UMOV UR20, 0x55555554 ;  /* 0x5555555400147882 */ /* 0x000fe20000000000 */
[----:B------:R-:W-:Y:S02]  /*05c0*/  UMOV UR21, 0x3fc55555 ;  /* 0x3fc5555500157882 */ /* 0x000fe40000000000 */
[----:B------:R-:W-:-:S04]  /*05d0*/  DFMA R4, R2, R4, UR18 ;  /* 0x0000001202047e2b */ /* 0x000fc80008000004 */
[----:B------:R-:W-:-:S04]  /*05e0*/  DFMA R6, R2, R6, -UR20 ;  /* 0x8000001402067e2b */ /* 0x000fc80008000006 */
[----:B------:R-:W-:-:S04]  /*05f0*/  DFMA R4, R2, R4, -0.5 ;  /* 0xbfe000000204742b */ /* 0x000fc80000000004 */
[----:B------:R-:W-:-:S04]  /*0600*/  DFMA R6, R2, R6, RZ ;  /* 0x000000060206722b */ /* 0x000fc800000000ff */
[----:B------:R-:W-:-:S04]  /*0610*/  DFMA R2, R2, R4, 1 ;  /* 0x3ff000000202742b */ /* 0x000fc80000000004 */
[----:B------:R-:W-:-:S11]  /*0620*/  DFMA R4, RZ, R6, RZ ;  /* 0x00000006ff04722b */ /* 0x000fd600000000ff */
.L_x_7:
[----:B------:R-:W1:Y:S01]  /*0630*/  LDC.64 R16, c[0x0][0x398] ;  /* 0x0000e600ff107b82 */ /* 0x000e620000000a00 */
[----:B------:R-:W-:Y:S01]  /*0640*/  LOP3.LUT R0, R18, UR16, RZ, 0xc0, !PT ;  /* 0x0000001012007c12 */ /* 0x000fe2000f8ec0ff */
[----:B------:R-:W-:Y:S01]  /*0650*/  IMAD.MOV.U32 R15, RZ, RZ, RZ ;  /* 0x000000ffff0f7224 */ /* 0x000fe200078e00ff */
[----:B------:R-:W-:Y:S01]  /*0660*/  LOP3.LUT R8, R9, UR10, RZ, 0xc0, !PT ;  /* 0x0000000a09087c12 */ /* 0x000fe2000f8ec0ff */
[----:B------:R-:W-:Y:S01]  /*0670*/  IMAD.MOV.U32 R13, RZ, RZ, RZ ;  /* 0x000000ffff0d7224 */ /* 0x000fe200078e00ff */
[----:B------:R-:W-:Y:S02]  /*0680*/  CS2R R6, SRZ ;  /* 0x0000000000067805 */ /* 0x000fe4000001ff00 */
[----:B------:R-:W-:Y:S02]  /*0690*/  CS2R R10, SRZ ;  /* 0x00000000000a7805 */ /* 0x000fe4000001ff00 */
[----:B-1----:R-:W-:-:S04]  /*06a0*/  ISETP.GE.U32.AND P0, PT, R16, 0x4, PT ;  /* 0x000000041000780c */ /* 0x002fc80003f06070 */
[----:B------:R-:W-:-:S13]  /*06b0*/  ISETP.GE.U32.AND.EX P0, PT, R17, RZ, PT, P0 ;  /* 0x000000ff1100720c */ /* 0x000fda0003f06100 */
[----:B------:R-:W-:Y:S05]  /*06c0*/  @!P0 BRA `(.L_x_4) ;  /* 0x0000000400e08947 */ /* 0x000fea0003800000 */
[----:B------:R-:W-:Y:S01]  /*06d0*/  IMAD.MOV.U32 R15, RZ, RZ, RZ ;  /* 0x000000ffff0f7224 */ /* 0x000fe200078e00ff */
[----:B------:R-:W-:Y:S01]  /*06e0*/  CS2R R6, SRZ ;  /* 0x0000000000067805 */ /* 0x000fe2000001ff00 */
[----:B------:R-:W-:-:S07]  /*06f0*/  IMAD.MOV.U32 R13, RZ, RZ, RZ ;  /* 0x000000ffff0d7224 */ /* 0x000fce00078e00ff */
.L_x_5:
[----:B------:R-:W-:Y:S02]  /*0700*/  IADD3 R19, P0, PT, R15, 0x1, RZ ;  /* 0x000000010f137810 */ /* 0x000fe40007f1e0ff */
[----:B------:R-:W-:Y:S02]  /*0710*/  LOP3.LUT R23, R0, R15, RZ, 0xc0, !PT ;  /* 0x0000000f00177212 */ /* 0x000fe400078ec0ff */
[----:B------:R-:W-:Y:S01]  /*0720*/  LOP3.LUT R12, R8, R13, RZ, 0xc0, !PT ;  /* 0x0000000d080c7212 */ /* 0x000fe200078ec0ff */
[--C-:B------:R-:W-:Y:S01]  /*0730*/  IMAD.X R21, RZ, RZ, R13.reuse, P0 ;  /* 0x000000ffff157224 */ /* 0x100fe200000e060d */
[----:B------:R-:W-:Y:S02]  /*0740*/  LOP3.LUT R23, R23, R8, R13, 0x78, !PT ;  /* 0x0000000817177212 */ /* 0x000fe400078e780d */
[----:B------:R-:W-:Y:S02]  /*0750*/  IADD3 R16, P0, PT, R15, 0x2, RZ ;  /* 0x000000020f107810 */ /* 0x000fe40007f1e0ff */
[----:B------:R-:W-:-:S02]  /*0760*/  SHF.R.U64 R20, R23, 0x10, R12 ;  /* 0x0000001017147819 */ /* 0x000fc4000000120c */
[----:B------:R-:W-:Y:S01]  /*0770*/  LOP3.LUT R14, R8, R21, RZ, 0xc0, !PT ;  /* 0x00000015080e7212 */ /* 0x000fe200078ec0ff */
[----:B------:R-:W-:Y:S01]  /*0780*/  IMAD.X R21, RZ, RZ, R13, P0 ;  /* 0x000000ffff157224 */ /* 0x000fe200000e060d */
[----:B------:R-:W-:Y:S02]  /*0790*/  LOP3.LUT R20, R23, R20, RZ, 0x3c, !PT ;  /* 0x0000001417147212 */ /* 0x000fe400078e3cff */
[----:B------:R-:W-:Y:S02]  /*07a0*/  SHF.R.U32.HI R25, RZ, 0x10, R14 ;  /* 0x00000010ff197819 */ /* 0x000fe4000001160e */
[----:B------:R-:W-:Y:S02]  /*07b0*/  SHF.R.U32.HI R23, RZ, 0x10, R12 ;  /* 0x00000010ff177819 */ /* 0x000fe4000001160c */
[----:B------:R-:W-:Y:S02]  /*07c0*/  LOP3.LUT R19, R14, R0, R19, 0x78, !PT ;  /* 0x000000000e137212 */ /* 0x000fe400078e7813 */
[----:B------:R-:W-:-:S02]  /*07d0*/  IADD3 R12, P0, PT, R15, 0x3, RZ ;  /* 0x000000030f0c7810 */ /* 0x000fc40007f1e0ff */
[----:B------:R-:W-:Y:S02]  /*07e0*/  LOP3.LUT R25, R14, R25, RZ, 0x3c, !PT ;  /* 0x000000190e197212 */ /* 0x000fe400078e3cff */
[----:B------:R-:W-:Y:S01]  /*07f0*/  SHF.R.U64 R14, R19, 0x10, R14 ;  /* 0x00000010130e7819 */ /* 0x000fe2000000120e */
[--C-:B------:R-:W-:Y:S01]  /*0800*/  IMAD.X R27, RZ, RZ, R13.reuse, P0 ;  /* 0x000000ffff1b7224 */ /* 0x100fe200000e060d */
[----:B------:R-:W-:Y:S02]  /*0810*/  LOP3.LUT R23, R23, R8, R13, 0x78, !PT ;  /* 0x0000000817177212 */ /* 0x000fe400078e780d */
[----:B------:R-:W-:Y:S02]  /*0820*/  LOP3.LUT R21, R8, R21, RZ, 0xc0, !PT ;  /* 0x0000001508157212 */ /* 0x000fe400078ec0ff */
[----:B------:R-:W-:Y:S02]  /*0830*/  LOP3.LUT R14, R19, R14, RZ, 0x3c, !PT ;  /* 0x0000000e130e7212 */ /* 0x000fe400078e3cff */
[----:B------:R-:W-:-:S02]  /*0840*/  SHF.R.U32.HI R22, RZ, 0x8, R23 ;  /* 0x00000008ff167819 */ /* 0x000fc40000011617 */
[----:B------:R-:W-:Y:S02]  /*0850*/  SHF.R.U64 R19, R20, 0x8, R23 ;  /* 0x0000000814137819 */ /* 0x000fe40000001217 */
[----:B------:R-:W-:Y:S02]  /*0860*/  LOP3.LUT R16, R21, R0, R16, 0x78, !PT ;  /* 0x0000000015107212 */ /* 0x000fe400078e7810 */
[----:B------:R-:W-:Y:S02]  /*0870*/  LOP3.LUT R27, R8, R27, RZ, 0xc0, !PT ;  /* 0x0000001b081b7212 */ /* 0x000fe400078ec0ff */
[----:B------:R-:W-:Y:S02]  /*0880*/  LOP3.LUT R23, R23, R22, RZ, 0x3c, !PT ;  /* 0x0000001617177212 */ /* 0x000fe400078e3cff */
[----:B------:R-:W-:Y:S02]  /*0890*/  LOP3.LUT R20, R20, R19, RZ, 0x3c, !PT ;  /* 0x0000001314147212 */ /* 0x000fe400078e3cff */
[----:B------:R-:W-:-:S02]  /*08a0*/  SHF.R.U64 R19, R16, 0x10, R21 ;  /* 0x0000001010137819 */ /* 0x000fc40000001215 */
[----:B------:R-:W-:Y:S02]  /*08b0*/  LOP3.LUT R22, R27, R0, R12, 0x78, !PT ;  /* 0x000000001b167212 */ /* 0x000fe400078e780c */
[----:B------:R-:W-:Y:S02]  /*08c0*/  SHF.R.U32.HI R12, RZ, 0x10, R21 ;  /* 0x00000010ff0c7819 */ /* 0x000fe40000011615 */
[----:B------:R-:W-:Y:S02]  /*08d0*/  LOP3.LUT R16, R16, R19, RZ, 0x3c, !PT ;  /* 0x0000001310107212 */ /* 0x000fe400078e3cff */
[--C-:B------:R-:W-:Y:S02]  /*08e0*/  SHF.R.U64 R19, R22, 0x10, R27.reuse ;  /* 0x0000001016137819 */ /* 0x100fe4000000121b */
[----:B------:R-:W-:Y:S02]  /*08f0*/  LOP3.LUT R21, R21, R12, RZ, 0x3c, !PT ;  /* 0x0000000c15157212 */ /* 0x000fe400078e3cff */
[----:B------:R-:W-:-:S02]  /*0900*/  SHF.R.U32.HI R12, RZ, 0x10, R27 ;  /* 0x00000010ff0c7819 */ /* 0x000fc4000001161b */
[----:B------:R-:W-:Y:S02]  /*0910*/  LOP3.LUT R19, R22, R19, RZ, 0x3c, !PT ;  /* 0x0000001316137212 */ /* 0x000fe400078e3cff */
[----:B------:R-:W-:Y:S02]  /*0920*/  LOP3.LUT R12, R27, R12, RZ, 0x3c, !PT ;  /* 0x0000000c1b0c7212 */ /* 0x000fe400078e3cff */
[----:B------:R-:W-:Y:S02]  /*0930*/  SHF.R.U32.HI R22, RZ, 0x8, R25 ;  /* 0x00000008ff167819 */ /* 0x000fe40000011619 */
[----:B------:R-:W-:Y:S02]  /*0940*/  SHF.R.U64 R27, R20, 0x4, R23 ;  /* 0x00000004141b7819 */ /* 0x000fe40000001217 */
[----:B------:R-:W-:Y:S02]  /*0950*/  SHF.R.U64 R29, R14, 0x8, R25 ;  /* 0x000000080e1d7819 */ /* 0x000fe40000001219 */
[----:B------:R-:W-:-:S02]  /*0960*/  LOP3.LUT R25, R25, R22, RZ, 0x3c, !PT ;  /* 0x0000001619197212 */ /* 0x000fc400078e3cff */
[----:B------:R-:W-:Y:S02]  /*0970*/  SHF.R.U32.HI R22, RZ, 0x4, R23 ;  /* 0x00000004ff167819 */ /* 0x000fe40000011617 */
[----:B------:R-:W-:Y:S02]  /*0980*/  LOP3.LUT R20, R20, R27, RZ, 0x3c, !PT ;  /* 0x0000001b14147212 */ /* 0x000fe400078e3cff */
[C---:B------:R-:W-:Y:S02]  /*0990*/  SHF.R.U64 R27, R16.reuse, 0x8, R21 ;  /* 0x00000008101b7819 */ /* 0x040fe40000001215 */
[----:B------:R-:W-:Y:S02]  /*09a0*/  LOP3.LUT R23, R23, R22, RZ, 0x3c, !PT ;  /* 0x0000001617177212 */ /* 0x000fe400078e3cff */
[----:B------:R-:W-:Y:S02]  /*09b0*/  LOP3.LUT R16, R16, R27, RZ, 0x3c, !PT ;  /* 0x0000001b10107212 */ /* 0x000fe400078e3cff */
[----:B------:R-:W-:-:S02]  /*09c0*/  SHF.R.U64 R22, R19, 0x8, R12 ;  /* 0x0000000813167819 */ /* 0x000fc4000000120c */
[----:B------:R-:W-:Y:S02]  /*09d0*/  SHF.R.U32.HI R27, RZ, 0x8, R12 ;  /* 0x00000008ff1b7819 */ /* 0x000fe4000001160c */
[----:B------:R-:W-:Y:S02]  /*09e0*/  SHF.R.U32.HI R24, RZ, 0x8, R21 ;  /* 0x00000008ff187819 */ /* 0x000fe40000011615 */
[----:B------:R-:W-:Y:S02]  /*09f0*/  LOP3.LUT R14, R14, R29, RZ, 0x3c, !PT ;  /* 0x0000001d0e0e7212 */ /* 0x000fe400078e3cff */
[----:B------:R-:W-:Y:S02]  /*0a00*/  LOP3.LUT R19, R19, R22, RZ, 0x3c, !PT ;  /* 0x0000001613137212 */ /* 0x000fe400078e3cff */
[----:B------:R-:W-:Y:S02]  /*0a10*/  LOP3.LUT R12, R12, R27, RZ, 0x3c, !PT ;  /* 0x0000001b0c0c7212 */ /* 0x000fe400078e3cff */
[----:B------:R-:W-:-:S02]  /*0a20*/  SHF.R.U32.HI R22, RZ, 0x4, R25 ;  /* 0x00000004ff167819 */ /* 0x000fc40000011619 */
[----:B------:R-:W-:Y:S02]  /*0a30*/  SHF.R.U64 R27, R20, 0x2, R23 ;  /* 0x00000002141b7819 */ /* 0x000fe40000001217 */
[----:B------:R-:W-:Y:S02]  /*0a40*/  LOP3.LUT R21, R21, R24, RZ, 0x3c, !PT ;  /* 0x0000001815157212 */ /* 0x000fe400078e3cff */
[----:B------:R-:W-:Y:S02]  /*0a50*/  SHF.R.U64 R29, R14, 0x4, R25 ;  /* 0x000000040e1d7819 */ /* 0x000fe40000001219 */
[----:B------:R-:W-:Y:S02]  /*0a60*/  LOP3.LUT R25, R25, R22, RZ, 0x3c, !PT ;  /* 0x0000001619197212 */ /* 0x000fe400078e3cff */
[----:B------:R-:W-:Y:S02]  /*0a70*/  SHF.R.U32.HI R22, RZ, 0x2, R23 ;  /* 0x00000002ff167819 */ /* 0x000fe40000011617 */
[----:B------:R-:W-:-:S02]  /*0a80*/  LOP3.LUT R20, R20, R27, RZ, 0x3c, !PT ;  /* 0x0000001b14147212 */ /* 0x000fc400078e3cff */
[--C-:B------:R-:W-:Y:S02]  /*0a90*/  SHF.R.U64 R27, R16, 0x4, R21.reuse ;  /* 0x00000004101b7819 */ /* 0x100fe40000001215 */
[----:B------:R-:W-:Y:S02]  /*0aa0*/  LOP3.LUT R14, R14, R29, RZ, 0x3c, !PT ;  /* 0x0000001d0e0e7212 */ /* 0x000fe400078e3cff */
[----:B------:R-:W-:Y:S02]  /*0ab0*/  LOP3.LUT R23, R23, R22, RZ, 0x3c, !PT ;  /* 0x0000001617177212 */ /* 0x000fe400078e3cff */
[----:B------:R-:W-:Y:S02]  /*0ac0*/  SHF.R.U32.HI R22, RZ, 0x4, R21 ;  /* 0x00000004ff167819 */ /* 0x000fe40000011615 */
[----:B------:R-:W-:Y:S02]  /*0ad0*/  LOP3.LUT R16, R16, R27, RZ, 0x3c, !PT ;  /* 0x0000001b10107212 */ /* 0x000fe400078e3cff */
[----:B------:R-:W-:-:S02]  /*0ae0*/  SHF.R.U64 R27, R14, 0x2, R25 ;  /* 0x000000020e1b7819 */ /* 0x000fc40000001219 */
[----:B------:R-:W-:Y:S02]  /*0af0*/  SHF.R.U32.HI R24, RZ, 0x2, R25 ;  /* 0x00000002ff187819 */ /* 0x000fe40000011619 */
[----:B------:R-:W-:Y:S02]  /*0b00*/  LOP3.LUT R21, R21, R22, RZ, 0x3c, !PT ;  /* 0x0000001615157212 */ /* 0x000fe400078e3cff */
[----:B------:R-:W-:Y:S02]  /*0b10*/  LOP3.LUT R22, R14, R27, RZ, 0x3c, !PT ;  /* 0x0000001b0e167212 */ /* 0x000fe400078e3cff */
[--C-:B------:R-:W-:Y:S02]  /*0b20*/  SHF.R.U32.HI R27, RZ, 0x4, R12.reuse ;  /* 0x00000004ff1b7819 */ /* 0x100fe4000001160c */
[----:B------:R-:W-:Y:S02]  /*0b30*/  LOP3.LUT R25, R25, R24, RZ, 0x3c, !PT ;  /* 0x0000001819197212 */ /* 0x000fe400078e3cff */
[----:B------:R-:W-:-:S02]  /*0b40*/  SHF.R.U64 R24, R19, 0x4, R12 ;  /* 0x0000000413187819 */ /* 0x000fc4000000120c */
[----:B------:R-:W-:Y:S02]  /*0b50*/  LOP3.LUT R14, R12, R27, RZ, 0x3c, !PT ;  /* 0x0000001b0c0e7212 */ /* 0x000fe400078e3cff */
[----:B------:R-:W-:Y:S02]  /*0b60*/  SHF.R.U64 R27, R20, 0x1, R23 ;  /* 0x00000001141b7819 */ /* 0x000fe40000001217 */
[----:B------:R-:W-:Y:S02]  /*0b70*/  LOP3.LUT R23, R19, R24, RZ, 0x3c, !PT ;  /* 0x0000001813177212 */ /* 0x000fe400078e3cff */
[----:B------:R-:W-:Y:S02]  /*0b80*/  SHF.R.U64 R19, R22, 0x1, R25 ;  /* 0x0000000116137819 */ /* 0x000fe40000001219 */
[--C-:B------:R-:W-:Y:S02]  /*0b90*/  SHF.R.U32.HI R12, RZ, 0x2, R21.reuse ;  /* 0x00000002ff0c7819 */ /* 0x100fe40000011615 */
[----:B------:R-:W-:-:S02]  /*0ba0*/  SHF.R.U64 R25, R16, 0x2, R21 ;  /* 0x0000000210197819 */ /* 0x000fc40000001215 */
[----:B------:R-:W-:Y:S02]  /*0bb0*/  LOP3.LUT R24, R20, 0x1, R27, 0x48, !PT ;  /* 0x0000000114187812 */ /* 0x000fe400078e481b */
[----:B------:R-:W-:Y:S01]  /*0bc0*/  LOP3.LUT R20, R21, R12, RZ, 0x3c, !PT ;  /* 0x0000000c15147212 */ /* 0x000fe200078e3cff */
[----:B------:R-:W-:Y:S01]  /*0bd0*/  IMAD.MOV.U32 R12, RZ, RZ, 0x3ff00000 ;  /* 0x3ff00000ff0c7424 */ /* 0x000fe200078e00ff */
[----:B------:R-:W-:Y:S02]  /*0be0*/  LOP3.LUT R25, R16, R25, RZ, 0x3c, !PT ;  /* 0x0000001910197212 */ /* 0x000fe400078e3cff */
[----:B------:R-:W-:Y:S02]  /*0bf0*/  LOP3.LUT R22, R22, 0x1, R19, 0x48, !PT ;  /* 0x0000000116167812 */ /* 0x000fe400078e4813 */
[----:B------:R-:W-:Y:S02]  /*0c00*/  ISETP.NE.U32.AND P0, PT, R24, 0x1, PT ;  /* 0x000000011800780c */ /* 0x000fe40003f05070 */
[----:B------:R-:W-:-:S02]  /*0c10*/  SHF.R.U32.HI R19, RZ, 0x2, R14 ;  /* 0x00000002ff137819 */ /* 0x000fc4000001160e */
[----:B------:R-:W-:Y:S02]  /*0c20*/  SHF.R.U64 R16, R23, 0x2, R14 ;  /* 0x0000000217107819 */ /* 0x000fe4000000120e */
[----:B------:R-:W-:Y:S02]  /*0c30*/  SHF.R.U64 R20, R25, 0x1, R20 ;  /* 0x0000000119147819 */ /* 0x000fe40000001214 */
[----:B------:R-:W-:Y:S02]  /*0c40*/  ISETP.NE.U32.AND.EX P0, PT, RZ, RZ, PT, P0 ;  /* 0x000000ffff00720c */ /* 0x000fe40003f05100 */
[----:B------:R-:W-:Y:S02]  /*0c50*/  LOP3.LUT R19, R14, R19, RZ, 0x3c, !PT ;  /* 0x000000130e137212 */ /* 0x000fe400078e3cff */
[----:B------:R-:W-:Y:S02]  /*0c60*/  LOP3.LUT R14, R23, R16, RZ, 0x3c, !PT ;  /* 0x00000010170e7212 */ /* 0x000fe400078e3cff */
[----:B------:R-:W-:Y:S01]  /*0c70*/  LOP3.LUT R16, R25, 0x1, R20, 0x48, !PT ;  /* 0x0000000119107812 */ /* 0x000fe200078e4814 */
[----:B------:R-:W-:Y:S01]  /*0c80*/  IMAD.MOV.U32 R20, RZ, RZ, RZ ;  /* 0x000000ffff147224 */ /* 0x000fe200078e00ff */
[----:B------:R-:W-:-:S02]  /*0c90*/  ISETP.NE.U32.AND P1, PT, R22, 0x1, PT ;  /* 0x000000011600780c */ /* 0x000fc40003f25070 */
[----:B------:R-:W-:Y:S02]  /*0ca0*/  FSEL R21, -R12, 1.875, !P0 ;  /* 0x3ff000000c157808 */ /* 0x000fe40004000100 */
[----:B------:R-:W-:Y:S02]  /*0cb0*/  ISETP.NE.U32.AND.EX P0, PT, RZ, RZ, PT, P1 ;  /* 0x000000ffff00720c */ /* 0x000fe40003f05110 */
[----:B------:R-:W-:Y:S02]  /*0cc0*/  ISETP.NE.U32.AND P1, PT, R16, 0x1, PT ;  /* 0x000000011000780c */ /* 0x000fe40003f25070 */
[-C--:B------:R-:W-:Y:S01]  /*0cd0*/  DFMA R10, R2, R20.reuse, R10 ;  /* 0x00000014020a722b */ /* 0x080fe2000000000a */
[----:B------:R-:W-:Y:S01]  /*0ce0*/  SHF.R.U64 R19, R14, 0x1, R19 ;  /* 0x000000010e137819 */ /* 0x000fe20000001213 */
[----:B------:R-:W-:Y:S01]  /*0cf0*/  DFMA R6, R4, R20, R6 ;  /* 0x000000140406722b */ /* 0x000fe20000000006 */
[----:B------:R-:W-:Y:S02]  /*0d00*/  IADD3 R15, P2, PT, R15, 0x4, RZ ;  /* 0x000000040f0f7810 */ /* 0x000fe40007f5e0ff */
[----:B------:R-:W-:-:S02]  /*0d10*/  FSEL R21, -R12, 1.875, !P0 ;  /* 0x3ff000000c157808 */ /* 0x000fc40004000100 */
[----:B------:R-:W-:Y:S01]  /*0d20*/  ISETP.NE.U32.AND.EX P0, PT, RZ, RZ, PT, P1 ;  /* 0x000000ffff00720c */ /* 0x000fe20003f05110 */
[----:B------:R-:W-:Y:S01]  /*0d30*/  IMAD.X R13, RZ, RZ, R13, P2 ;  /* 0x000000ffff0d7224 */ /* 0x000fe200010e060d */
[----:B------:R-:W-:Y:S02]  /*0d40*/  LOP3.LUT R14, R14, 0x1, R19, 0x48, !PT ;  /* 0x000000010e0e7812 */ /* 0x000fe400078e4813 */
[-C--:B------:R-:W-:Y:S01]  /*0d50*/  DFMA R10, R2, R20.reuse, R10 ;  /* 0x00000014020a722b */ /* 0x080fe2000000000a */
[----:B------:R-:W-:Y:S01]  /*0d60*/  ISETP.NE.U32.AND P1, PT, R15, UR11, PT ;  /* 0x0000000b0f007c0c */ /* 0x000fe2000bf25070 */
[----:B------:R-:W-:Y:S01]  /*0d70*/  DFMA R6, R4, R20, R6 ;  /* 0x000000140406722b */ /* 0x000fe20000000006 */
[----:B------:R-:W-:Y:S02]  /*0d80*/  FSEL R21, -R12, 1.875, !P0 ;  /* 0x3ff000000c157808 */ /* 0x000fe40004000100 */
[----:B------:R-:W-:-:S04]  /*0d90*/  ISETP.NE.U32.AND P0, PT, R14, 0x1, PT ;  /* 0x000000010e00780c */ /* 0x000fc80003f05070 */
[----:B------:R-:W-:Y:S01]  /*0da0*/  ISETP.NE.U32.AND.EX P0, PT, RZ, RZ, PT, P0 ;  /* 0x000000ffff00720c */ /* 0x000fe20003f05100 */
[-C--:B------:R-:W-:Y:S02]  /*0db0*/  DFMA R10, R2, R20.reuse, R10 ;  /* 0x00000014020a722b */ /* 0x080fe4000000000a */
[----:B------:R-:W-:Y:S01]  /*0dc0*/  DFMA R6, R4, R20, R6 ;  /* 0x000000140406722b */ /* 0x000fe20000000006 */
[----:B------:R-:W-:Y:S02]  /*0dd0*/  FSEL R21, -R12, 1.875, !P0 ;  /* 0x3ff000000c157808 */ /* 0x000fe40004000100 */
[----:B------:R-:W-:-:S04]  /*0de0*/  ISETP.NE.AND.EX P0, PT, R13, R17, PT, P1 ;  /* 0x000000110d00720c */ /* 0x000fc80003f05310 */
[-C--:B------:R-:W-:Y:S02]  /*0df0*/  DFMA R10, R2, R20.reuse, R10 ;  /* 0x00000014020a722b */ /* 0x080fe4000000000a */
[----:B------:R-:W-:-:S07]  /*0e00*/  DFMA R6, R4, R20, R6 ;  /* 0x000000140406722b */ /* 0x000fce0000000006 */
[----:B------:R-:W-:Y:S05]  /*0e10*/  @P0 BRA `(.L_x_5) ;  /* 0xfffffff800380947 */ /* 0x000fea000383ffff */
[----:B------:R-:W1:Y:S01]  /*0e20*/  LDCU UR12, c[0x0][0x39c] ;  /* 0x00007380ff0c77ac */ /* 0x000e620008000800 */
[----:B------:R-:W-:Y:S02]  /*0e30*/  IMAD.U32 R15, RZ, RZ, UR11 ;  /* 0x0000000bff0f7e24 */ /* 0x000fe4000f8e00ff */
[----:B-1----:R-:W-:-:S07]  /*0e40*/  IMAD.U32 R13, RZ, RZ, UR12 ;  /* 0x0000000cff0d7e24 */ /* 0x002fce000f8e00ff */
.L_x_4:
[----:B------:R-:W-:-:S04]  /*0e50*/  UISETP.NE.U32.AND UP0, UPT, UR13, URZ, UPT ;  /* 0x000000ff0d00728c */ /* 0x000fc8000bf05070 */
[----:B------:R-:W-:-:S09]  /*0e60*/  UISETP.NE.AND.EX UP0, UPT, URZ, URZ, UPT, UP0 ;  /* 0x000000ffff00728c */ /* 0x000fd2000bf05300 */
[----:B------:R-:W-:Y:S05]  /*0e70*/  BRA.U !UP0, `(.L_x_6) ;  /* 0x0000000508687547 */ /* 0x000fea000b800000 */
[----:B------:R-:W-:Y:S01]  /*0e80*/  LOP3.LUT R17, R0, R15, RZ, 0xc0, !PT ;  /* 0x0000000f00117212 */ /* 0x000fe200078ec0ff */
[----:B------:R-:W-:Y:S01]  /*0e90*/  UISETP.NE.U32.AND UP0, UPT, UR13, 0x1, UPT ;  /* 0x000000010d00788c */ /* 0x000fe2000bf05070 */
[----:B------:R-:W-:Y:S01]  /*0ea0*/  LOP3.LUT R14, R8, R13, RZ, 0xc0, !PT ;  /* 0x0000000d080e7212 */ /* 0x000fe200078ec0ff */
[----:B------:R-:W-:Y:S01]  /*0eb0*/  IMAD.MOV.U32 R16, RZ, RZ, RZ ;  /* 0x000000ffff107224 */ /* 0x000fe200078e00ff */
[-CC-:B------:R-:W-:Y:S01]  /*0ec0*/  LOP3.LUT R17, R17, R8.reuse, R13.reuse, 0x78, !PT ;  /* 0x0000000811117212 */ /* 0x180fe200078e780d */
[----:B------:R-:W-:Y:S01]  /*0ed0*/  UISETP.NE.AND.EX UP0, UPT, URZ, URZ, UPT, UP0 ;  /* 0x000000ffff00728c */ /* 0x000fe2000bf05300 */
[--C-:B------:R-:W-:Y:S02]  /*0ee0*/  SHF.R.U32.HI R19, RZ, 0x10, R14.reuse ;  /* 0x00000010ff137819 */ /* 0x100fe4000001160e */
[----:B------:R-:W-:Y:S02]  /*0ef0*/  SHF.R.U64 R14, R17, 0x10, R14 ;  /* 0x00000010110e7819 */ /* 0x000fe4000000120e */
[----:B------:R-:W-:-:S02]  /*0f00*/  LOP3.LUT R19, R19, R8, R13, 0x78, !PT ;  /* 0x0000000813137212 */ /* 0x000fc400078e780d */
[----:B------:R-:W-:Y:S02]  /*0f10*/  LOP3.LUT R14, R17, R14, RZ, 0x3c, !PT ;  /* 0x0000000e110e7212 */ /* 0x000fe400078e3cff */
[--C-:B------:R-:W-:Y:S02]  /*0f20*/  SHF.R.U32.HI R12, RZ, 0x8, R19.reuse ;  /* 0x00000008ff0c7819 */ /* 0x100fe40000011613 */
[C---:B------:R-:W-:Y:S02]  /*0f30*/  SHF.R.U64 R17, R14.reuse, 0x8, R19 ;  /* 0x000000080e117819 */ /* 0x040fe40000001213 */
[----:B------:R-:W-:Y:S02]  /*0f40*/  LOP3.LUT R12, R19, R12, RZ, 0x3c, !PT ;  /* 0x0000000c130c7212 */ /* 0x000fe400078e3cff */
[----:B------:R-:W-:Y:S02]  /*0f50*/  LOP3.LUT R17, R14, R17, RZ, 0x3c, !PT ;  /* 0x000000110e117212 */ /* 0x000fe400078e3cff */
[----:B------:R-:W-:-:S02]  /*0f60*/  SHF.R.U32.HI R19, RZ, 0x4, R12 ;  /* 0x00000004ff137819 */ /* 0x000fc4000001160c */
[C---:B------:R-:W-:Y:S02]  /*0f70*/  SHF.R.U64 R14, R17.reuse, 0x4, R12 ;  /* 0x00000004110e7819 */ /* 0x040fe4000000120c */
[----:B------:R-:W-:Y:S02]  /*0f80*/  LOP3.LUT R19, R12, R19, RZ, 0x3c, !PT ;  /* 0x000000130c137212 */ /* 0x000fe400078e3cff */
[----:B------:R-:W-:Y:S02]  /*0f90*/  LOP3.LUT R14, R17, R14, RZ, 0x3c, !PT ;  /* 0x0000000e110e7212 */ /* 0x000fe400078e3cff */
[--C-:B------:R-:W-:Y:S02]  /*0fa0*/  SHF.R.U32.HI R12, RZ, 0x2, R19.reuse ;  /* 0x00000002ff0c7819 */ /* 0x100fe40000011613 */
[----:B------:R-:W-:Y:S02]  /*0fb0*/  SHF.R.U64 R17, R14, 0x2, R19 ;  /* 0x000000020e117819 */ /* 0x000fe40000001213 */
[----:B------:R-:W-:-:S02]  /*0fc0*/  LOP3.LUT R12, R19, R12, RZ, 0x3c, !PT ;  /* 0x0000000c130c7212 */ /* 0x000fc400078e3cff */
[----:B------:R-:W-:-:S04]  /*0fd0*/  LOP3.LUT R17, R14, R17, RZ, 0x3c, !PT ;  /* 0x000000110e117212 */ /* 0x000fc800078e3cff */
[----:B------:R-:W-:-:S04]  /*0fe0*/  SHF.R.U64 R12, R17, 0x1, R12 ;  /* 0x00000001110c7819 */ /* 0x000fc8000000120c */
[----:B------:R-:W-:-:S04]  /*0ff0*/  LOP3.LUT R12, R17, 0x1, R12, 0x48, !PT ;  /* 0x00000001110c7812 */ /* 0x000fc800078e480c */
[----:B------:R-:W-:Y:S01]  /*1000*/  ISETP.NE.U32.AND P0, PT, R12, 0x1, PT ;  /* 0x000000010c00780c */ /* 0x000fe20003f05070 */
[----:B------:R-:W-:-:S03]  /*1010*/  IMAD.MOV.U32 R12, RZ, RZ, 0x3ff00000 ;  /* 0x3ff00000ff0c7424 */ /* 0x000fc600078e00ff */
[----:B------:R-:W-:-:S04]  /*1020*/  ISETP.NE.U32.AND.EX P0, PT, RZ, RZ, PT, P0 ;  /* 0x000000ffff00720c */ /* 0x000fc80003f05100 */
[----:B------:R-:W-:-:S06]  /*1030*/  FSEL R17, -R12, 1.875, !P0 ;  /* 0x3ff000000c117808 */ /* 0x000fcc0004000100 */
[-C--:B------:R-:W-:Y:S02]  /*1040*/  DFMA R10, R2, R16.reuse, R10 ;  /* 0x00000010020a722b */ /* 0x080fe4000000000a */
[----:B------:R-:W-:Y:S01]  /*1050*/  DFMA R6, R4, R16, R6 ;  /* 0x000000100406722b */ /* 0x000fe20000000006 */
[----:B------:R-:W-:Y:S10]  /*1060*/  BRA.U !UP0, `(.L_x_6) ;  /* 0x0000000108ec7547 */ /* 0x000ff4000b800000 */
[----:B------:R-:W-:Y:S01]  /*1070*/  IADD3 R17, P0, PT, R15, 0x1, RZ ;  /* 0x000000010f117810 */ /* 0x000fe20007f1e0ff */
[----:B------:R-:W-:-:S04]  /*1080*/  UISETP.NE.U32.AND UP0, UPT, UR13, 0x2, UPT ;  /* 0x000000020d00788c */ /* 0x000fc8000bf05070 */
[----:B------:R-:W-:Y:S01]  /*1090*/  IMAD.X R19, RZ, RZ, R13, P0 ;  /* 0x000000ffff137224 */ /* 0x000fe200000e060d */
[----:B------:R-:W-:-:S04]  /*10a0*/  UISETP.NE.AND.EX UP0, UPT, URZ, URZ, UPT, UP0 ;  /* 0x000000ffff00728c */ /* 0x000fc8000bf05300 */
[----:B------:R-:W-:-:S04]  /*10b0*/  LOP3.LUT R14, R8, R19, RZ, 0xc0, !PT ;  /* 0x00000013080e7212 */ /* 0x000fc800078ec0ff */
[C---:B------:R-:W-:Y:S02]  /*10c0*/  LOP3.LUT R17, R14.reuse, R0, R17, 0x78, !PT ;  /* 0x000000000e117212 */ /* 0x040fe400078e7811 */
        /* <DEDUP_REMOVED lines=11> */
[----:B------:R-:W-:Y:S02]  /*1180*/  LOP3.LUT R16, R17, R16, RZ, 0x3c, !PT ;  /* 0x0000001011107212 */ /* 0x000fe400078e3cff */
[--C-:B------:R-:W-:Y:S02]  /*1190*/  SHF.R.U32.HI R14, RZ, 0x2, R19.reuse ;  /* 0x00000002ff0e7819 */ /* 0x100fe40000011613 */
[C---:B------:R-:W-:Y:S02]  /*11a0*/  SHF.R.U64 R17, R16.reuse, 0x2, R19 ;  /* 0x0000000210117819 */ /* 0x040fe40000001213 */
[----:B------:R-:W-:Y:S02]  /*11b0*/  LOP3.LUT R14, R19, R14, RZ, 0x3c, !PT ;  /* 0x0000000e130e7212 */ /* 0x000fe400078e3cff */
[----:B------:R-:W-:Y:S01]  /*11c0*/  LOP3.LUT R17, R16, R17, RZ, 0x3c, !PT ;  /* 0x0000001110117212 */ /* 0x000fe200078e3cff */
[----:B------:R-:W-:-:S03]  /*11d0*/  IMAD.MOV.U32 R16, RZ, RZ, RZ ;  /* 0x000000ffff107224 */ /* 0x000fc600078e00ff */
[----:B------:R-:W-:-:S04]  /*11e0*/  SHF.R.U64 R14, R17, 0x1, R14 ;  /* 0x00000001110e7819 */ /* 0x000fc8000000120e */
[----:B------:R-:W-:-:S04]  /*11f0*/  LOP3.LUT R14, R17, 0x1, R14, 0x48, !PT ;  /* 0x00000001110e7812 */ /* 0x000fc800078e480e */
[----:B------:R-:W-:-:S04]  /*1200*/  ISETP.NE.U32.AND P0, PT, R14, 0x1, PT ;  /* 0x000000010e00780c */ /* 0x000fc80003f05070 */
[----:B------:R-:W-:-:S04]  /*1210*/  ISETP.NE.U32.AND.EX P0, PT, RZ, RZ, PT, P0 ;  /* 0x000000ffff00720c */ /* 0x000fc80003f05100 */
[----:B------:R-:W-:-:S06]  /*1220*/  FSEL R17, -R12, 1.875, !P0 ;  /* 0x3ff000000c117808 */ /* 0x000fcc0004000100 */
[-C--:B------:R-:W-:Y:S02]  /*1230*/  DFMA R10, R2, R16.reuse, R10 ;  /* 0x00000010020a722b */ /* 0x080fe4000000000a */
[----:B------:R-:W-:Y:S01]  /*1240*/  DFMA R6, R4, R16, R6 ;  /* 0x000000100406722b */ /* 0x000fe20000000006 */
[----:B------:R-:W-:Y:S10]  /*1250*/  BRA.U !UP0, `(.L_x_6) ;  /* 0x0000000108707547 */ /* 0x000ff4000b800000 */
[----:B------:R-:W-:-:S05]  /*1260*/  IADD3 R15, P0, PT, R15, 0x2, RZ ;  /* 0x000000020f0f7810 */ /* 0x000fca0007f1e0ff */
[----:B------:R-:W-:-:S05]  /*1270*/  IMAD.X R13, RZ, RZ, R13, P0 ;  /* 0x000000ffff0d7224 */ /* 0x000fca00000e060d */
        /* <DEDUP_REMOVED lines=17> */
[----:B------:R-:W-:-:S04]  /*1390*/  LOP3.LUT R13, R8, R13, RZ, 0x3c, !PT ;  /* 0x0000000d080d7212 */ /* 0x000fc800078e3cff */
[----:B------:R-:W-:-:S04]  /*13a0*/  SHF.R.U64 R0, R13, 0x1, R0 ;  /* 0x000000010d007819 */ /* 0x000fc80000001200 */
[----:B------:R-:W-:-:S04]  /*13b0*/  LOP3.LUT R0, R13, 0x1, R0, 0x48, !PT ;  /* 0x000000010d007812 */ /* 0x000fc800078e4800 */
[----:B------:R-:W-:-:S04]  /*13c0*/  ISETP.NE.U32.AND P0, PT, R0, 0x1, PT ;  /* 0x000000010000780c */ /* 0x000fc80003f05070 */
[----:B------:R-:W-:-:S04]  /*13d0*/  ISETP.NE.U32.AND.EX P0, PT, RZ, RZ, PT, P0 ;  /* 0x000000ffff00720c */ /* 0x000fc80003f05100 */
[----:B------:R-:W-:Y:S01]  /*13e0*/  FSEL R13, -R12, 1.875, !P0 ;  /* 0x3ff000000c0d7808 */ /* 0x000fe20004000100 */
[----:B------:R-:W-:-:S06]  /*13f0*/  IMAD.MOV.U32 R12, RZ, RZ, RZ ;  /* 0x000000ffff0c7224 */ /* 0x000fcc00078e00ff */
[-C--:B------:R-:W-:Y:S02]  /*1400*/  DFMA R10, R2, R12.reuse, R10 ;  /* 0x0000000c020a722b */ /* 0x080fe4000000000a */
[----:B------:R-:W-:-:S11]  /*1410*/  DFMA R6, R4, R12, R6 ;  /* 0x0000000c0406722b */ /* 0x000fd60000000006 */
.L_x_6:
[----:B------:R-:W1:Y:S01]  /*1420*/  LDCU.64 UR18, c[0x0][0x388] ;  /* 0x00007100ff1277ac */ /* 0x000e620008000a00 */
[----:B------:R-:W-:Y:S02]  /*1430*/  DMUL R12, R10, UR6 ;  /* 0x000000060a0c7c28 */ /* 0x000fe40008000000 */
[----:B------:R-:W-:Y:S01]  /*1440*/  DMUL R14, R6, UR6 ;  /* 0x00000006060e7c28 */ /* 0x000fe20008000000 */
[----:B-1----:R-:W-:-:S04]  /*1450*/  LEA R16, P0, R18, UR18, 0x4 ;  /* 0x0000001212107c11 */ /* 0x002fc8000f8020ff */
[C---:B------:R-:W-:Y:S02]  /*1460*/  LEA.HI.X R17, R18.reuse, UR19, R9, 0x4, P0 ;  /* 0x0000001312117c11 */ /* 0x040fe400080f2409 */
[----:B------:R-:W-:-:S03]  /*1470*/  IADD3 R18, P0, PT, R18, UR9, RZ ;  /* 0x0000000912127c10 */ /* 0x000fc6000ff1e0ff */
[----:B0-----:R1:W-:Y:S02]  /*1480*/  STG.E.128 desc[UR14][R16.64], R12 ;  /* 0x0000000c10007986 */ /* 0x0013e4000c101d0e */
[----:B------:R-:W-:Y:S01]  /*1490*/  IMAD.X R9, RZ, RZ, R9, P0 ;  /* 0x000000ffff097224 */ /* 0x000fe200000e0609 */
[----:B------:R-:W-:-:S04]  /*14a0*/  ISETP.GE.U32.AND P0, PT, R18, UR4, PT ;  /* 0x0000000412007c0c */ /* 0x000fc8000bf06070 */
[----:B------:R-:W-:-:S13]  /*14b0*/  ISETP.GE.U32.AND.EX P0, PT, R9, UR8, PT, P0 ;  /* 0x0000000809007c0c */ /* 0x000fda000bf06100 */
[----:B-1----:R-:W-:Y:S05]  /*14c0*/  @!P0 BRA `(.L_x_7) ;  /* 0xfffffff000588947 */ /* 0x002fea000383ffff */
[----:B------:R-:W-:Y:S05]  /*14d0*/  EXIT ;  /* 0x000000000000794d */ /* 0x000fea0003800000 */
.L_x_3:
[----:B------:R-:W-:Y:S01]  /*14e0*/  BSSY.RECONVERGENT B0, `(.L_x_8) ;  /* 0x0000152000007945 */ /* 0x000fe20003800200 */
[----:B------:R-:W-:Y:S02]  /*14f0*/  ULOP3.LUT UR12, UR11, 0x7, URZ, 0xc0, !UPT ;  /* 0x000000070b0c7892 */ /* 0x000fe4000f8ec0ff */
[----:B------:R-:W-:Y:S01]  /*1500*/  ULOP3.LUT UR17, UR11, 0x3, URZ, 0xc0, !UPT ;  /* 0x000000030b117892 */ /* 0x000fe2000f8ec0ff */
[----:B------:R-:W1:Y:S01]  /*1510*/  LDCU.64 UR20, c[0x0][0x380] ;  /* 0x00007000ff1477ac */ /* 0x000e620008000a00 */
[----:B------:R-:W-:Y:S02]  /*1520*/  ULOP3.LUT UR11, UR11, 0xfffffff8, URZ, 0xc0, !UPT ;  /* 0xfffffff80b0b7892 */ /* 0x000fe4000f8ec0ff */
[----:B------:R-:W-:-:S12]  /*1530*/  UIADD3 UR13, UPT, UPT, UR12, -0x1, URZ ;  /* 0xffffffff0c0d7890 */ /* 0x000fd8000fffe0ff */
.L_x_18:
[----:B------:R-:W2:Y:S01]  /*1540*/  LDCU.64 UR18, c[0x0][0x3a0] ;  /* 0x00007400ff1277ac */ /* 0x000ea20008000a00 */
[----:B------:R-:W-:Y:S02]  /*1550*/  LOP3.LUT R22, R18, UR16, RZ, 0xc0, !PT ;  /* 0x0000001012167c12 */ /* 0x000fe4000f8ec0ff */
[----:B------:R-:W-:Y:S02]  /*1560*/  CS2R R24, SRZ ;  /* 0x0000000000187805 */ /* 0x000fe4000001ff00 */
[----:B------:R-:W-:Y:S02]  /*1570*/  LOP3.LUT R23, R9, UR10, RZ, 0xc0, !PT ;  /* 0x0000000a09177c12 */ /* 0x000fe4000f8ec0ff */
[----:B------:R-:W-:Y:S02]  /*1580*/  CS2R R14, SRZ ;  /* 0x00000000000e7805 */ /* 0x000fe4000001ff00 */
[----:B------:R-:W-:Y:S02]  /*1590*/  CS2R R12, SRZ ;  /* 0x00000000000c7805 */ /* 0x000fe4000001ff00 */
[----:B--2---:R-:W-:-:S02]  /*15a0*/  SHF.R.U32.HI R0, RZ, UR18, R9 ;  /* 0x00000012ff007c19 */ /* 0x004fc40008011609 */
[----:B------:R-:W-:-:S03]  /*15b0*/  SHF.R.U64 R16, R18, UR18, R9 ;  /* 0x0000001212107c19 */ /* 0x000fc60008001209 */
[----:B------:R-:W-:Y:S02]  /*15c0*/  IMAD R27, R0, UR19, RZ ;  /* 0x00000013001b7c24 */ /* 0x000fe4000f8e02ff */
[----:B------:R-:W-:-:S04]  /*15d0*/  IMAD.WIDE.U32 R16, R16, UR19, RZ ;  /* 0x0000001310107c25 */ /* 0x000fc8000f8e00ff */
[----:B------:R-:W-:-:S07]  /*15e0*/  IMAD.IADD R27, R17, 0x1, R27 ;  /* 0x00000001111b7824 */ /* 0x000fce00078e021b */
.L_x_17:
[----:B------:R-:W2:Y:S01]  /*15f0*/  LDCU UR18, c[0x0][0x3a0] ;  /* 0x00007400ff1277ac */ /* 0x000ea20008000800 */
[----:B------:R-:W-:Y:S01]  /*1600*/  IMAD.MOV.U32 R19, RZ, RZ, RZ ;  /* 0x000000ffff137224 */ /* 0x000fe200078e00ff */
[----:B------:R-:W-:Y:S01]  /*1610*/  CS2R R2, SRZ ;  /* 0x0000000000027805 */ /* 0x000fe2000001ff00 */
[----:B--2---:R-:W-:-:S09]  /*1620*/  UISETP.GE.U32.AND UP0, UPT, UR18, 0x8, UPT ;  /* 0x000000081200788c */ /* 0x004fd2000bf06070 */
[----:B------:R-:W-:Y:S05]  /*1630*/  BRA.U !UP0, `(.L_x_9) ;  /* 0x0000000508d87547 */ /* 0x000fea000b800000 */
[----:B------:R-:W2:Y:S01]  /*1640*/  LDCU.64 UR18, c[0x0][0x380] ;  /* 0x00007000ff1277ac */ /* 0x000ea20008000a00 */
[----:B------:R-:W-:-:S04]  /*1650*/  LOP3.LUT R0, R25, 0x1, RZ, 0xc0, !PT ;  /* 0x0000000119007812 */ /* 0x000fc800078ec0ff */
[----:B------:R-:W-:Y:S02]  /*1660*/  ISETP.NE.U32.AND P4, PT, R0, 0x1, PT ;  /* 0x000000010000780c */ /* 0x000fe40003f85070 */
[----:B------:R-:W-:Y:S02]  /*1670*/  SHF.R.U64 R0, R25, 0x1, R24 ;  /* 0x0000000119007819 */ /* 0x000fe40000001218 */
[----:B------:R-:W-:Y:S02]  /*1680*/  ISETP.NE.U32.AND.EX P4, PT, RZ, RZ, PT, P4 ;  /* 0x000000ffff00720c */ /* 0x000fe40003f85140 */
[----:B------:R-:W-:Y:S02]  /*1690*/  LOP3.LUT R0, R0, 0x1, RZ, 0xc0, !PT ;  /* 0x0000000100007812 */ /* 0x000fe400078ec0ff */
[----:B--2---:R-:W-:-:S04]  /*16a0*/  LEA R4, P0, R16, UR18, 0x3 ;  /* 0x0000001210047c11 */ /* 0x004fc8000f8018ff */
[----:B------:R-:W-:Y:S02]  /*16b0*/  LEA.HI.X R5, R16, UR19, R27, 0x3, P0 ;  /* 0x0000001310057c11 */ /* 0x000fe400080f1c1b */
[----:B------:R-:W-:Y:S02]  /*16c0*/  ISETP.NE.U32.AND P0, PT, R0, 0x1, PT ;  /* 0x000000010000780c */ /* 0x000fe40003f05070 */
[----:B------:R-:W-:Y:S01]  /*16d0*/  SHF.R.U64 R0, R25, 0x2, R24 ;  /* 0x0000000219007819 */ /* 0x000fe20000001218 */
[----:B0-----:R-:W2:Y:S01]  /*16e0*/  @!P4 LDG.E.64.CONSTANT R20, desc[UR14][R4.64] ;  /* 0x0000000e0414c981 */ /* 0x001ea2000c1e9b00 */
[----:B------:R-:W-:Y:S02]  /*16f0*/  ISETP.NE.U32.AND.EX P0, PT, RZ, RZ, PT, P0 ;  /* 0x000000ffff00720c */ /* 0x000fe40003f05100 */
[----:B------:R-:W-:-:S04]  /*1700*/  LOP3.LUT R0, R0, 0x1, RZ, 0xc0, !PT ;  /* 0x0000000100007812 */ /* 0x000fc800078ec0ff */
[----:B------:R-:W-:-:S04]  /*1710*/  ISETP.NE.U32.AND P1, PT, R0, 0x1, PT ;  /* 0x000000010000780c */ /* 0x000fc80003f25070 */
[----:B------:R-:W-:-:S03]  /*1720*/  ISETP.NE.U32.AND.EX P1, PT, RZ, RZ, PT, P1 ;  /* 0x000000ffff00720c */ /* 0x000fc60003f25110 */
[----:B------:R-:W3:Y:S10]  /*1730*/  @!P0 LDG.E.64.CONSTANT R6, desc[UR14][R4.64+0x8] ;  /* 0x0000080e04068981 */ /* 0x000ef4000c1e9b00 */
[----:B------:R-:W4:Y:S01]  /*1740*/  @!P1 LDG.E.64.CONSTANT R10, desc[UR14][R4.64+0x10] ;  /* 0x0000100e040a9981 */ /* 0x000f22000c1e9b00 */
[----:B------:R-:W-:-:S02]  /*1750*/  SHF.R.U64 R0, R25, 0x3, R24 ;  /* 0x0000000319007819 */ /* 0x000fc40000001218 */
[C-C-:B------:R-:W-:Y:S02]  /*1760*/  SHF.R.U64 R2, R25.reuse, 0x4, R24.reuse ;  /* 0x0000000419027819 */ /* 0x140fe40000001218 */
[----:B------:R-:W-:Y:S02]  /*1770*/  LOP3.LUT R0, R0, 0x1, RZ, 0xc0, !PT ;  /* 0x0000000100007812 */ /* 0x000fe400078ec0ff */
[----:B------:R-:W-:Y:S02]  /*1780*/  LOP3.LUT R2, R2, 0x1, RZ, 0xc0, !PT ;  /* 0x0000000102027812 */ /* 0x000fe400078ec0ff */
[----:B------:R-:W-:Y:S02]  /*1790*/  ISETP.NE.U32.AND P2, PT, R0, 0x1, PT ;  /* 0x000000010000780c */ /* 0x000fe40003f45070 */
[----:B------:R-:W-:Y:S02]  /*17a0*/  SHF.R.U64 R0, R25, 0x5, R24 ;  /* 0x0000000519007819 */ /* 0x000fe40000001218 */
[----:B------:R-:W-:-:S02]  /*17b0*/  ISETP.NE.U32.AND.EX P2, PT, RZ, RZ, PT, P2 ;  /* 0x000000ffff00720c */ /* 0x000fc40003f45120 */
[----:B------:R-:W-:Y:S02]  /*17c0*/  ISETP.NE.U32.AND P3, PT, R2, 0x1, PT ;  /* 0x000000010200780c */ /* 0x000fe40003f65070 */
[----:B------:R-:W-:Y:S02]  /*17d0*/  CS2R R2, SRZ ;  /* 0x0000000000027805 */ /* 0x000fe4000001ff00 */
[----:B------:R-:W-:Y:S02]  /*17e0*/  LOP3.LUT R0, R0, 0x1, RZ, 0xc0, !PT ;  /* 0x0000000100007812 */ /* 0x000fe400078ec0ff */
[----:B------:R-:W-:Y:S02]  /*17f0*/  ISETP.NE.U32.AND.EX P3, PT, RZ, RZ, PT, P3 ;  /* 0x000000ffff00720c */ /* 0x000fe40003f65130 */
[----:B------:R-:W-:Y:S02]  /*1800*/  ISETP.NE.U32.AND P5, PT, R0, 0x1, PT ;  /* 0x000000010000780c */ /* 0x000fe40003fa5070 */
[----:B------:R-:W-:Y:S01]  /*1810*/  SHF.R.U64 R8, R25, 0x6, R24 ;  /* 0x0000000619087819 */ /* 0x000fe20000001218 */
[----:B------:R-:W5:Y:S03]  /*1820*/  @!P2 LDG.E.64.CONSTANT R28, desc[UR14][R4.64+0x18] ;  /* 0x0000180e041ca981 */ /* 0x000f66000c1e9b00 */
[----:B------:R-:W-:-:S02]  /*1830*/  LOP3.LUT R8, R8, 0x1, RZ, 0xc0, !PT ;  /* 0x0000000108087812 */ /* 0x000fc400078ec0ff */
[----:B------:R-:W-:Y:S02]  /*1840*/  ISETP.NE.U32.AND.EX P5, PT, RZ, RZ, PT, P5 ;  /* 0x000000ffff00720c */ /* 0x000fe40003fa5150 */
[----:B------:R-:W-:-:S04]  /*1850*/  SHF.R.U64 R0, R25, 0x7, R24 ;  /* 0x0000000719007819 */ /* 0x000fc80000001218 */
[----:B------:R-:W-:Y:S01]  /*1860*/  LOP3.LUT R0, R0, 0x1, RZ, 0xc0, !PT ;  /* 0x0000000100007812 */ /* 0x000fe200078ec0ff */
[----:B--2---:R-:W-:Y:S01]  /*1870*/  @!P4 DADD R2, RZ, R20 ;  /* 0x00000000ff02c229 */ /* 0x004fe20000000014 */
[----:B------:R-:W-:Y:S01]  /*1880*/  ISETP.NE.U32.AND P4, PT, R8, 0x1, PT ;  /* 0x000000010800780c */ /* 0x000fe20003f85070 */
[----:B------:R-:W2:Y:S03]  /*1890*/  @!P3 LDG.E.64.CONSTANT R20, desc[UR14][R4.64+0x20] ;  /* 0x0000200e0414b981 */ /* 0x000ea6000c1e9b00 */
[----:B------:R-:W-:-:S03]  /*18a0*/  ISETP.NE.U32.AND.EX P4, PT, RZ, RZ, PT, P4 ;  /* 0x000000ffff00720c */ /* 0x000fc60003f85140 */
[----:B---3--:R-:W-:Y:S01]  /*18b0*/  @!P0 DADD R2, R2, R6 ;  /* 0x0000000002028229 */ /* 0x008fe20000000006 */
[----:B------:R-:W-:Y:S01]  /*18c0*/  ISETP.NE.U32.AND P0, PT, R0, 0x1, PT ;  /* 0x000000010000780c */ /* 0x000fe20003f05070 */
[----:B------:R-:W3:Y:S03]  /*18d0*/  @!P5 LDG.E.64.CONSTANT R6, desc[UR14][R4.64+0x28] ;  /* 0x0000280e0406d981 */ /* 0x000ee6000c1e9b00 */
[----:B------:R-:W-:-:S03]  /*18e0*/  ISETP.NE.U32.AND.EX P0, PT, RZ, RZ, PT, P0 ;  /* 0x000000ffff00720c */ /* 0x000fc60003f05100 */
[----:B----4-:R-:W-:Y:S02]  /*18f0*/  @!P1 DADD R2, R2, R10 ;  /* 0x0000000002029229 */ /* 0x010fe4000000000a */
[----:B------:R-:W4:Y:S08]  /*1900*/  @!P4 LDG.E.64.CONSTANT R10, desc[UR14][R4.64+0x30] ;  /* 0x0000300e040ac981 */ /* 0x000f30000c1e9b00 */
[----:B------:R-:W4:Y:S01]  /*1910*/  @!P0 LDG.E.64.CONSTANT R30, desc[UR14][R4.64+0x38] ;  /* 0x0000380e041e8981 */ /* 0x000f22000c1e9b00 */
[----:B-----5:R-:W-:Y:S01]  /*1920*/  @!P2 DADD R2, R2, R28 ;  /* 0x000000000202a229 */ /* 0x020fe2000000001c */
[----:B------:R-:W-:-:S02]  /*1930*/  UISETP.NE.AND UP0, UPT, UR11, 0x8, UPT ;  /* 0x000000080b00788c */ /* 0x000fc4000bf05270 */
[----:B------:R-:W-:-:S05]  /*1940*/  IMAD.U32 R19, RZ, RZ, UR11 ;  /* 0x0000000bff137e24 */ /* 0x000fca000f8e00ff */
[----:B--2---:R-:W-:-:S08]  /*1950*/  @!P3 DADD R2, R2, R20 ;  /* 0x000000000202b229 */ /* 0x004fd00000000014 */
[----:B---3--:R-:W-:-:S08]  /*1960*/  @!P5 DADD R2, R2, R6 ;  /* 0x000000000202d229 */ /* 0x008fd00000000006 */
[----:B----4-:R-:W-:-:S08]  /*1970*/  @!P4 DADD R2, R2, R10 ;  /* 0x000000000202c229 */ /* 0x010fd0000000000a */
[----:B------:R-:W-:Y:S01]  /*1980*/  @!P0 DADD R2, R2, R30 ;  /* 0x0000000002028229 */ /* 0x000fe2000000001e */
[----:B------:R-:W-:Y:S10]  /*1990*/  BRA.U !UP0, `(.L_x_9) ;  /* 0x0000000508007547 */ /* 0x000ff4000b800000 */
[----:B------:R-:W-:-:S07]  /*19a0*/  IMAD.MOV.U32 R19, RZ, RZ, 0x8 ;  /* 0x00000008ff137424 */ /* 0x000fce00078e00ff */
.L_x_10:
[----:B------:R-:W-:Y:S02]  /*19b0*/  SHF.R.U64 R0, R25, R19, R24 ;  /* 0x0000001319007219 */ /* 0x000fe40000001218 */
[----:B------:R-:W-:Y:S02]  /*19c0*/  IADD3 R4, P0, PT, R19, R16, RZ ;  /* 0x0000001013047210 */ /* 0x000fe40007f1e0ff */
[----:B------:R-:W-:-:S03]  /*19d0*/  LOP3.LUT R0, R0, 0x1, RZ, 0xc0, !PT ;  /* 0x0000000100007812 */ /* 0x000fc600078ec0ff */
[----:B------:R-:W-:Y:S01]  /*19e0*/  IMAD.X R5, RZ, RZ, R27, P0 ;  /* 0x000000ffff057224 */ /* 0x000fe200000e061b */
[----:B------:R-:W-:Y:S01]  /*19f0*/  ISETP.NE.U32.AND P2, PT, R0, 0x1, PT ;  /* 0x000000010000780c */ /* 0x000fe20003f45070 */
[----:B------:R-:W-:Y:S01]  /*1a00*/  VIADD R0, R19, 0x1 ;  /* 0x0000000113007836 */ /* 0x000fe20000000000 */
[C---:B-1----:R-:W-:Y:S02]  /*1a10*/  LEA R6, P0, R4.reuse, UR20, 0x3 ;  /* 0x0000001404067c11 */ /* 0x042fe4000f8018ff */
[----:B------:R-:W-:Y:S02]  /*1a20*/  ISETP.NE.U32.AND.EX P2, PT, RZ, RZ, PT, P2 ;  /* 0x000000ffff00720c */ /* 0x000fe40003f45120 */
[----:B------:R-:W-:Y:S02]  /*1a30*/  SHF.R.U64 R0, R25, R0, R24 ;  /* 0x0000000019007219 */ /* 0x000fe40000001218 */
[----:B------:R-:W-:Y:S02]  /*1a40*/  LEA.HI.X R7, R4, UR21, R5, 0x3, P0 ;  /* 0x0000001504077c11 */ /* 0x000fe400080f1c05 */
[----:B------:R-:W-:-:S04]  /*1a50*/  LOP3.LUT R0, R0, 0x1, RZ, 0xc0, !PT ;  /* 0x0000000100007812 */ /* 0x000fc800078ec0ff */
[----:B------:R-:W-:Y:S01]  /*1a60*/  ISETP.NE.U32.AND P3, PT, R0, 0x1, PT ;  /* 0x000000010000780c */ /* 0x000fe20003f65070 */
[----:B------:R-:W-:Y:S02]  /*1a70*/  VIADD R0, R19, 0x2 ;  /* 0x0000000213007836 */ /* 0x000fe40000000000 */
[----:B------:R-:W2:Y:S01]  /*1a80*/  @!P2 LDG.E.64.CONSTANT R10, desc[UR14][R6.64] ;  /* 0x0000000e060aa981 */ /* 0x000ea2000c1e9b00 */
[----:B------:R-:W-:Y:S02]  /*1a90*/  ISETP.NE.U32.AND.EX P3, PT, RZ, RZ, PT, P3 ;  /* 0x000000ffff00720c */ /* 0x000fe40003f65130 */
[----:B------:R-:W-:Y:S01]  /*1aa0*/  SHF.R.U64 R4, R25, R0, R24 ;  /* 0x0000000019047219 */ /* 0x000fe20000001218 */
[----:B------:R-:W-:-:S03]  /*1ab0*/  VIADD R0, R19, 0x3 ;  /* 0x0000000313007836 */ /* 0x000fc60000000000 */
[----:B------:R-:W-:Y:S02]  /*1ac0*/  LOP3.LUT R4, R4, 0x1, RZ, 0xc0, !PT ;  /* 0x0000000104047812 */ /* 0x000fe400078ec0ff */
[----:B------:R-:W-:Y:S02]  /*1ad0*/  SHF.R.U64 R0, R25, R0, R24 ;  /* 0x0000000019007219 */ /* 0x000fe40000001218 */
[----:B------:R-:W-:-:S03]  /*1ae0*/  ISETP.NE.U32.AND P1, PT, R4, 0x1, PT ;  /* 0x000000010400780c */ /* 0x000fc60003f25070 */
[----:B------:R-:W3:Y:S01]  /*1af0*/  @!P3 LDG.E.64.CONSTANT R4, desc[UR14][R6.64+0x8] ;  /* 0x0000080e0604b981 */ /* 0x000ee2000c1e9b00 */
[----:B------:R-:W-:Y:S02]  /*1b00*/  ISETP.NE.U32.AND.EX P1, PT, RZ, RZ, PT, P1 ;  /* 0x000000ffff00720c */ /* 0x000fe40003f25110 */
[----:B------:R-:W-:-:S04]  /*1b10*/  LOP3.LUT R0, R0, 0x1, RZ, 0xc0, !PT ;  /* 0x0000000100007812 */ /* 0x000fc800078ec0ff */
[----:B------:R-:W-:-:S04]  /*1b20*/  ISETP.NE.U32.AND P0, PT, R0, 0x1, PT ;  /* 0x000000010000780c */ /* 0x000fc80003f05070 */
[----:B------:R-:W-:-:S03]  /*1b30*/  ISETP.NE.U32.AND.EX P0, PT, RZ, RZ, PT, P0 ;  /* 0x000000ffff00720c */ /* 0x000fc60003f05100 */
[----:B------:R-:W4:Y:S10]  /*1b40*/  @!P1 LDG.E.64.CONSTANT R20, desc[UR14][R6.64+0x10] ;  /* 0x0000100e06149981 */ /* 0x000f34000c1e9b00 */
[----:B------:R-:W5:Y:S01]  /*1b50*/  @!P0 LDG.E.64.CONSTANT R28, desc[UR14][R6.64+0x18] ;  /* 0x0000180e061c8981 */ /* 0x000f62000c1e9b00 */
[----:B------:R-:W-:-:S05]  /*1b60*/  VIADD R0, R19, 0x4 ;  /* 0x0000000413007836 */ /* 0x000fca0000000000 */
[----:B------:R-:W-:Y:S01]  /*1b70*/  SHF.R.U64 R8, R25, R0, R24 ;  /* 0x0000000019087219 */ /* 0x000fe20000001218 */
[----:B------:R-:W-:-:S03]  /*1b80*/  VIADD R0, R19, 0x5 ;  /* 0x0000000513007836 */ /* 0x000fc60000000000 */
[----:B------:R-:W-:Y:S02]  /*1b90*/  LOP3.LUT R8, R8, 0x1, RZ, 0xc0, !PT ;  /* 0x0000000108087812 */ /* 0x000fe400078ec0ff */
[----:B------:R-:W-:-:S04]  /*1ba0*/  SHF.R.U64 R0, R25, R0, R24 ;  /* 0x0000000019007219 */ /* 0x000fc80000001218 */
[----:B------:R-:W-:-:S04]  /*1bb0*/  LOP3.LUT R0, R0, 0x1, RZ, 0xc0, !PT ;  /* 0x0000000100007812 */ /* 0x000fc800078ec0ff */
[----:B------:R-:W-:Y:S01]  /*1bc0*/  ISETP.NE.U32.AND P4, PT, R0, 0x1, PT ;  /* 0x000000010000780c */ /* 0x000fe20003f85070 */
[----:B------:R-:W-:Y:S01]  /*1bd0*/  VIADD R0, R19, 0x6 ;  /* 0x0000000613007836 */ /* 0x000fe20000000000 */
[----:B--2---:R-:W-:Y:S01]  /*1be0*/  @!P2 DADD R2, R2, R10 ;  /* 0x000000000202a229 */ /* 0x004fe2000000000a */
[----:B------:R-:W-:-:S03]  /*1bf0*/  ISETP.NE.U32.AND P2, PT, R8, 0x1, PT ;  /* 0x000000010800780c */ /* 0x000fc60003f45070 */
[----:B------:R-:W-:Y:S01]  /*1c00*/  SHF.R.U64 R8, R25, R0, R24 ;  /* 0x0000000019087219 */ /* 0x000fe20000001218 */
[----:B------:R-:W-:Y:S01]  /*1c10*/  VIADD R0, R19, 0x7 ;  /* 0x0000000713007836 */ /* 0x000fe20000000000 */
[----:B------:R-:W-:-:S04]  /*1c20*/  ISETP.NE.U32.AND.EX P2, PT, RZ, RZ, PT, P2 ;  /* 0x000000ffff00720c */ /* 0x000fc80003f45120 */
[----:B------:R-:W-:Y:S01]  /*1c30*/  SHF.R.U64 R0, R25, R0, R24 ;  /* 0x0000000019007219 */ /* 0x000fe20000001218 */
[----:B---3--:R-:W-:Y:S01]  /*1c40*/  @!P3 DADD R2, R2, R4 ;  /* 0x000000000202b229 */ /* 0x008fe20000000004 */
[----:B------:R-:W-:Y:S02]  /*1c50*/  ISETP.NE.U32.AND.EX P3, PT, RZ, RZ, PT, P4 ;  /* 0x000000ffff00720c */ /* 0x000fe40003f65140 */
[----:B------:R-:W-:-:S04]  /*1c60*/  LOP3.LUT R4, R8, 0x1, RZ, 0xc0, !PT ;  /* 0x0000000108047812 */ /* 0x000fc800078ec0ff */
[----:B------:R-:W-:Y:S02]  /*1c70*/  ISETP.NE.U32.AND P4, PT, R4, 0x1, PT ;  /* 0x000000010400780c */ /* 0x000fe40003f85070 */
[----:B------:R-:W2:Y:S01]  /*1c80*/  @!P2 LDG.E.64.CONSTANT R4, desc[UR14][R6.64+0x20] ;  /* 0x0000200e0604a981 */ /* 0x000ea2000c1e9b00 */
[----:B------:R-:W-:Y:S02]  /*1c90*/  LOP3.LUT R0, R0, 0x1, RZ, 0xc0, !PT ;  /* 0x0000000100007812 */ /* 0x000fe400078ec0ff */
[----:B------:R-:W-:Y:S02]  /*1ca0*/  ISETP.NE.U32.AND.EX P4, PT, RZ, RZ, PT, P4 ;  /* 0x000000ffff00720c */ /* 0x000fe40003f85140 */
[----:B------:R-:W-:Y:S01]  /*1cb0*/  ISETP.NE.U32.AND P5, PT, R0, 0x1, PT ;  /* 0x000000010000780c */ /* 0x000fe20003fa5070 */
[----:B------:R-:W3:Y:S01]  /*1cc0*/  @!P3 LDG.E.64.CONSTANT R10, desc[UR14][R6.64+0x28] ;  /* 0x0000280e060ab981 */ /* 0x000ee2000c1e9b00 */
[----:B----4-:R-:W-:Y:S02]  /*1cd0*/  @!P1 DADD R2, R2, R20 ;  /* 0x0000000002029229 */ /* 0x010fe40000000014 */
[----:B------:R-:W-:-:S07]  /*1ce0*/  ISETP.NE.U32.AND.EX P1, PT, RZ, RZ, PT, P5 ;  /* 0x000000ffff00720c */ /* 0x000fce0003f25150 */
[----:B------:R-:W4:Y:S01]  /*1cf0*/  @!P4 LDG.E.64.CONSTANT R20, desc[UR14][R6.64+0x30] ;  /* 0x0000300e0614c981 */ /* 0x000f22000c1e9b00 */
[----:B-----5:R-:W-:-:S05]  /*1d00*/  @!P0 DADD R2, R2, R28 ;  /* 0x0000000002028229 */ /* 0x020fca000000001c */
[----:B------:R-:W5:Y:S01]  /*1d10*/  @!P1 LDG.E.64.CONSTANT R28, desc[UR14][R6.64+0x38] ;  /* 0x0000380e061c9981 */ /* 0x000f62000c1e9b00 */
[----:B------:R-:W-:-:S05]  /*1d20*/  VIADD R19, R19, 0x8 ;  /* 0x0000000813137836 */ /* 0x000fca0000000000 */
[----:B------:R-:W-:Y:S01]  /*1d30*/  ISETP.NE.AND P0, PT, R19, UR11, PT ;  /* 0x0000000b13007c0c */ /* 0x000fe2000bf05270 */
[----:B--2---:R-:W-:-:S08]  /*1d40*/  @!P2 DADD R2, R2, R4 ;  /* 0x000000000202a229 */ /* 0x004fd00000000004 */
[----:B---3--:R-:W-:-:S08]  /*1d50*/  @!P3 DADD R2, R2, R10 ;  /* 0x000000000202b229 */ /* 0x008fd0000000000a */
[----:B----4-:R-:W-:-:S08]  /*1d60*/  @!P4 DADD R2, R2, R20 ;  /* 0x000000000202c229 */ /* 0x010fd00000000014 */
[----:B-----5:R-:W-:Y:S01]  /*1d70*/  @!P1 DADD R2, R2, R28 ;  /* 0x0000000002029229 */ /* 0x020fe2000000001c */
[----:B------:R-:W-:Y:S10]  /*1d80*/  @P0 BRA `(.L_x_10) ;  /* 0xfffffffc00080947 */ /* 0x000ff4000383ffff */
[----:B------:R-:W-:-:S07]  /*1d90*/  IMAD.U32 R19, RZ, RZ, UR11 ;  /* 0x0000000bff137e24 */ /* 0x000fce000f8e00ff */
.L_x_9:
[----:B------:R-:W-:-:S09]  /*1da0*/  UISETP.NE.AND UP0, UPT, UR12, URZ, UPT ;  /* 0x000000ff0c00728c */ /* 0x000fd2000bf05270 */
[----:B------:R-:W-:Y:S05]  /*1db0*/  BRA.U !UP0, `(.L_x_11) ;  /* 0x0000000508247547 */ /* 0x000fea000b800000 */
[----:B------:R-:W-:Y:S02]  /*1dc0*/  UISETP.GE.U32.AND UP0, UPT, UR13, 0x3, UPT ;  /* 0x000000030d00788c */ /* 0x000fe4000bf06070 */
[----:B------:R-:W-:-:S07]  /*1dd0*/  UISETP.NE.AND UP1, UPT, UR17, URZ, UPT ;  /* 0x000000ff1100728c */ /* 0x000fce000bf25270 */
[----:B------:R-:W-:Y:S05]  /*1de0*/  BRA.U !UP0, `(.L_x_12) ;  /* 0x0000000108847547 */ /* 0x000fea000b800000 */
[----:B------:R-:W2:Y:S01]  /*1df0*/  LDCU.64 UR18, c[0x0][0x380] ;  /* 0x00007000ff1277ac */ /* 0x000ea20008000a00 */
[--C-:B------:R-:W-:Y:S01]  /*1e00*/  SHF.R.U64 R4, R25, R19, R24.reuse ;  /* 0x0000001319047219 */ /* 0x100fe20000001218 */
[C---:B------:R-:W-:Y:S01]  /*1e10*/  VIADD R0, R19.reuse, 0x1 ;  /* 0x0000000113007836 */ /* 0x040fe20000000000 */
[----:B------:R-:W-:Y:S02]  /*1e20*/  IADD3 R6, P1, PT, R19, R16, RZ ;  /* 0x0000001013067210 */ /* 0x000fe40007f3e0ff */
[----:B------:R-:W-:Y:S02]  /*1e30*/  LOP3.LUT R4, R4, 0x1, RZ, 0xc0, !PT ;  /* 0x0000000104047812 */ /* 0x000fe400078ec0ff */
[----:B------:R-:W-:Y:S01]  /*1e40*/  SHF.R.U64 R5, R25, R0, R24 ;  /* 0x0000000019057219 */ /* 0x000fe20000001218 */
[----:B------:R-:W-:Y:S01]  /*1e50*/  VIADD R0, R19, 0x2 ;  /* 0x0000000213007836 */ /* 0x000fe20000000000 */
[----:B------:R-:W-:Y:S01]  /*1e60*/  ISETP.NE.U32.AND P0, PT, R4, 0x1, PT ;  /* 0x000000010400780c */ /* 0x000fe20003f05070 */
[----:B------:R-:W-:Y:S01]  /*1e70*/  IMAD.X R7, RZ, RZ, R27, P1 ;  /* 0x000000ffff077224 */ /* 0x000fe200008e061b */
[----:B------:R-:W-:-:S02]  /*1e80*/  LOP3.LUT R5, R5, 0x1, RZ, 0xc0, !PT ;  /* 0x0000000105057812 */ /* 0x000fc400078ec0ff */
[----:B------:R-:W-:Y:S02]  /*1e90*/  ISETP.NE.U32.AND.EX P0, PT, RZ, RZ, PT, P0 ;  /* 0x000000ffff00720c */ /* 0x000fe40003f05100 */
[----:B------:R-:W-:Y:S02]  /*1ea0*/  SHF.R.U64 R0, R25, R0, R24 ;  /* 0x0000000019007219 */ /* 0x000fe40000001218 */
[----:B------:R-:W-:Y:S02]  /*1eb0*/  ISETP.NE.U32.AND P1, PT, R5, 0x1, PT ;  /* 0x000000010500780c */ /* 0x000fe40003f25070 */
[C---:B--2---:R-:W-:Y:S02]  /*1ec0*/  LEA R4, P2, R6.reuse, UR18, 0x3 ;  /* 0x0000001206047c11 */ /* 0x044fe4000f8418ff */
[----:B------:R-:W-:Y:S02]  /*1ed0*/  ISETP.NE.U32.AND.EX P1, PT, RZ, RZ, PT, P1 ;  /* 0x000000ffff00720c */ /* 0x000fe40003f25110 */
[----:B------:R-:W-:-:S02]  /*1ee0*/  LEA.HI.X R5, R6, UR19, R7, 0x3, P2 ;  /* 0x0000001306057c11 */ /* 0x000fc400090f1c07 */
[----:B------:R-:W-:Y:S01]  /*1ef0*/  LOP3.LUT R6, R0, 0x1, RZ, 0xc0, !PT ;  /* 0x0000000100067812 */ /* 0x000fe200078ec0ff */
[----:B------:R-:W-:Y:S02]  /*1f00*/  VIADD R0, R19, 0x3 ;  /* 0x0000000313007836 */ /* 0x000fe40000000000 */
[----:B0-----:R-:W2:Y:S01]  /*1f10*/  @!P0 LDG.E.64.CONSTANT R20, desc[UR14][R4.64] ;  /* 0x0000000e04148981 */ /* 0x001ea2000c1e9b00 */
[----:B------:R-:W-:Y:S02]  /*1f20*/  ISETP.NE.U32.AND P2, PT, R6, 0x1, PT ;  /* 0x000000010600780c */ /* 0x000fe40003f45070 */
[----:B------:R-:W-:Y:S02]  /*1f30*/  SHF.R.U64 R0, R25, R0, R24 ;  /* 0x0000000019007219 */ /* 0x000fe40000001218 */
[----:B------:R-:W-:Y:S01]  /*1f40*/  ISETP.NE.U32.AND.EX P2, PT, RZ, RZ, PT, P2 ;  /* 0x000000ffff00720c */ /* 0x000fe20003f45120 */
[----:B------:R-:W3:Y:S01]  /*1f50*/  @!P1 LDG.E.64.CONSTANT R6, desc[UR14][R4.64+0x8] ;  /* 0x0000080e04069981 */ /* 0x000ee2000c1e9b00 */
[----:B------:R-:W-:-:S04]  /*1f60*/  LOP3.LUT R0, R0, 0x1, RZ, 0xc0, !PT ;  /* 0x0000000100007812 */ /* 0x000fc800078ec0ff */
[----:B------:R-:W-:-:S04]  /*1f70*/  ISETP.NE.U32.AND P3, PT, R0, 0x1, PT ;  /* 0x000000010000780c */ /* 0x000fc80003f65070 */
[----:B------:R-:W-:-:S03]  /*1f80*/  ISETP.NE.U32.AND.EX P3, PT, RZ, RZ, PT, P3 ;  /* 0x000000ffff00720c */ /* 0x000fc60003f65130 */
[----:B------:R-:W4:Y:S10]  /*1f90*/  @!P2 LDG.E.64.CONSTANT R10, desc[UR14][R4.64+0x10] ;  /* 0x0000100e040aa981 */ /* 0x000f34000c1e9b00 */
[----:B------:R-:W5:Y:S01]  /*1fa0*/  @!P3 LDG.E.64.CONSTANT R28, desc[UR14][R4.64+0x18] ;  /* 0x0000180e041cb981 */ /* 0x000f62000c1e9b00 */
[----:B------:R-:W-:Y:S01]  /*1fb0*/  VIADD R19, R19, 0x4 ;  /* 0x0000000413137836 */ /* 0x000fe20000000000 */
[----:B--2---:R-:W-:-:S08]  /*1fc0*/  @!P0 DADD R2, R2, R20 ;  /* 0x0000000002028229 */ /* 0x004fd00000000014 */
[----:B---3--:R-:W-:-:S08]  /*1fd0*/  @!P1 DADD R2, R2, R6 ;  /* 0x0000000002029229 */ /* 0x008fd00000000006 */
[----:B----4-:R-:W-:-:S08]  /*1fe0*/  @!P2 DADD R2, R2, R10 ;  /* 0x000000000202a229 */ /* 0x010fd0000000000a */
[----:B-----5:R-:W-:-:S11]  /*1ff0*/  @!P3 DADD R2, R2, R28 ;  /* 0x000000000202b229 */ /* 0x020fd6000000001c */
.L_x_12:
[----:B------:R-:W-:Y:S05]  /*2000*/  BRA.U !UP1, `(.L_x_11) ;  /* 0x0000000109907547 */ /* 0x000fea000b800000 */
[----:B------:R-:W2:Y:S01]  /*2010*/  LDCU UR18, c[0x0][0x3a0] ;  /* 0x00007400ff1277ac */ /* 0x000ea20008000800 */
[----:B------:R-:W-:Y:S02]  /*2020*/  UISETP.NE.AND UP0, UPT, UR17, 0x1, UPT ;  /* 0x000000011100788c */ /* 0x000fe4000bf05270 */
[----:B--2---:R-:W-:-:S07]  /*2030*/  ULOP3.LUT UP1, URZ, UR18, 0x1, URZ, 0xc0, !UPT ;  /* 0x0000000112ff7892 */ /* 0x004fce000f82c0ff */
[----:B------:R-:W-:Y:S05]  /*2040*/  BRA.U !UP0, `(.L_x_13) ;  /* 0x00000001084c7547 */ /* 0x000fea000b800000 */
[----:B------:R-:W2:Y:S01]  /*2050*/  LDCU.64 UR18, c[0x0][0x380] ;  /* 0x00007000ff1277ac */ /* 0x000ea20008000a00 */
[----:B------:R-:W-:Y:S01]  /*2060*/  SHF.R.U64 R0, R25, R19, R24 ;  /* 0x0000001319007219 */ /* 0x000fe20000001218 */
[----:B------:R-:W-:-:S03]  /*2070*/  VIADD R4, R19, 0x1 ;  /* 0x0000000113047836 */ /* 0x000fc60000000000 */
[----:B------:R-:W-:Y:S02]  /*2080*/  LOP3.LUT R0, R0, 0x1, RZ, 0xc0, !PT ;  /* 0x0000000100007812 */ /* 0x000fe400078ec0ff */
[----:B------:R-:W-:Y:S02]  /*2090*/  SHF.R.U64 R4, R25, R4, R24 ;  /* 0x0000000419047219 */ /* 0x000fe40000001218 */
[----:B------:R-:W-:Y:S02]  /*20a0*/  ISETP.NE.U32.AND P0, PT, R0, 0x1, PT ;  /* 0x000000010000780c */ /* 0x000fe40003f05070 */
[----:B------:R-:W-:Y:S02]  /*20b0*/  IADD3 R0, P1, PT, R19, R16, RZ ;  /* 0x0000001013007210 */ /* 0x000fe40007f3e0ff */
[----:B------:R-:W-:Y:S02]  /*20c0*/  LOP3.LUT R4, R4, 0x1, RZ, 0xc0, !PT ;  /* 0x0000000104047812 */ /* 0x000fe400078ec0ff */
[----:B------:R-:W-:Y:S01]  /*20d0*/  ISETP.NE.U32.AND.EX P0, PT, RZ, RZ, PT, P0 ;  /* 0x000000ffff00720c */ /* 0x000fe20003f05100 */
[----:B------:R-:W-:Y:S01]  /*20e0*/  IMAD.X R5, RZ, RZ, R27, P1 ;  /* 0x000000ffff057224 */ /* 0x000fe200008e061b */
[----:B------:R-:W-:-:S02]  /*20f0*/  ISETP.NE.U32.AND P1, PT, R4, 0x1, PT ;  /* 0x000000010400780c */ /* 0x000fc40003f25070 */
[C---:B--2---:R-:W-:Y:S02]  /*2100*/  LEA R6, P2, R0.reuse, UR18, 0x3 ;  /* 0x0000001200067c11 */ /* 0x044fe4000f8418ff */
[----:B------:R-:W-:Y:S02]  /*2110*/  ISETP.NE.U32.AND.EX P1, PT, RZ, RZ, PT, P1 ;  /* 0x000000ffff00720c */ /* 0x000fe40003f25110 */
[----:B------:R-:W-:-:S05]  /*2120*/  LEA.HI.X R7, R0, UR19, R5, 0x3, P2 ;  /* 0x0000001300077c11 */ /* 0x000fca00090f1c05 */
[----:B0-----:R-:W2:Y:S06]  /*2130*/  @!P0 LDG.E.64.CONSTANT R4, desc[UR14][R6.64] ;  /* 0x0000000e06048981 */ /* 0x001eac000c1e9b00 */
[----:B------:R-:W3:Y:S01]  /*2140*/  @!P1 LDG.E.64.CONSTANT R10, desc[UR14][R6.64+0x8] ;  /* 0x0000080e060a9981 */ /* 0x000ee2000c1e9b00 */
[----:B------:R-:W-:Y:S01]  /*2150*/  VIADD R19, R19, 0x2 ;  /* 0x0000000213137836 */ /* 0x000fe20000000000 */
[----:B--2---:R-:W-:-:S08]  /*2160*/  @!P0 DADD R2, R2, R4 ;  /* 0x0000000002028229 */ /* 0x004fd00000000004 */
[----:B---3--:R-:W-:-:S11]  /*2170*/  @!P1 DADD R2, R2, R10 ;  /* 0x0000000002029229 */ /* 0x008fd6000000000a */
.L_x_13:
[----:B------:R-:W-:Y:S05]  /*2180*/  BRA.U !UP1, `(.L_x_11) ;  /* 0x0000000109307547 */ /* 0x000fea000b800000 */
[----:B------:R-:W-:-:S04]  /*2190*/  SHF.R.U64 R0, R25, R19, R24 ;  /* 0x0000001319007219 */ /* 0x000fc80000001218 */
[----:B------:R-:W-:-:S04]  /*21a0*/  LOP3.LUT R0, R0, 0x1, RZ, 0xc0, !PT ;  /* 0x0000000100007812 */ /* 0x000fc800078ec0ff */
[----:B------:R-:W-:-:S04]  /*21b0*/  ISETP.NE.U32.AND P0, PT, R0, 0x1, PT ;  /* 0x000000010000780c */ /* 0x000fc80003f05070 */
[----:B------:R-:W-:-:S13]  /*21c0*/  ISETP.NE.U32.AND.EX P0, PT, RZ, RZ, PT, P0 ;  /* 0x000000ffff00720c */ /* 0x000fda0003f05100 */
[----:B------:R-:W-:Y:S05]  /*21d0*/  @P0 BRA `(.L_x_11) ;  /* 0x00000000001c0947 */ /* 0x000fea0003800000 */
[----:B------:R-:W2:Y:S01]  /*21e0*/  LDCU.64 UR18, c[0x0][0x380] ;  /* 0x00007000ff1277ac */ /* 0x000ea20008000a00 */
[----:B------:R-:W-:-:S05]  /*21f0*/  IADD3 R19, P0, PT, R19, R16, RZ ;  /* 0x0000001013137210 */ /* 0x000fca0007f1e0ff */
[----:B------:R-:W-:Y:S01]  /*2200*/  IMAD.X R0, RZ, RZ, R27, P0 ;  /* 0x000000ffff007224 */ /* 0x000fe200000e061b */
[----:B--2---:R-:W-:-:S04]  /*2210*/  LEA R4, P0, R19, UR18, 0x3 ;  /* 0x0000001213047c11 */ /* 0x004fc8000f8018ff */
[----:B------:R-:W-:-:S06]  /*2220*/  LEA.HI.X R5, R19, UR19, R0, 0x3, P0 ;  /* 0x0000001313057c11 */ /* 0x000fcc00080f1c00 */
[----:B0-----:R-:W2:Y:S02]  /*2230*/  LDG.E.64.CONSTANT R4, desc[UR14][R4.64] ;  /* 0x0000000e04047981 */ /* 0x001ea4000c1e9b00 */
[----:B--2---:R-:W-:-:S11]  /*2240*/  DADD R2, R2, R4 ;  /* 0x0000000002027229 */ /* 0x004fd60000000004 */
.L_x_11:
[----:B------:R-:W-:Y:S01]  /*2250*/  DSETP.NEU.AND P0, PT, |R2|, +INF , PT ;  /* 0x7ff000000200742a */ /* 0x000fe20003f0d200 */
[----:B------:R-:W-:-:S13]  /*2260*/  BSSY.RECONVERGENT B1, `(.L_x_14) ;  /* 0x000001a000017945 */ /* 0x000fda0003800200 */
[----:B------:R-:W-:Y:S05]  /*2270*/  @!P0 BRA `(.L_x_15) ;  /* 0x0000000000588947 */ /* 0x000fea0003800000 */
[----:B------:R-:W-:Y:S01]  /*2280*/  UMOV UR18, 0x6dc9c883 ;  /* 0x6dc9c88300127882 */ /* 0x000fe20000000000 */
[----:B------:R-:W-:Y:S01]  /*2290*/  UMOV UR19, 0x3fe45f30 ;  /* 0x3fe45f3000137882 */ /* 0x000fe20000000000 */
[C---:B------:R-:W-:Y:S02]  /*22a0*/  DSETP.GE.AND P0, PT, |R2|.reuse, 2.14748364800000000000e+09, PT ;  /* 0x41e000000200742a */ /* 0x040fe40003f06200 */
[----:B------:R-:W-:Y:S01]  /*22b0*/  DMUL R6, R2, UR18 ;  /* 0x0000001202067c28 */ /* 0x000fe20008000000 */
[----:B------:R-:W-:Y:S01]  /*22c0*/  UMOV UR18, 0x54442d18 ;  /* 0x54442d1800127882 */ /* 0x000fe20000000000 */
[----:B------:R-:W-:-:S04]  /*22d0*/  UMOV UR19, 0x3ff921fb ;  /* 0x3ff921fb00137882 */ /* 0x000fc80000000000 */
[----:B------:R-:W2:Y:S08]  /*22e0*/  F2I.F64 R0, R6 ;  /* 0x0000000600007311 */ /* 0x000eb00000301100 */
[----:B--2---:R-:W2:Y:S02]  /*22f0*/  I2F.F64 R4, R0 ;  /* 0x0000000000047312 */ /* 0x004ea40000201c00 */
[----:B--2---:R-:W-:Y:S01]  /*2300*/  DFMA R10, R4, -UR18, R2 ;  /* 0x80000012040a7c2b */ /* 0x004fe20008000002 */
[----:B------:R-:W-:Y:S01]  /*2310*/  UMOV UR18, 0x33145c00 ;  /* 0x33145c0000127882 */ /* 0x000fe20000000000 */
[----:B------:R-:W-:-:S06]  /*2320*/  UMOV UR19, 0x3c91a626 ;  /* 0x3c91a62600137882 */ /* 0x000fcc0000000000 */
[----:B------:R-:W-:Y:S01]  /*2330*/  DFMA R10, R4, -UR18, R10 ;  /* 0x80000012040a7c2b */ /* 0x000fe2000800000a */
[----:B------:R-:W-:Y:S01]  /*2340*/  UMOV UR18, 0x252049c0 ;  /* 0x252049c000127882 */ /* 0x000fe20000000000 */
[----:B------:R-:W-:-:S06]  /*2350*/  UMOV UR19, 0x397b839a ;  /* 0x397b839a00137882 */ /* 0x000fcc0000000000 */
[----:B------:R-:W-:Y:S01]  /*2360*/  DFMA R4, R4, -UR18, R10 ;  /* 0x8000001204047c2b */ /* 0x000fe2000800000a */
[----:B------:R-:W-:Y:S10]  /*2370*/  @!P0 BRA `(.L_x_16) ;  /* 0x0000000000208947 */ /* 0x000ff40003800000 */
[----:B------:R-:W-:Y:S01]  /*2380*/  IMAD.MOV.U32 R19, RZ, RZ, R3 ;  /* 0x000000ffff137224 */ /* 0x000fe200078e0003 */
[----:B------:R-:W-:-:S07]  /*2390*/  MOV R20, 0x23b0 ;  /* 0x000023b000147802 */ /* 0x000fce0000000f00 */
[----:B01----:R-:W-:Y:S05]  /*23a0*/  CALL.REL.NOINC `($_Z23iqp_encode_batch_kernelPKdP7double2mmjji$__internal_trig_reduction_slowpathd) ;  /* 0x0000002c00607944 */ /* 0x003fea0003c00000 */
[----:B------:R-:W-:Y:S02]  /*23b0*/  IMAD.MOV.U32 R4, RZ, RZ, R2 ;  /* 0x000000ffff047224 */ /* 0x000fe400078e0002 */
[----:B------:R-:W-:Y:S01]  /*23c0*/  IMAD.MOV.U32 R5, RZ, RZ, R3 ;  /* 0x000000ffff057224 */ /* 0x000fe200078e0003 */
[----:B------:R-:W-:Y:S06]  /*23d0*/  BRA `(.L_x_16) ;  /* 0x0000000000087947 */ /* 0x000fec0003800000 */
.L_x_15:
[----:B------:R-:W-:Y:S01]  /*23e0*/  DMUL R4, RZ, R2 ;  /* 0x00000002ff047228 */ /* 0x000fe20000000000 */
[----:B------:R-:W-:-:S10]  /*23f0*/  IMAD.MOV.U32 R0, RZ, RZ, RZ ;  /* 0x000000ffff007224 */ /* 0x000fd400078e00ff */
.L_x_16:
[----:B01----:R-:W-:Y:S05]  /*2400*/  BSYNC.RECONVERGENT B1 ;  /* 0x0000000000017941 */ /* 0x003fea0003800200 */
.L_x_14:
[----:B------:R-:W-:Y:S01]  /*2410*/  DMUL R2, R4, R4 ;  /* 0x0000000404027228 */ /* 0x000fe20000000000 */
[----:B------:R-:W-:Y:S01]  /*2420*/  IMAD.MOV.U32 R6, RZ, RZ, 0x2cb0d246 ;  /* 0x2cb0d246ff067424 */ /* 0x000fe200078e00ff */
[----:B------:R-:W-:Y:S01]  /*2430*/  UMOV UR22, 0xf9785eba ;  /* 0xf9785eba00167882 */ /* 0x000fe20000000000 */
[----:B------:R-:W-:Y:S01]  /*2440*/  IMAD.MOV.U32 R7, RZ, RZ, 0x3e5ae5f1 ;  /* 0x3e5ae5f1ff077424 */ /* 0x000fe200078e00ff */
[----:B------:R-:W-:Y:S01]  /*2450*/  UMOV UR23, 0x3de5db65 ;  /* 0x3de5db6500177882 */ /* 0x000fe20000000000 */
[----:B------:R-:W-:Y:S01]  /*2460*/  IMAD.MOV.U32 R10, RZ, RZ, -0x3e107ad8 ;  /* 0xc1ef8528ff0a7424 */ /* 0x000fe200078e00ff */
[----:B------:R-:W-:Y:S01]  /*2470*/  UMOV UR18, 0x20fd8164 ;  /* 0x20fd816400127882 */ /* 0x000fe20000000000 */
[----:B------:R-:W-:Y:S01]  /*2480*/  IMAD.MOV.U32 R11, RZ, RZ, 0x3e21eea7 ;  /* 0x3e21eea7ff0b7424 */ /* 0x000fe200078e00ff */
[----:B------:R-:W-:Y:S01]  /*2490*/  UMOV UR19, 0x3da8ff83 ;  /* 0x3da8ff8300137882 */ /* 0x000fe20000000000 */
[C---:B------:R-:W-:Y:S01]  /*24a0*/  DFMA R6, R2.reuse, UR22, -R6 ;  /* 0x0000001602067c2b */ /* 0x040fe20008000806 */
[----:B------:R-:W-:Y:S01]  /*24b0*/  UMOV UR22, 0x69ace392 ;  /* 0x69ace39200167882 */ /* 0x000fe20000000000 */
[----:B------:R-:W-:Y:S01]  /*24c0*/  UMOV UR23, 0x3ec71de3 ;  /* 0x3ec71de300177882 */ /* 0x000fe20000000000 */
[----:B------:R-:W-:Y:S01]  /*24d0*/  LOP3.LUT R19, R23, R24, RZ, 0xc0, !PT ;  /* 0x0000001817137212 */ /* 0x000fe200078ec0ff */
[C---:B------:R-:W-:Y:S01]  /*24e0*/  DFMA R10, R2.reuse, -UR18, R10 ;  /* 0x80000012020a7c2b */ /* 0x040fe2000800000a */
[----:B------:R-:W-:Y:S01]  /*24f0*/  UMOV UR18, 0x8e06e6d9 ;  /* 0x8e06e6d900127882 */ /* 0x000fe20000000000 */
[----:B------:R-:W-:Y:S01]  /*2500*/  UMOV UR19, 0x3e927e4f ;  /* 0x3e927e4f00137882 */ /* 0x000fe20000000000 */
[C---:B------:R-:W-:Y:S01]  /*2510*/  LOP3.LUT R8, R19.reuse, R22, R25, 0x78, !PT ;  /* 0x0000001613087212 */ /* 0x040fe200078e7819 */
[C---:B------:R-:W-:Y:S01]  /*2520*/  DFMA R6, R2.reuse, R6, UR22 ;  /* 0x0000001602067e2b */ /* 0x040fe20008000006 */
[----:B------:R-:W-:Y:S01]  /*2530*/  UMOV UR22, 0x19db62a1 ;  /* 0x19db62a100167882 */ /* 0x000fe20000000000 */
[----:B------:R-:W-:Y:S01]  /*2540*/  UMOV UR23, 0x3f2a01a0 ;  /* 0x3f2a01a000177882 */ /* 0x000fe20000000000 */
[C-C-:B------:R-:W-:Y:S01]  /*2550*/  SHF.R.U64 R21, R8.reuse, 0x10, R19.reuse ;  /* 0x0000001008157819 */ /* 0x140fe20000001213 */
[C---:B------:R-:W-:Y:S01]  /*2560*/  DFMA R10, R2.reuse, R10, -UR18 ;  /* 0x80000012020a7e2b */ /* 0x040fe2000800000a */
[----:B------:R-:W-:Y:S01]  /*2570*/  UMOV UR18, 0x19ddbce9 ;  /* 0x19ddbce900127882 */ /* 0x000fe20000000000 */
[----:B------:R-:W-:Y:S01]  /*2580*/  UMOV UR19, 0x3efa01a0 ;  /* 0x3efa01a000137882 */ /* 0x000fe20000000000 */
[----:B------:R-:W-:Y:S01]  /*2590*/  SHF.R.U32.HI R20, RZ, 0x10, R19 ;  /* 0x00000010ff147819 */ /* 0x000fe20000011613 */
[C---:B------:R-:W-:Y:S01]  /*25a0*/  DFMA R6, R2.reuse, R6, -UR22 ;  /* 0x8000001602067e2b */ /* 0x040fe20008000006 */
[----:B------:R-:W-:Y:S01]  /*25b0*/  UMOV UR22, 0x11110818 ;  /* 0x1111081800167882 */ /* 0x000fe20000000000 */
[----:B------:R-:W-:Y:S01]  /*25c0*/  UMOV UR23, 0x3f811111 ;  /* 0x3f81111100177882 */ /* 0x000fe20000000000 */
[----:B------:R-:W-:Y:S01]  /*25d0*/  LOP3.LUT R8, R8, R21, RZ, 0x3c, !PT ;  /* 0x0000001508087212 */ /* 0x000fe200078e3cff */
[C---:B------:R-:W-:Y:S01]  /*25e0*/  DFMA R10, R2.reuse, R10, UR18 ;  /* 0x00000012020a7e2b */ /* 0x040fe2000800000a */
[----:B------:R-:W-:Y:S01]  /*25f0*/  LOP3.LUT R19, R19, R20, RZ, 0x3c, !PT ;  /* 0x0000001413137212 */ /* 0x000fe200078e3cff */
[----:B------:R-:W-:Y:S01]  /*2600*/  UMOV UR18, 0x16c15d47 ;  /* 0x16c15d4700127882 */ /* 0x000fe20000000000 */
[----:B------:R-:W-:Y:S01]  /*2610*/  UMOV UR19, 0x3f56c16c ;  /* 0x3f56c16c00137882 */ /* 0x000fe20000000000 */
[C---:B------:R-:W-:Y:S01]  /*2620*/  DFMA R6, R2.reuse, R6, UR22 ;  /* 0x0000001602067e2b */ /* 0x040fe20008000006 */
[C-C-:B------:R-:W-:Y:S01]  /*2630*/  SHF.R.U64 R21, R8.reuse, 0x8, R19.reuse ;  /* 0x0000000808157819 */ /* 0x140fe20000001213 */
[----:B------:R-:W-:Y:S01]  /*2640*/  UMOV UR22, 0x55555554 ;  /* 0x5555555400167882 */ /* 0x000fe20000000000 */
[----:B------:R-:W-:Y:S01]  /*2650*/  SHF.R.U32.HI R20, RZ, 0x8, R19 ;  /* 0x00000008ff147819 */ /* 0x000fe20000011613 */
[C---:B------:R-:W-:Y:S01]  /*2660*/  DFMA R10, R2.reuse, R10, -UR18 ;  /* 0x80000012020a7e2b */ /* 0x040fe2000800000a */
[----:B------:R-:W-:Y:S01]  /*2670*/  UMOV UR23, 0x3fc55555 ;  /* 0x3fc5555500177882 */ /* 0x000fe20000000000 */
[----:B------:R-:W-:Y:S01]  /*2680*/  LOP3.LUT R8, R8, R21, RZ, 0x3c, !PT ;  /* 0x0000001508087212 */ /* 0x000fe200078e3cff */
[----:B------:R-:W-:Y:S01]  /*2690*/  UMOV UR18, 0x55555551 ;  /* 0x5555555100127882 */ /* 0x000fe20000000000 */
[----:B------:R-:W-:Y:S01]  /*26a0*/  LOP3.LUT R19, R19, R20, RZ, 0x3c, !PT ;  /* 0x0000001413137212 */ /* 0x000fe200078e3cff */
[C---:B------:R-:W-:Y:S01]  /*26b0*/  DFMA R6, R2.reuse, R6, -UR22 ;  /* 0x8000001602067e2b */ /* 0x040fe20008000006 */
[----:B------:R-:W-:Y:S01]  /*26c0*/  UMOV UR19, 0x3fa55555 ;  /* 0x3fa5555500137882 */ /* 0x000fe20000000000 */
[----:B------:R-:W-:Y:S01]  /*26d0*/  LOP3.LUT P2, RZ, R0, 0x2, RZ, 0xc0, !PT ;  /* 0x0000000200ff7812 */ /* 0x000fe2000784c0ff */
[----:B------:R-:W-:Y:S01]  /*26e0*/  DFMA R10, R2, R10, UR18 ;  /* 0x00000012020a7e2b */ /* 0x000fe2000800000a */
[--C-:B------:R-:W-:Y:S01]  /*26f0*/  SHF.R.U64 R21, R8, 0x4, R19.reuse ;  /* 0x0000000408157819 */ /* 0x100fe20000001213 */
[----:B------:R-:W0:Y:S01]  /*2700*/  LDCU.64 UR18, c[0x0][0x398] ;  /* 0x00007300ff1277ac */ /* 0x000e220008000a00 */
[----:B------:R-:W-:-:S02]  /*2710*/  SHF.R.U32.HI R20, RZ, 0x4, R19 ;  /* 0x00000004ff147819 */ /* 0x000fc40000011613 */
[----:B------:R-:W-:Y:S01]  /*2720*/  LOP3.LUT R8, R8, R21, RZ, 0x3c, !PT ;  /* 0x0000001508087212 */ /* 0x000fe200078e3cff */
[C---:B------:R-:W-:Y:S01]  /*2730*/  DFMA R6, R2.reuse, R6, RZ ;  /* 0x000000060206722b */ /* 0x040fe200000000ff */
[----:B------:R-:W-:Y:S01]  /*2740*/  LOP3.LUT R19, R19, R20, RZ, 0x3c, !PT ;  /* 0x0000001413137212 */ /* 0x000fe200078e3cff */
[----:B------:R-:W-:Y:S01]  /*2750*/  DFMA R10, R2, R10, -0.5 ;  /* 0xbfe00000020a742b */ /* 0x000fe2000000000a */
[----:B------:R-:W-:Y:S02]  /*2760*/  IADD3 R25, P3, PT, R25, 0x1, RZ ;  /* 0x0000000119197810 */ /* 0x000fe40007f7e0ff */
[C-C-:B------:R-:W-:Y:S02]  /*2770*/  SHF.R.U64 R21, R8.reuse, 0x2, R19.reuse ;  /* 0x0000000208157819 */ /* 0x140fe40000001213 */
[----:B------:R-:W-:Y:S01]  /*2780*/  SHF.R.U32.HI R20, RZ, 0x2, R19 ;  /* 0x00000002ff147819 */ /* 0x000fe20000011613 */
[----:B------:R-:W-:Y:S01]  /*2790*/  DFMA R6, R6, R4, R4 ;  /* 0x000000040606722b */ /* 0x000fe20000000004 */
[----:B------:R-:W-:Y:S01]  /*27a0*/  LOP3.LUT R8, R8, R21, RZ, 0x3c, !PT ;  /* 0x0000001508087212 */ /* 0x000fe200078e3cff */
[----:B------:R-:W-:Y:S01]  /*27b0*/  DFMA R10, R2, R10, 1 ;  /* 0x3ff00000020a742b */ /* 0x000fe2000000000a */
[----:B------:R-:W-:Y:S01]  /*27c0*/  LOP3.LUT R19, R19, R20, RZ, 0x3c, !PT ;  /* 0x0000001413137212 */ /* 0x000fe200078e3cff */
[----:B------:R-:W-:Y:S01]  /*27d0*/  IMAD.X R24, RZ, RZ, R24, P3 ;  /* 0x000000ffff187224 */ /* 0x000fe200018e0618 */
[----:B------:R-:W-:-:S02]  /*27e0*/  LOP3.LUT R2, R0, 0x1, RZ, 0xc0, !PT ;  /* 0x0000000100027812 */ /* 0x000fc400078ec0ff */
[----:B------:R-:W-:Y:S02]  /*27f0*/  SHF.R.U64 R5, R8, 0x1, R19 ;  /* 0x0000000108057819 */ /* 0x000fe40000001213 */
[----:B------:R-:W-:Y:S02]  /*2800*/  ISETP.NE.U32.AND P1, PT, R2, 0x1, PT ;  /* 0x000000010200780c */ /* 0x000fe40003f25070 */
[----:B------:R-:W-:Y:S02]  /*2810*/  LOP3.LUT R8, R8, 0x1, R5, 0x48, !PT ;  /* 0x0000000108087812 */ /* 0x000fe400078e4805 */
[----:B------:R-:W-:Y:S02]  /*2820*/  LOP3.LUT R3, R7, 0x80000000, RZ, 0x3c, !PT ;  /* 0x8000000007037812 */ /* 0x000fe400078e3cff */
[----:B------:R-:W-:Y:S02]  /*2830*/  ISETP.NE.U32.AND P0, PT, R8, 0x1, PT ;  /* 0x000000010800780c */ /* 0x000fe40003f05070 */
[----:B------:R-:W-:-:S02]  /*2840*/  FSEL R2, R10, R6, !P1 ;  /* 0x000000060a027208 */ /* 0x000fc40004800000 */
[----:B------:R-:W-:Y:S01]  /*2850*/  FSEL R4, R6, R10, !P1 ;  /* 0x0000000a06047208 */ /* 0x000fe20004800000 */
[----:B------:R-:W-:Y:S01]  /*2860*/  IMAD.MOV.U32 R6, RZ, RZ, 0x3ff00000 ;  /* 0x3ff00000ff067424 */ /* 0x000fe200078e00ff */
[----:B------:R-:W-:Y:S02]  /*2870*/  FSEL R5, R3, R11, !P1 ;  /* 0x0000000b03057208 */ /* 0x000fe40004800000 */
[----:B------:R-:W-:Y:S02]  /*2880*/  FSEL R3, R11, R7, !P1 ;  /* 0x000000070b037208 */ /* 0x000fe40004800000 */
[----:B------:R-:W-:Y:S02]  /*2890*/  ISETP.NE.U32.AND.EX P0, PT, RZ, RZ, PT, P0 ;  /* 0x000000ffff00720c */ /* 0x000fe40003f05100 */
[----:B0-----:R-:W-:Y:S02]  /*28a0*/  ISETP.NE.U32.AND P1, PT, R25, UR18, PT ;  /* 0x0000001219007c0c */ /* 0x001fe4000bf25070 */
[----:B------:R-:W-:Y:S01]  /*28b0*/  FSEL R7, -R6, 1.875, !P0 ;  /* 0x3ff0000006077808 */ /* 0x000fe20004000100 */
[----:B------:R-:W-:Y:S01]  /*28c0*/  IMAD.MOV.U32 R6, RZ, RZ, RZ ;  /* 0x000000ffff067224 */ /* 0x000fe200078e00ff */
[----:B------:R-:W-:-:S02]  /*28d0*/  ISETP.NE.AND.EX P0, PT, R24, UR19, PT, P1 ;  /* 0x0000001318007c0c */ /* 0x000fc4000bf05310 */
[----:B------:R-:W-:Y:S02]  /*28e0*/  @P2 LOP3.LUT R19, R5, 0x80000000, RZ, 0x3c, !PT ;  /* 0x8000000005132812 */ /* 0x000fe400078e3cff */
[----:B------:R-:W-:-:S03]  /*28f0*/  @P2 LOP3.LUT R11, R3, 0x80000000, RZ, 0x3c, !PT ;  /* 0x80000000030b2812 */ /* 0x000fc600078e3cff */
[----:B------:R-:W-:Y:S02]  /*2900*/  @P2 IMAD.MOV.U32 R5, RZ, RZ, R19 ;  /* 0x000000ffff052224 */ /* 0x000fe400078e0013 */
[----:B------:R-:W-:-:S04]  /*2910*/  @P2 IMAD.MOV.U32 R3, RZ, RZ, R11 ;  /* 0x000000ffff032224 */ /* 0x000fc800078e000b */
[C---:B------:R-:W-:Y:S02]  /*2920*/  DFMA R12, R6.reuse, R4, R12 ;  /* 0x00000004060c722b */ /* 0x040fe4000000000c */
[----:B------:R-:W-:Y:S01]  /*2930*/  DFMA R14, R6, R2, R14 ;  /* 0x00000002060e722b */ /* 0x000fe2000000000e */
[----:B------:R-:W-:Y:S10]  /*2940*/  @P0 BRA `(.L_x_17) ;  /* 0xffffffec00280947 */ /* 0x000ff4000383ffff */
[----:B------:R-:W0:Y:S01]  /*2950*/  LDCU.64 UR18, c[0x0][0x388] ;  /* 0x00007100ff1277ac */ /* 0x000e220008000a00 */
[----:B------:R-:W-:Y:S02]  /*2960*/  DMUL R12, R12, UR6 ;  /* 0x000000060c0c7c28 */ /* 0x000fe40008000000 */
[----:B------:R-:W-:Y:S01]  /*2970*/  DMUL R14, R14, UR6 ;  /* 0x000000060e0e7c28 */ /* 0x000fe20008000000 */
[----:B0-----:R-:W-:-:S04]  /*2980*/  LEA R2, P0, R18, UR18, 0x4 ;  /* 0x0000001212027c11 */ /* 0x001fc8000f8020ff */
[C---:B------:R-:W-:Y:S02]  /*2990*/  LEA.HI.X R3, R18.reuse, UR19, R9, 0x4, P0 ;  /* 0x0000001312037c11 */ /* 0x040fe400080f2409 */
[----:B------:R-:W-:-:S03]  /*29a0*/  IADD3 R18, P0, PT, R18, UR9, RZ ;  /* 0x0000000912127c10 */ /* 0x000fc6000ff1e0ff */
[----:B------:R2:W-:Y:S02]  /*29b0*/  STG.E.128 desc[UR14][R2.64], R12 ;  /* 0x0000000c02007986 */ /* 0x0005e4000c101d0e */
[----:B------:R-:W-:Y:S01]  /*29c0*/  IMAD.X R9, RZ, RZ, R9, P0 ;  /* 0x000000ffff097224 */ /* 0x000fe200000e0609 */
[----:B------:R-:W-:-:S04]  /*29d0*/  ISETP.GE.U32.AND P0, PT, R18, UR4, PT ;  /* 0x0000000412007c0c */ /* 0x000fc8000bf06070 */
[----:B------:R-:W-:-:S13]  /*29e0*/  ISETP.GE.U32.AND.EX P0, PT, R9, UR8, PT, P0 ;  /* 0x0000000809007c0c */ /* 0x000fda000bf06100 */
[----:B--2---:R-:W-:Y:S05]  /*29f0*/  @!P0 BRA `(.L_x_18) ;  /* 0xffffffe800d08947 */ /* 0x004fea000383ffff */
[----:B------:R-:W-:Y:S05]  /*2a00*/  BSYNC.RECONVERGENT B0 ;  /* 0x0000000000007941 */ /* 0x000fea0003800200 */
.L_x_8:
[----:B------:R-:W-:Y:S05]  /*2a10*/  EXIT ;  /* 0x000000000000794d */ /* 0x000fea0003800000 */
.L_x_2:
[----:B------:R-:W1:Y:S01]  /*2a20*/  LDCU UR11, c[0x0][0x3a0] ;  /* 0x00007400ff0b77ac */ /* 0x000e620008000800 */
[----:B------:R-:W-:Y:S01]  /*2a30*/  BSSY.RECONVERGENT B0, `(.L_x_19) ;  /* 0x0000241000007945 */ /* 0x000fe20003800200 */
[----:B------:R-:W2:Y:S01]  /*2a40*/  LDCU.U16 UR18, c[0x0][0x3a0] ;  /* 0x00007400ff1277ac */ /* 0x000ea20008000400 */
[----:B-1----:R-:W-:Y:S02]  /*2a50*/  UIADD3 UR13, UPT, UPT, UR11, -0x1, URZ ;  /* 0xffffffff0b0d7890 */ /* 0x002fe4000fffe0ff */
[----:B------:R-:W-:Y:S02]  /*2a60*/  ULOP3.LUT UR19, UR11, 0x7, URZ, 0xc0, !UPT ;  /* 0x000000070b137892 */ /* 0x000fe4000f8ec0ff */
[----:B------:R-:W-:Y:S02]  /*2a70*/  ULOP3.LUT UR17, UR11, 0xfffffff0, URZ, 0xc0, !UPT ;  /* 0xfffffff00b117892 */ /* 0x000fe4000f8ec0ff */
[----:B--2---:R-:W-:-:S12]  /*2a80*/  ULOP3.LUT UR12, UR11, 0x3, URZ, 0xc0, !UPT ;  /* 0x000000030b0c7892 */ /* 0x004fd8000f8ec0ff */
.L_x_36:
[----:B------:R-:W1:Y:S01]  /*2a90*/  LDCU.64 UR20, c[0x0][0x3a0] ;  /* 0x00007400ff1477ac */ /* 0x000e620008000a00 */
[----:B------:R-:W-:Y:S02]  /*2aa0*/  LOP3.LUT R22, R18, UR16, RZ, 0xc0, !PT ;  /* 0x0000001012167c12 */ /* 0x000fe4000f8ec0ff */
[----:B------:R-:W-:Y:S02]  /*2ab0*/  CS2R R16, SRZ ;  /* 0x0000000000107805 */ /* 0x000fe4000001ff00 */
[----:B------:R-:W-:Y:S01]  /*2ac0*/  LOP3.LUT R23, R9, UR10, RZ, 0xc0, !PT ;  /* 0x0000000a09177c12 */ /* 0x000fe2000f8ec0ff */
[----:B------:R-:W2:Y:S01]  /*2ad0*/  LDCU.64 UR22, c[0x0][0x380] ;  /* 0x00007000ff1677ac */ /* 0x000ea20008000a00 */
[----:B------:R-:W-:Y:S02]  /*2ae0*/  CS2R R24, SRZ ;  /* 0x0000000000187805 */ /* 0x000fe4000001ff00 */
[----:B------:R-:W-:Y:S02]  /*2af0*/  CS2R R14, SRZ ;  /* 0x00000000000e7805 */ /* 0x000fe4000001ff00 */
[----:B-1----:R-:W-:-:S02]  /*2b00*/  SHF.R.U32.HI R0, RZ, UR20, R9 ;  /* 0x00000014ff007c19 */ /* 0x002fc40008011609 */
[----:B------:R-:W-:-:S03]  /*2b10*/  SHF.R.U64 R2, R18, UR20, R9 ;  /* 0x0000001412027c19 */ /* 0x000fc60008001209 */
[----:B------:R-:W-:Y:S02]  /*2b20*/  IMAD R5, R0, UR21, RZ ;  /* 0x0000001500057c24 */ /* 0x000fe4000f8e02ff */
[----:B------:R-:W-:-:S04]  /*2b30*/  IMAD.WIDE.U32 R2, R2, UR21, RZ ;  /* 0x0000001502027c25 */ /* 0x000fc8000f8e00ff */
[----:B------:R-:W-:Y:S01]  /*2b40*/  IMAD.IADD R3, R3, 0x1, R5 ;  /* 0x0000000103037824 */ /* 0x000fe200078e0205 */
[----:B--2---:R-:W-:-:S04]  /*2b50*/  LEA R12, P0, R2, UR22, 0x3 ;  /* 0x00000016020c7c11 */ /* 0x004fc8000f8018ff */
[----:B------:R-:W-:-:S09]  /*2b60*/  LEA.HI.X R13, R2, UR23, R3, 0x3, P0 ;  /* 0x00000017020d7c11 */ /* 0x000fd200080f1c03 */
.L_x_35:
[----:B------:R-:W1:Y:S01]  /*2b70*/  LDCU UR11, c[0x0][0x3a0] ;  /* 0x00007400ff0b77ac */ /* 0x000e620008000800 */
[----:B------:R-:W-:Y:S01]  /*2b80*/  IMAD.MOV.U32 R19, RZ, RZ, RZ ;  /* 0x000000ffff137224 */ /* 0x000fe200078e00ff */
[----:B------:R-:W-:Y:S01]  /*2b90*/  CS2R R4, SRZ ;  /* 0x0000000000047805 */ /* 0x000fe2000001ff00 */
[----:B-1----:R-:W-:-:S09]  /*2ba0*/  UISETP.GE.U32.AND UP0, UPT, UR11, 0x10, UPT ;  /* 0x000000100b00788c */ /* 0x002fd2000bf06070 */
[----:B------:R-:W-:Y:S05]  /*2bb0*/  BRA.U !UP0, `(.L_x_20) ;  /* 0x0000000508d87547 */ /* 0x000fea000b800000 */
[----:B------:R-:W-:Y:S01]  /*2bc0*/  IMAD.MOV.U32 R19, RZ, RZ, RZ ;  /* 0x000000ffff137224 */ /* 0x000fe200078e00ff */
[----:B------:R-:W-:-:S07]  /*2bd0*/  CS2R R4, SRZ ;  /* 0x0000000000047805 */ /* 0x000fce000001ff00 */
.L_x_21:
[----:B------:R-:W-:Y:S01]  /*2be0*/  SHF.R.U64 R0, R17, R19, R16 ;  /* 0x0000001311007219 */ /* 0x000fe20000001210 */
[----:B------:R-:W-:-:S03]  /*2bf0*/  IMAD.WIDE.U32 R2, R19, 0x8, R12 ;  /* 0x0000000813027825 */ /* 0x000fc600078e000c */
[----:B------:R-:W-:-:S04]  /*2c00*/  LOP3.LUT R0, R0, 0x1, RZ, 0xc0, !PT ;  /* 0x0000000100007812 */ /* 0x000fc800078ec0ff */
[----:B------:R-:W-:Y:S01]  /*2c10*/  ISETP.NE.U32.AND P0, PT, R0, 0x1, PT ;  /* 0x000000010000780c */ /* 0x000fe20003f05070 */
[----:B------:R-:W-:-:S03]  /*2c20*/  VIADD R0, R19, 0x1 ;  /* 0x0000000113007836 */ /* 0x000fc60000000000 */
[----:B------:R-:W-:Y:S02]  /*2c30*/  ISETP.NE.U32.AND.EX P0, PT, RZ, RZ, PT, P0 ;  /* 0x000000ffff00720c */ /* 0x000fe40003f05100 */
[----:B------:R-:W-:-:S04]  /*2c40*/  SHF.R.U64 R0, R17, R0, R16 ;  /* 0x0000000011007219 */ /* 0x000fc80000001210 */
[----:B------:R-:W-:Y:S01]  /*2c50*/  LOP3.LUT R8, R0, 0x1, RZ, 0xc0, !PT ;  /* 0x0000000100087812 */ /* 0x000fe200078ec0ff */
[----:B------:R-:W-:-:S06]  /*2c60*/  VIADD R0, R19, 0x2 ;  /* 0x0000000213007836 */ /* 0x000fcc0000000000 */
[----:B0-----:R-:W2:Y:S01]  /*2c70*/  @!P0 LDG.E.64.CONSTANT R6, desc[UR14][R2.64] ;  /* 0x0000000e02068981 */ /* 0x001ea2000c1e9b00 */
[----:B------:R-:W-:Y:S02]  /*2c80*/  ISETP.NE.U32.AND P2, PT, R8, 0x1, PT ;  /* 0x000000010800780c */ /* 0x000fe40003f45070 */
[----:B------:R-:W-:Y:S02]  /*2c90*/  SHF.R.U64 R0, R17, R0, R16 ;  /* 0x0000000011007219 */ /* 0x000fe40000001210 */
[----:B------:R-:W-:Y:S02]  /*2ca0*/  ISETP.NE.U32.AND.EX P2, PT, RZ, RZ, PT, P2 ;  /* 0x000000ffff00720c */ /* 0x000fe40003f45120 */
[----:B------:R-:W-:-:S04]  /*2cb0*/  LOP3.LUT R0, R0, 0x1, RZ, 0xc0, !PT ;  /* 0x0000000100007812 */ /* 0x000fc800078ec0ff */
[----:B------:R-:W-:-:S04]  /*2cc0*/  ISETP.NE.U32.AND P5, PT, R0, 0x1, PT ;  /* 0x000000010000780c */ /* 0x000fc80003fa5070 */
[----:B------:R-:W-:-:S03]  /*2cd0*/  ISETP.NE.U32.AND.EX P5, PT, RZ, RZ, PT, P5 ;  /* 0x000000ffff00720c */ /* 0x000fc60003fa5150 */
[----:B------:R-:W3:Y:S10]  /*2ce0*/  @!P2 LDG.E.64.CONSTANT R10, desc[UR14][R2.64+0x8] ;  /* 0x0000080e020aa981 */ /* 0x000ef4000c1e9b00 */
[----:B------:R-:W4:Y:S01]  /*2cf0*/  @!P5 LDG.E.64.CONSTANT R20, desc[UR14][R2.64+0x10] ;  /* 0x0000100e0214d981 */ /* 0x000f22000c1e9b00 */
[----:B------:R-:W-:-:S05]  /*2d00*/  VIADD R0, R19, 0x3 ;  /* 0x0000000313007836 */ /* 0x000fca0000000000 */
[----:B------:R-:W-:-:S04]  /*2d10*/  SHF.R.U64 R0, R17, R0, R16 ;  /* 0x0000000011007219 */ /* 0x000fc80000001210 */
[----:B------:R-:W-:-:S04]  /*2d20*/  LOP3.LUT R0, R0, 0x1, RZ, 0xc0, !PT ;  /* 0x0000000100007812 */ /* 0x000fc800078ec0ff */
[----:B------:R-:W-:Y:S01]  /*2d30*/  ISETP.NE.U32.AND P3, PT, R0, 0x1, PT ;  /* 0x000000010000780c */ /* 0x000fe20003f65070 */
[----:B------:R-:W-:-:S03]  /*2d40*/  VIADD R0, R19, 0x4 ;  /* 0x0000000413007836 */ /* 0x000fc60000000000 */
[----:B------:R-:W-:Y:S02]  /*2d50*/  ISETP.NE.U32.AND.EX P3, PT, RZ, RZ, PT, P3 ;  /* 0x000000ffff00720c */ /* 0x000fe40003f65130 */
[----:B------:R-:W-:-:S04]  /*2d60*/  SHF.R.U64 R0, R17, R0, R16 ;  /* 0x0000000011007219 */ /* 0x000fc80000001210 */
[----:B------:R-:W-:-:S04]  /*2d70*/  LOP3.LUT R0, R0, 0x1, RZ, 0xc0, !PT ;  /* 0x0000000100007812 */ /* 0x000fc800078ec0ff */
[----:B------:R-:W-:Y:S01]  /*2d80*/  ISETP.NE.U32.AND P4, PT, R0, 0x1, PT ;  /* 0x000000010000780c */ /* 0x000fe20003f85070 */
[----:B------:R-:W-:Y:S02]  /*2d90*/  VIADD R0, R19, 0x5 ;  /* 0x0000000513007836 */ /* 0x000fe40000000000 */
[----:B------:R-:W5:Y:S01]  /*2da0*/  @!P3 LDG.E.64.CONSTANT R26, desc[UR14][R2.64+0x18] ;  /* 0x0000180e021ab981 */ /* 0x000f62000c1e9b00 */
[----:B------:R-:W-:Y:S02]  /*2db0*/  ISETP.NE.U32.AND.EX P4, PT, RZ, RZ, PT, P4 ;  /* 0x000000ffff00720c */ /* 0x000fe40003f85140 */
[----:B------:R-:W-:-:S04]  /*2dc0*/  SHF.R.U64 R0, R17, R0, R16 ;  /* 0x0000000011007219 */ /* 0x000fc80000001210 */
[----:B------:R-:W-:Y:S01]  /*2dd0*/  LOP3.LUT R0, R0, 0x1, RZ, 0xc0, !PT ;  /* 0x0000000100007812 */ /* 0x000fe200078ec0ff */
[----:B--2---:R-:W-:-:S03]  /*2de0*/  @!P0 DADD R4, R4, R6 ;  /* 0x0000000004048229 */ /* 0x004fc60000000006 */
[----:B------:R-:W-:-:S03]  /*2df0*/  ISETP.NE.U32.AND P0, PT, R0, 0x1, PT ;  /* 0x000000010000780c */ /* 0x000fc60003f05070 */
[----:B------:R-:W2:Y:S01]  /*2e00*/  @!P4 LDG.E.64.CONSTANT R6, desc[UR14][R2.64+0x20] ;  /* 0x0000200e0206c981 */ /* 0x000ea2000c1e9b00 */
[----:B------:R-:W-:Y:S01]  /*2e10*/  VIADD R0, R19, 0x6 ;  /* 0x0000000613007836 */ /* 0x000fe20000000000 */
[----:B------:R-:W-:-:S04]  /*2e20*/  ISETP.NE.U32.AND.EX P0, PT, RZ, RZ, PT, P0 ;  /* 0x000000ffff00720c */ /* 0x000fc80003f05100 */
[----:B------:R-:W-:-:S04]  /*2e30*/  SHF.R.U64 R0, R17, R0, R16 ;  /* 0x0000000011007219 */ /* 0x000fc80000001210 */
[----:B------:R-:W-:-:S04]  /*2e40*/  LOP3.LUT R0, R0, 0x1, RZ, 0xc0, !PT ;  /* 0x0000000100007812 */ /* 0x000fc800078ec0ff */
[----:B------:R-:W-:Y:S01]  /*2e50*/  ISETP.NE.U32.AND P1, PT, R0, 0x1, PT ;  /* 0x000000010000780c */ /* 0x000fe20003f25070 */
[----:B---3--:R-:W-:-:S03]  /*2e60*/  @!P2 DADD R4, R4, R10 ;  /* 0x000000000404a229 */ /* 0x008fc6000000000a */
[----:B------:R-:W-:Y:S01]  /*2e70*/  ISETP.NE.U32.AND.EX P1, PT, RZ, RZ, PT, P1 ;  /* 0x000000ffff00720c */ /* 0x000fe20003f25110 */
[----:B------:R-:W3:Y:S04]  /*2e80*/  @!P0 LDG.E.64.CONSTANT R10, desc[UR14][R2.64+0x28] ;  /* 0x0000280e020a8981 */ /* 0x000ee8000c1e9b00 */
[----:B----4-:R-:W-:-:S08]  /*2e90*/  @!P5 DADD R4, R4, R20 ;  /* 0x000000000404d229 */ /* 0x010fd00000000014 */
        /* <DEDUP_REMOVED lines=8> */
[----:B------:R-:W-:Y:S01]  /*2f20*/  LOP3.LUT R0, R0, 0x1, RZ, 0xc0, !PT ;  /* 0x0000000100007812 */ /* 0x000fe200078ec0ff */
[----:B-----5:R-:W-:-:S03]  /*2f30*/  @!P3 DADD R4, R4, R26 ;  /* 0x000000000404b229 */ /* 0x020fc6000000001a */
[----:B------:R-:W-:Y:S01]  /*2f40*/  ISETP.NE.U32.AND P3, PT, R0, 0x1, PT ;  /* 0x000000010000780c */ /* 0x000fe20003f65070 */
[----:B------:R-:W-:Y:S02]  /*2f50*/  VIADD R0, R19, 0x9 ;  /* 0x0000000913007836 */ /* 0x000fe40000000000 */
[----:B------:R-:W5:Y:S01]  /*2f60*/  @!P2 LDG.E.64.CONSTANT R26, desc[UR14][R2.64+0x38] ;  /* 0x0000380e021aa981 */ /* 0x000f62000c1e9b00 */
[----:B------:R-:W-:Y:S02]  /*2f70*/  ISETP.NE.U32.AND.EX P3, PT, RZ, RZ, PT, P3 ;  /* 0x000000ffff00720c */ /* 0x000fe40003f65130 */
[----:B------:R-:W-:Y:S01]  /*2f80*/  SHF.R.U64 R0, R17, R0, R16 ;  /* 0x0000000011007219 */ /* 0x000fe20000001210 */
[----:B--2---:R-:W-:-:S03]  /*2f90*/  @!P4 DADD R4, R4, R6 ;  /* 0x000000000404c229 */ /* 0x004fc60000000006 */
[----:B------:R-:W-:Y:S01]  /*2fa0*/  LOP3.LUT R6, R0, 0x1, RZ, 0xc0, !PT ;  /* 0x0000000100067812 */ /* 0x000fe200078ec0ff */
[----:B------:R-:W-:-:S03]  /*2fb0*/  VIADD R0, R19, 0xa ;  /* 0x0000000a13007836 */ /* 0x000fc60000000000 */
[----:B------:R-:W-:-:S03]  /*2fc0*/  ISETP.NE.U32.AND P5, PT, R6, 0x1, PT ;  /* 0x000000010600780c */ /* 0x000fc60003fa5070 */
[----:B------:R-:W2:Y:S01]  /*2fd0*/  @!P3 LDG.E.64.CONSTANT R6, desc[UR14][R2.64+0x40] ;  /* 0x0000400e0206b981 */ /* 0x000ea2000c1e9b00 */
[----:B------:R-:W-:Y:S02]  /*2fe0*/  SHF.R.U64 R0, R17, R0, R16 ;  /* 0x0000000011007219 */ /* 0x000fe40000001210 */
[----:B------:R-:W-:Y:S02]  /*2ff0*/  ISETP.NE.U32.AND.EX P5, PT, RZ, RZ, PT, P5 ;  /* 0x000000ffff00720c */ /* 0x000fe40003fa5150 */
[----:B------:R-:W-:-:S04]  /*3000*/  LOP3.LUT R0, R0, 0x1, RZ, 0xc0, !PT ;  /* 0x0000000100007812 */ /* 0x000fc800078ec0ff */
[----:B------:R-:W-:-:S04]  /*3010*/  ISETP.NE.U32.AND P4, PT, R0, 0x1, PT ;  /* 0x000000010000780c */ /* 0x000fc80003f85070 */
[----:B------:R-:W-:Y:S01]  /*3020*/  ISETP.NE.U32.AND.EX P4, PT, RZ, RZ, PT, P4 ;  /* 0x000000ffff00720c */ /* 0x000fe20003f85140 */
[----:B---3--:R-:W-:Y:S02]  /*3030*/  @!P0 DADD R4, R4, R10 ;  /* 0x0000000004048229 */ /* 0x008fe4000000000a */
[----:B------:R-:W3:Y:S06]  /*3040*/  @!P5 LDG.E.64.CONSTANT R10, desc[UR14][R2.64+0x48] ;  /* 0x0000480e020ad981 */ /* 0x000eec000c1e9b00 */
[----:B----4-:R-:W-:-:S04]  /*3050*/  @!P1 DADD R4, R4, R20 ;  /* 0x0000000004049229 */ /* 0x010fc80000000014 */
[----:B------:R-:W4:Y:S01]  /*3060*/  @!P4 LDG.E.64.CONSTANT R20, desc[UR14][R2.64+0x50] ;  /* 0x0000500e0214c981 */ /* 0x000f22000c1e9b00 */
[----:B------:R-:W-:-:S05]  /*3070*/  VIADD R0, R19, 0xb ;  /* 0x0000000b13007836 */ /* 0x000fca0000000000 */
[----:B------:R-:W-:-:S04]  /*3080*/  SHF.R.U64 R0, R17, R0, R16 ;  /* 0x0000000011007219 */ /* 0x000fc80000001210 */
[----:B------:R-:W-:Y:S01]  /*3090*/  LOP3.LUT R8, R0, 0x1, RZ, 0xc0, !PT ;  /* 0x0000000100087812 */ /* 0x000fe200078ec0ff */
[----:B------:R-:W-:-:S03]  /*30a0*/  VIADD R0, R19, 0xc ;  /* 0x0000000c13007836 */ /* 0x000fc60000000000 */
[----:B------:R-:W-:Y:S02]  /*30b0*/  ISETP.NE.U32.AND P1, PT, R8, 0x1, PT ;  /* 0x000000010800780c */ /* 0x000fe40003f25070 */
[--C-:B------:R-:W-:Y:S01]  /*30c0*/  SHF.R.U64 R8, R17, R0, R16.reuse ;  /* 0x0000000011087219 */ /* 0x100fe20000001210 */
[----:B------:R-:W-:Y:S01]  /*30d0*/  VIADD R0, R19, 0xd ;  /* 0x0000000d13007836 */ /* 0x000fe20000000000 */
[----:B------:R-:W-:Y:S02]  /*30e0*/  ISETP.NE.U32.AND.EX P1, PT, RZ, RZ, PT, P1 ;  /* 0x000000ffff00720c */ /* 0x000fe40003f25110 */
[----:B------:R-:W-:Y:S02]  /*30f0*/  LOP3.LUT R8, R8, 0x1, RZ, 0xc0, !PT ;  /* 0x0000000108087812 */ /* 0x000fe400078ec0ff */
[----:B------:R-:W-:Y:S02]  /*3100*/  SHF.R.U64 R0, R17, R0, R16 ;  /* 0x0000000011007219 */ /* 0x000fe40000001210 */
[----:B------:R-:W-:Y:S01]  /*3110*/  ISETP.NE.U32.AND P0, PT, R8, 0x1, PT ;  /* 0x000000010800780c */ /* 0x000fe20003f05070 */
[----:B-----5:R-:W-:Y:S01]  /*3120*/  @!P2 DADD R4, R4, R26 ;  /* 0x000000000404a229 */ /* 0x020fe2000000001a */
[----:B------:R-:W-:Y:S01]  /*3130*/  LOP3.LUT R8, R0, 0x1, RZ, 0xc0, !PT ;  /* 0x0000000100087812 */ /* 0x000fe200078ec0ff */
[----:B------:R-:W-:Y:S01]  /*3140*/  VIADD R0, R19, 0xe ;  /* 0x0000000e13007836 */ /* 0x000fe20000000000 */
[----:B------:R-:W-:-:S03]  /*3150*/  ISETP.NE.U32.AND.EX P0, PT, RZ, RZ, PT, P0 ;  /* 0x000000ffff00720c */ /* 0x000fc60003f05100 */
[----:B------:R-:W5:Y:S02]  /*3160*/  @!P1 LDG.E.64.CONSTANT R26, desc[UR14][R2.64+0x58] ;  /* 0x0000580e021a9981 */ /* 0x000f64000c1e9b00 */
[----:B--2---:R-:W-:Y:S01]  /*3170*/  @!P3 DADD R4, R4, R6 ;  /* 0x000000000404b229 */ /* 0x004fe20000000006 */
[----:B------:R-:W-:Y:S01]  /*3180*/  VIADD R6, R19, 0xf ;  /* 0x0000000f13067836 */ /* 0x000fe20000000000 */
[C-C-:B------:R-:W-:Y:S02]  /*3190*/  SHF.R.U64 R7, R17.reuse, R0, R16.reuse ;  /* 0x0000000011077219 */ /* 0x140fe40000001210 */
[----:B------:R-:W-:Y:S02]  /*31a0*/  ISETP.NE.U32.AND P3, PT, R8, 0x1, PT ;  /* 0x000000010800780c */ /* 0x000fe40003f65070 */
[----:B------:R-:W-:Y:S02]  /*31b0*/  SHF.R.U64 R0, R17, R6, R16 ;  /* 0x0000000611007219 */ /* 0x000fe40000001210 */
[----:B------:R-:W-:-:S02]  /*31c0*/  LOP3.LUT R6, R7, 0x1, RZ, 0xc0, !PT ;  /* 0x0000000107067812 */ /* 0x000fc400078ec0ff */
[----:B------:R-:W-:Y:S02]  /*31d0*/  ISETP.NE.U32.AND.EX P3, PT, RZ, RZ, PT, P3 ;  /* 0x000000ffff00720c */ /* 0x000fe40003f65130 */
[----:B------:R-:W-:Y:S02]  /*31e0*/  ISETP.NE.U32.AND P2, PT, R6, 0x1, PT ;  /* 0x000000010600780c */ /* 0x000fe40003f45070 */
[----:B------:R-:W2:Y:S01]  /*31f0*/  @!P0 LDG.E.64.CONSTANT R6, desc[UR14][R2.64+0x60] ;  /* 0x0000600e02068981 */ /* 0x000ea2000c1e9b00 */
[----:B------:R-:W-:Y:S02]  /*3200*/  LOP3.LUT R0, R0, 0x1, RZ, 0xc0, !PT ;  /* 0x0000000100007812 */ /* 0x000fe400078ec0ff */
[----:B------:R-:W-:Y:S01]  /*3210*/  ISETP.NE.U32.AND.EX P2, PT, RZ, RZ, PT, P2 ;  /* 0x000000ffff00720c */ /* 0x000fe20003f45120 */
[----:B---3--:R-:W-:Y:S01]  /*3220*/  @!P5 DADD R4, R4, R10 ;  /* 0x000000000404d229 */ /* 0x008fe2000000000a */
[----:B------:R-:W-:-:S04]  /*3230*/  ISETP.NE.U32.AND P5, PT, R0, 0x1, PT ;  /* 0x000000010000780c */ /* 0x000fc80003fa5070 */
[----:B------:R-:W3:Y:S01]  /*3240*/  @!P3 LDG.E.64.CONSTANT R10, desc[UR14][R2.64+0x68] ;  /* 0x0000680e020ab981 */ /* 0x000ee2000c1e9b00 */
[----:B------:R-:W-:Y:S02]  /*3250*/  ISETP.NE.U32.AND.EX P5, PT, RZ, RZ, PT, P5 ;  /* 0x000000ffff00720c */ /* 0x000fe40003fa5150 */
[----:B----4-:R-:W-:-:S04]  /*3260*/  @!P4 DADD R4, R4, R20 ;  /* 0x000000000404c229 */ /* 0x010fc80000000014 */
[----:B------:R-:W4:Y:S07]  /*3270*/  @!P2 LDG.E.64.CONSTANT R20, desc[UR14][R2.64+0x70] ;  /* 0x0000700e0214a981 */ /* 0x000f2e000c1e9b00 */
[----:B------:R-:W4:Y:S01]  /*3280*/  @!P5 LDG.E.64.CONSTANT R28, desc[UR14][R2.64+0x78] ;  /* 0x0000780e021cd981 */ /* 0x000f22000c1e9b00 */
[----:B------:R-:W-:Y:S01]  /*3290*/  VIADD R19, R19, 0x10 ;  /* 0x0000001013137836 */ /* 0x000fe20000000000 */
[----:B-----5:R-:W-:-:S08]  /*32a0*/  @!P1 DADD R4, R4, R26 ;  /* 0x0000000004049229 */ /* 0x020fd0000000001a */
[----:B--2---:R-:W-:Y:S01]  /*32b0*/  @!P0 DADD R4, R4, R6 ;  /* 0x0000000004048229 */ /* 0x004fe20000000006 */
[----:B------:R-:W-:-:S07]  /*32c0*/  ISETP.NE.AND P0, PT, R19, UR17, PT ;  /* 0x0000001113007c0c */ /* 0x000fce000bf05270 */
[----:B---3--:R-:W-:-:S08]  /*32d0*/  @!P3 DADD R4, R4, R10 ;  /* 0x000000000404b229 */ /* 0x008fd0000000000a */
[----:B----4-:R-:W-:-:S08]  /*32e0*/  @!P2 DADD R4, R4, R20 ;  /* 0x000000000404a229 */ /* 0x010fd00000000014 */
[----:B------:R-:W-:Y:S01]  /*32f0*/  @!P5 DADD R4, R4, R28 ;  /* 0x000000000404d229 */ /* 0x000fe2000000001c */
[----:B------:R-:W-:Y:S10]  /*3300*/  @P0 BRA `(.L_x_21) ;  /* 0xfffffff800340947 */ /* 0x000ff4000383ffff */
[----:B------:R-:W-:-:S07]  /*3310*/  IMAD.U32 R19, RZ, RZ, UR17 ;  /* 0x00000011ff137e24 */ /* 0x000fce000f8e00ff */
.L_x_20:
[----:B------:R-:W1:Y:S02]  /*3320*/  LDCU UR11, c[0x0][0x3a0] ;  /* 0x00007400ff0b77ac */ /* 0x000e640008000800 */
[----:B-1----:R-:W-:-:S09]  /*3330*/  ULOP3.LUT UP0, UR11, UR11, 0xf, URZ, 0xc0, !UPT ;  /* 0x0000000f0b0b7892 */ /* 0x002fd2000f80c0ff */
[----:B------:R-:W-:Y:S05]  /*3340*/  BRA.U !UP0, `(.L_x_22) ;  /* 0x0000000508ec7547 */ /* 0x000fea000b800000 */
[----:B------:R-:W-:Y:S02]  /*3350*/  UIADD3 UR11, UPT, UPT, UR11, -0x1, URZ ;  /* 0xffffffff0b0b7890 */ /* 0x000fe4000fffe0ff */
[----:B------:R-:W-:Y:S02]  /*3360*/  UISETP.NE.AND UP1, UPT, UR19, URZ, UPT ;  /* 0x000000ff1300728c */ /* 0x000fe4000bf25270 */
[----:B------:R-:W-:-:S09]  /*3370*/  UISETP.GE.U32.AND UP0, UPT, UR11, 0x7, UPT ;  /* 0x000000070b00788c */ /* 0x000fd2000bf06070 */
[----:B------:R-:W-:Y:S05]  /*3380*/  BRA.U !UP0, `(.L_x_23) ;  /* 0x0000000108e47547 */ /* 0x000fea000b800000 */
        /* <DEDUP_REMOVED lines=8> */
[----:B------:R-:W-:-:S03]  /*3410*/  VIADD R0, R19, 0x2 ;  /* 0x0000000213007836 */ /* 0x000fc60000000000 */
[----:B------:R-:W-:-:S03]  /*3420*/  ISETP.NE.U32.AND P0, PT, R8, 0x1, PT ;  /* 0x000000010800780c */ /* 0x000fc60003f05070 */
[----:B0-----:R-:W2:Y:S01]  /*3430*/  @!P4 LDG.E.64.CONSTANT R6, desc[UR14][R2.64] ;  /* 0x0000000e0206c981 */ /* 0x001ea2000c1e9b00 */
        /* <DEDUP_REMOVED lines=17> */
[----:B------:R-:W-:-:S02]  /*3550*/  ISETP.NE.U32.AND P3, PT, R8, 0x1, PT ;  /* 0x000000010800780c */ /* 0x000fc40003f65070 */
[----:B------:R-:W-:Y:S01]  /*3560*/  LOP3.LUT R8, R0, 0x1, RZ, 0xc0, !PT ;  /* 0x0000000100087812 */ /* 0x000fe200078ec0ff */
[C---:B------:R-:W-:Y:S01]  /*3570*/  VIADD R0, R19.reuse, 0x6 ;  /* 0x0000000613007836 */ /* 0x040fe20000000000 */
[----:B------:R-:W-:Y:S02]  /*3580*/  ISETP.NE.U32.AND.EX P3, PT, RZ, RZ, PT, P3 ;  /* 0x000000ffff00720c */ /* 0x000fe40003f65130 */
[----:B------:R-:W-:Y:S01]  /*3590*/  ISETP.NE.U32.AND P5, PT, R8, 0x1, PT ;  /* 0x000000010800780c */ /* 0x000fe20003fa5070 */
[----:B------:R-:W5:Y:S03]  /*35a0*/  @!P2 LDG.E.64.CONSTANT R26, desc[UR14][R2.64+0x18] ;  /* 0x0000180e021aa981 */ /* 0x000f66000c1e9b00 */
[----:B------:R-:W-:Y:S01]  /*35b0*/  ISETP.NE.U32.AND.EX P5, PT, RZ, RZ, PT, P5 ;  /* 0x000000ffff00720c */ /* 0x000fe20003fa5150 */
[----:B--2---:R-:W-:Y:S01]  /*35c0*/  @!P4 DADD R4, R4, R6 ;  /* 0x000000000404c229 */ /* 0x004fe20000000006 */
[----:B------:R-:W-:Y:S01]  /*35d0*/  VIADD R6, R19, 0x7 ;  /* 0x0000000713067836 */ /* 0x000fe20000000000 */
[----:B------:R-:W-:-:S04]  /*35e0*/  SHF.R.U64 R7, R17, R0, R16 ;  /* 0x0000000011077219 */ /* 0x000fc80000001210 */
[----:B------:R-:W-:Y:S02]  /*35f0*/  SHF.R.U64 R0, R17, R6, R16 ;  /* 0x0000000611007219 */ /* 0x000fe40000001210 */
[----:B------:R-:W-:-:S04]  /*3600*/  LOP3.LUT R6, R7, 0x1, RZ, 0xc0, !PT ;  /* 0x0000000107067812 */ /* 0x000fc800078ec0ff */
[----:B------:R-:W-:Y:S02]  /*3610*/  ISETP.NE.U32.AND P4, PT, R6, 0x1, PT ;  /* 0x000000010600780c */ /* 0x000fe40003f85070 */
[----:B------:R-:W2:Y:S01]  /*3620*/  @!P3 LDG.E.64.CONSTANT R6, desc[UR14][R2.64+0x20] ;  /* 0x0000200e0206b981 */ /* 0x000ea2000c1e9b00 */
[----:B------:R-:W-:Y:S02]  /*3630*/  LOP3.LUT R0, R0, 0x1, RZ, 0xc0, !PT ;  /* 0x0000000100007812 */ /* 0x000fe400078ec0ff */
[----:B------:R-:W-:Y:S01]  /*3640*/  ISETP.NE.U32.AND.EX P4, PT, RZ, RZ, PT, P4 ;  /* 0x000000ffff00720c */ /* 0x000fe20003f85140 */
[----:B---3--:R-:W-:Y:S01]  /*3650*/  @!P0 DADD R4, R4, R10 ;  /* 0x0000000004048229 */ /* 0x008fe2000000000a */
[----:B------:R-:W-:Y:S01]  /*3660*/  ISETP.NE.U32.AND P0, PT, R0, 0x1, PT ;  /* 0x000000010000780c */ /* 0x000fe20003f05070 */
[----:B------:R-:W3:Y:S03]  /*3670*/  @!P5 LDG.E.64.CONSTANT R10, desc[UR14][R2.64+0x28] ;  /* 0x0000280e020ad981 */ /* 0x000ee6000c1e9b00 */
[----:B------:R-:W-:-:S03]  /*3680*/  ISETP.NE.U32.AND.EX P0, PT, RZ, RZ, PT, P0 ;  /* 0x000000ffff00720c */ /* 0x000fc60003f05100 */
[----:B----4-:R-:W-:-:S04]  /*3690*/  @!P1 DADD R4, R4, R20 ;  /* 0x0000000004049229 */ /* 0x010fc80000000014 */
[----:B------:R-:W4:Y:S06]  /*36a0*/  @!P4 LDG.E.64.CONSTANT R20, desc[UR14][R2.64+0x30] ;  /* 0x0000300e0214c981 */ /* 0x000f2c000c1e9b00 */
[----:B------:R-:W4:Y:S01]  /*36b0*/  @!P0 LDG.E.64.CONSTANT R28, desc[UR14][R2.64+0x38] ;  /* 0x0000380e021c8981 */ /* 0x000f22000c1e9b00 */
[----:B-----5:R-:W-:Y:S01]  /*36c0*/  @!P2 DADD R4, R4, R26 ;  /* 0x000000000404a229 */ /* 0x020fe2000000001a */
[----:B------:R-:W-:-:S07]  /*36d0*/  VIADD R19, R19, 0x8 ;  /* 0x0000000813137836 */ /* 0x000fce0000000000 */
[----:B--2---:R-:W-:-:S08]  /*36e0*/  @!P3 DADD R4, R4, R6 ;  /* 0x000000000404b229 */ /* 0x004fd00000000006 */
[----:B---3--:R-:W-:-:S08]  /*36f0*/  @!P5 DADD R4, R4, R10 ;  /* 0x000000000404d229 */ /* 0x008fd0000000000a */
[----:B----4-:R-:W-:-:S08]  /*3700*/  @!P4 DADD R4, R4, R20 ;  /* 0x000000000404c229 */ /* 0x010fd00000000014 */
[----:B------:R-:W-:-:S11]  /*3710*/  @!P0 DADD R4, R4, R28 ;  /* 0x0000000004048229 */ /* 0x000fd6000000001c */
.L_x_23:
[----:B------:R-:W-:Y:S05]  /*3720*/  BRA.U !UP1, `(.L_x_22) ;  /* 0x0000000109f47547 */ /* 0x000fea000b800000 */
[----:B------:R-:W-:Y:S02]  /*3730*/  UIADD3 UR11, UPT, UPT, UR19, -0x1, URZ ;  /* 0xffffffff130b7890 */ /* 0x000fe4000fffe0ff */
[----:B------:R-:W-:Y:S02]  /*3740*/  UISETP.NE.AND UP1, UPT, UR12, URZ, UPT ;  /* 0x000000ff0c00728c */ /* 0x000fe4000bf25270 */
[----:B------:R-:W-:-:S09]  /*3750*/  UISETP.GE.U32.AND UP0, UPT, UR11, 0x3, UPT ;  /* 0x000000030b00788c */ /* 0x000fd2000bf06070 */
[----:B------:R-:W-:Y:S05]  /*3760*/  BRA.U !UP0, `(.L_x_24) ;  /* 0x0000000108747547 */ /* 0x000fea000b800000 */
[--C-:B------:R-:W-:Y:S01]  /*3770*/  SHF.R.U64 R0, R17, R19, R16.reuse ;  /* 0x0000001311007219 */ /* 0x100fe20000001210 */
[C---:B------:R-:W-:Y:S02]  /*3780*/  VIADD R2, R19.reuse, 0x1 ;  /* 0x0000000113027836 */ /* 0x040fe40000000000 */
[----:B------:R-:W-:Y:S01]  /*3790*/  VIADD R6, R19, 0x3 ;  /* 0x0000000313067836 */ /* 0x000fe20000000000 */
[----:B------:R-:W-:Y:S02]  /*37a0*/  LOP3.LUT R0, R0, 0x1, RZ, 0xc0, !PT ;  /* 0x0000000100007812 */ /* 0x000fe400078ec0ff */
[----:B------:R-:W-:Y:S02]  /*37b0*/  SHF.R.U64 R2, R17, R2, R16 ;  /* 0x0000000211027219 */ /* 0x000fe40000001210 */
[----:B------:R-:W-:Y:S01]  /*37c0*/  ISETP.NE.U32.AND P0, PT, R0, 0x1, PT ;  /* 0x000000010000780c */ /* 0x000fe20003f05070 */
[----:B------:R-:W-:Y:S01]  /*37d0*/  VIADD R0, R19, 0x2 ;  /* 0x0000000213007836 */ /* 0x000fe20000000000 */
[----:B------:R-:W-:-:S02]  /*37e0*/  LOP3.LUT R2, R2, 0x1, RZ, 0xc0, !PT ;  /* 0x0000000102027812 */ /* 0x000fc400078ec0ff */
[----:B------:R-:W-:Y:S02]  /*37f0*/  ISETP.NE.U32.AND.EX P0, PT, RZ, RZ, PT, P0 ;  /* 0x000000ffff00720c */ /* 0x000fe40003f05100 */
[----:B------:R-:W-:Y:S02]  /*3800*/  SHF.R.U64 R0, R17, R0, R16 ;  /* 0x0000000011007219 */ /* 0x000fe40000001210 */
[----:B------:R-:W-:Y:S01]  /*3810*/  ISETP.NE.U32.AND P1, PT, R2, 0x1, PT ;  /* 0x000000010200780c */ /* 0x000fe20003f25070 */
[----:B------:R-:W-:Y:S01]  /*3820*/  IMAD.WIDE.U32 R2, R19, 0x8, R12 ;  /* 0x0000000813027825 */ /* 0x000fe200078e000c */
[----:B------:R-:W-:Y:S02]  /*3830*/  LOP3.LUT R0, R0, 0x1, RZ, 0xc0, !PT ;  /* 0x0000000100007812 */ /* 0x000fe400078ec0ff */
[----:B------:R-:W-:Y:S02]  /*3840*/  ISETP.NE.U32.AND.EX P1, PT, RZ, RZ, PT, P1 ;  /* 0x000000ffff00720c */ /* 0x000fe40003f25110 */
[----:B------:R-:W-:-:S02]  /*3850*/  SHF.R.U64 R6, R17, R6, R16 ;  /* 0x0000000611067219 */ /* 0x000fc40000001210 */
[----:B------:R-:W-:Y:S01]  /*3860*/  ISETP.NE.U32.AND P2, PT, R0, 0x1, PT ;  /* 0x000000010000780c */ /* 0x000fe20003f45070 */
[----:B0-----:R-:W2:Y:S01]  /*3870*/  @!P0 LDG.E.64.CONSTANT R20, desc[UR14][R2.64] ;  /* 0x0000000e02148981 */ /* 0x001ea2000c1e9b00 */
[----:B------:R-:W-:Y:S02]  /*3880*/  LOP3.LUT R6, R6, 0x1, RZ, 0xc0, !PT ;  /* 0x0000000106067812 */ /* 0x000fe400078ec0ff */
[----:B------:R-:W-:Y:S02]  /*3890*/  ISETP.NE.U32.AND.EX P2, PT, RZ, RZ, PT, P2 ;  /* 0x000000ffff00720c */ /* 0x000fe40003f45120 */
[----:B------:R-:W-:-:S03]  /*38a0*/  ISETP.NE.U32.AND P3, PT, R6, 0x1, PT ;  /* 0x000000010600780c */ /* 0x000fc60003f65070 */
[----:B------:R-:W3:Y:S01]  /*38b0*/  @!P1 LDG.E.64.CONSTANT R6, desc[UR14][R2.64+0x8] ;  /* 0x0000080e02069981 */ /* 0x000ee2000c1e9b00 */
[----:B------:R-:W-:-:S07]  /*38c0*/  ISETP.NE.U32.AND.EX P3, PT, RZ, RZ, PT, P3 ;  /* 0x000000ffff00720c */ /* 0x000fce0003f65130 */
[----:B------:R-:W4:Y:S06]  /*38d0*/  @!P2 LDG.E.64.CONSTANT R10, desc[UR14][R2.64+0x10] ;  /* 0x0000100e020aa981 */ /* 0x000f2c000c1e9b00 */
[----:B------:R-:W5:Y:S01]  /*38e0*/  @!P3 LDG.E.64.CONSTANT R26, desc[UR14][R2.64+0x18] ;  /* 0x0000180e021ab981 */ /* 0x000f62000c1e9b00 */
[----:B------:R-:W-:Y:S01]  /*38f0*/  VIADD R19, R19, 0x4 ;  /* 0x0000000413137836 */ /* 0x000fe20000000000 */
[----:B--2---:R-:W-:-:S08]  /*3900*/  @!P0 DADD R4, R4, R20 ;  /* 0x0000000004048229 */ /* 0x004fd00000000014 */
[----:B---3--:R-:W-:-:S08]  /*3910*/  @!P1 DADD R4, R4, R6 ;  /* 0x0000000004049229 */ /* 0x008fd00000000006 */
[----:B----4-:R-:W-:-:S08]  /*3920*/  @!P2 DADD R4, R4, R10 ;  /* 0x000000000404a229 */ /* 0x010fd0000000000a */
[----:B-----5:R-:W-:-:S11]  /*3930*/  @!P3 DADD R4, R4, R26 ;  /* 0x000000000404b229 */ /* 0x020fd6000000001a */
.L_x_24:
[----:B------:R-:W-:Y:S05]  /*3940*/  BRA.U !UP1, `(.L_x_22) ;  /* 0x00000001096c7547 */ /* 0x000fea000b800000 */
[----:B------:R-:W-:Y:S01]  /*3950*/  SHF.R.U64 R0, R17, R19, R16 ;  /* 0x0000001311007219 */ /* 0x000fe20000001210 */
[----:B------:R-:W-:Y:S01]  /*3960*/  UISETP.NE.AND UP0, UPT, UR12, 0x1, UPT ;  /* 0x000000010c00788c */ /* 0x000fe2000bf05270 */
[----:B------:R-:W-:Y:S02]  /*3970*/  IMAD.WIDE.U32 R2, R19, 0x8, R12 ;  /* 0x0000000813027825 */ /* 0x000fe400078e000c */
[----:B------:R-:W-:-:S04]  /*3980*/  LOP3.LUT R0, R0, 0x1, RZ, 0xc0, !PT ;  /* 0x0000000100007812 */ /* 0x000fc800078ec0ff */
[----:B------:R-:W-:-:S04]  /*3990*/  ISETP.NE.U32.AND P0, PT, R0, 0x1, PT ;  /* 0x000000010000780c */ /* 0x000fc80003f05070 */
[----:B------:R-:W-:-:S13]  /*39a0*/  ISETP.NE.U32.AND.EX P0, PT, RZ, RZ, PT, P0 ;  /* 0x000000ffff00720c */ /* 0x000fda0003f05100 */
[----:B------:R-:W-:Y:S05]  /*39b0*/  @P0 BRA `(.L_x_25) ;  /* 0x0000000000080947 */ /* 0x000fea0003800000 */
[----:B0-----:R-:W2:Y:S02]  /*39c0*/  LDG.E.64.CONSTANT R6, desc[UR14][R2.64] ;  /* 0x0000000e02067981 */ /* 0x001ea4000c1e9b00 */
[----:B--2---:R-:W-:-:S11]  /*39d0*/  DADD R4, R4, R6 ;  /* 0x0000000004047229 */ /* 0x004fd60000000006 */
.L_x_25:
[----:B------:R-:W-:Y:S05]  /*39e0*/  BRA.U !UP0, `(.L_x_22) ;  /* 0x0000000108447547 */ /* 0x000fea000b800000 */
[C---:B------:R-:W-:Y:S02]  /*39f0*/  VIADD R0, R19.reuse, 0x2 ;  /* 0x0000000213007836 */ /* 0x040fe40000000000 */
[----:B------:R-:W-:-:S03]  /*3a00*/  VIADD R19, R19, 0x1 ;  /* 0x0000000113137836 */ /* 0x000fc60000000000 */
[----:B------:R-:W-:-:S04]  /*3a10*/  SHF.R.U64 R0, R17, R0, R16 ;  /* 0x0000000011007219 */ /* 0x000fc80000001210 */
[----:B------:R-:W-:Y:S02]  /*3a20*/  R2UR UR11, R0 ;  /* 0x00000000000b72ca */ /* 0x000fe400000e0000 */
[----:B------:R-:W-:-:S04]  /*3a30*/  SHF.R.U64 R0, R17, R19, R16 ;  /* 0x0000001311007219 */ /* 0x000fc80000001210 */
[----:B------:R-:W-:-:S04]  /*3a40*/  LOP3.LUT R0, R0, 0x1, RZ, 0xc0, !PT ;  /* 0x0000000100007812 */ /* 0x000fc800078ec0ff */
[----:B------:R-:W-:-:S03]  /*3a50*/  ISETP.NE.U32.AND P0, PT, R0, 0x1, PT ;  /* 0x000000010000780c */ /* 0x000fc60003f05070 */
[----:B------:R-:W-:Y:S01]  /*3a60*/  ULOP3.LUT UR11, UR11, 0x1, URZ, 0xc0, !UPT ;  /* 0x000000010b0b7892 */ /* 0x000fe2000f8ec0ff */
[----:B------:R-:W-:-:S03]  /*3a70*/  ISETP.NE.U32.AND.EX P0, PT, RZ, RZ, PT, P0 ;  /* 0x000000ffff00720c */ /* 0x000fc60003f05100 */
[----:B------:R-:W-:-:S04]  /*3a80*/  UISETP.NE.U32.AND UP0, UPT, UR11, 0x1, UPT ;  /* 0x000000010b00788c */ /* 0x000fc8000bf05070 */
[----:B------:R-:W-:-:S04]  /*3a90*/  UISETP.NE.U32.AND.EX UP0, UPT, URZ, URZ, UPT, UP0 ;  /* 0x000000ffff00728c */ /* 0x000fc8000bf05100 */
[----:B------:R-:W-:Y:S02]  /*3aa0*/  UISETP.EQ.OR UP0, UPT, UR12, 0x2, UP0 ;  /* 0x000000020c00788c */ /* 0x000fe40008702670 */
[----:B0-----:R-:W2:Y:S04]  /*3ab0*/  @!P0 LDG.E.64.CONSTANT R6, desc[UR14][R2.64+0x8] ;  /* 0x0000080e02068981 */ /* 0x001ea8000c1e9b00 */
[----:B------:R-:W-:-:S13]  /*3ac0*/  PLOP3.LUT P1, PT, PT, PT, UP0, 0x80, 0x8 ;  /* 0x000000000008781c */ /* 0x000fda0003f2f008 */
[----:B------:R-:W3:Y:S01]  /*3ad0*/  @!P1 LDG.E.64.CONSTANT R10, desc[UR14][R2.64+0x10] ;  /* 0x0000100e020a9981 */ /* 0x000ee2000c1e9b00 */
[----:B--2---:R-:W-:-:S08]  /*3ae0*/  @!P0 DADD R4, R4, R6 ;  /* 0x0000000004048229 */ /* 0x004fd00000000006 */
[----:B---3--:R-:W-:-:S11]  /*3af0*/  @!P1 DADD R4, R4, R10 ;  /* 0x0000000004049229 */ /* 0x008fd6000000000a */
.L_x_22:
[----:B------:R-:W1:Y:S01]  /*3b00*/  LDCU UR11, c[0x0][0x3a0] ;  /* 0x00007400ff0b77ac */ /* 0x000e620008000800 */
[----:B------:R-:W-:Y:S01]  /*3b10*/  IMAD.MOV.U32 R6, RZ, RZ, RZ ;  /* 0x000000ffff067224 */ /* 0x000fe200078e00ff */
[----:B------:R-:W-:Y:S01]  /*3b20*/  PRMT R0, RZ, 0x7610, R0 ;  /* 0x00007610ff007816 */ /* 0x000fe20000000000 */
[----:B------:R-:W-:Y:S01]  /*3b30*/  IMAD.U32 R3, RZ, RZ, UR13 ;  /* 0x0000000dff037e24 */ /* 0x000fe2000f8e00ff */
[----:B------:R-:W-:Y:S01]  /*3b40*/  PRMT R2, RZ, 0x7610, R2 ;  /* 0x00007610ff027816 */ /* 0x000fe20000000002 */
[----:B-1----:R-:W-:-:S07]  /*3b50*/  IMAD.U32 R8, RZ, RZ, UR11 ;  /* 0x0000000bff087e24 */ /* 0x002fce000f8e00ff */
.L_x_32:
[----:B------:R-:W1:Y:S01]  /*3b60*/  LDC R11, c[0x0][0x3a0] ;  /* 0x0000e800ff0b7b82 */ /* 0x000e620000000800 */
[----:B------:R-:W-:-:S05]  /*3b70*/  VIADD R10, R6, 0x1 ;  /* 0x00000001060a7836 */ /* 0x000fca0000000000 */
[----:B-1----:R-:W-:-:S13]  /*3b80*/  ISETP.GE.U32.AND P0, PT, R10, R11, PT ;  /* 0x0000000b0a00720c */ /* 0x002fda0003f06070 */
[----:B------:R-:W-:Y:S05]  /*3b90*/  @P0 BRA `(.L_x_26) ;  /* 0x0000000800a80947 */ /* 0x000fea0003800000 */
[----:B------:R-:W-:-:S04]  /*3ba0*/  SHF.R.U64 R7, R17, R6, R16 ;  /* 0x0000000611077219 */ /* 0x000fc80000001210 */
[----:B------:R-:W-:-:S04]  /*3bb0*/  LOP3.LUT R7, R7, 0x1, RZ, 0xc0, !PT ;  /* 0x0000000107077812 */ /* 0x000fc800078ec0ff */
[----:B------:R-:W-:-:S04]  /*3bc0*/  ISETP.NE.U32.AND P0, PT, R7, 0x1, PT ;  /* 0x000000010700780c */ /* 0x000fc80003f05070 */
[----:B------:R-:W-:-:S13]  /*3bd0*/  ISETP.NE.U32.AND.EX P0, PT, RZ, RZ, PT, P0 ;  /* 0x000000ffff00720c */ /* 0x000fda0003f05100 */
[----:B------:R-:W-:Y:S05]  /*3be0*/  @P0 BRA `(.L_x_27) ;  /* 0x0000000800900947 */ /* 0x000fea0003800000 */
[C---:B------:R-:W-:Y:S01]  /*3bf0*/  IADD3 R7, PT, PT, -R6.reuse, -0x2, R11 ;  /* 0xfffffffe06077810 */ /* 0x040fe20007ffe10b */
[----:B------:R-:W-:Y:S01]  /*3c00*/  IMAD.MOV.U32 R21, RZ, RZ, R10 ;  /* 0x000000ffff157224 */ /* 0x000fe200078e000a */
[----:B------:R-:W-:Y:S01]  /*3c10*/  IADD3 R20, PT, PT, -R6, UR13, RZ ;  /* 0x0000000d06147c10 */ /* 0x000fe2000fffe1ff */
[----:B------:R-:W-:Y:S01]  /*3c20*/  IMAD.MOV.U32 R11, RZ, RZ, R8 ;  /* 0x000000ffff0b7224 */ /* 0x000fe200078e0008 */
[----:B------:R-:W-:Y:S02]  /*3c30*/  ISETP.GE.U32.AND P0, PT, R7, 0x7, PT ;  /* 0x000000070700780c */ /* 0x000fe40003f06070 */
[----:B------:R-:W-:-:S11]  /*3c40*/  LOP3.LUT P2, RZ, R20, 0x7, RZ, 0xc0, !PT ;  /* 0x0000000714ff7812 */ /* 0x000fd6000784c0ff */
[----:B------:R-:W-:Y:S05]  /*3c50*/  @!P0 BRA `(.L_x_28) ;  /* 0x00000004003c8947 */ /* 0x000fea0003800000 */
[----:B------:R-:W-:Y:S01]  /*3c60*/  LOP3.LUT R20, R20, 0xfffffff8, RZ, 0xc0, !PT ;  /* 0xfffffff814147812 */ /* 0x000fe200078ec0ff */
[----:B------:R-:W-:Y:S02]  /*3c70*/  IMAD.MOV.U32 R19, RZ, RZ, RZ ;  /* 0x000000ffff137224 */ /* 0x000fe400078e00ff */
[----:B------:R-:W-:Y:S02]  /*3c80*/  IMAD.MOV.U32 R21, RZ, RZ, R10 ;  /* 0x000000ffff157224 */ /* 0x000fe400078e000a */
[----:B------:R-:W-:-:S07]  /*3c90*/  IMAD.MOV.U32 R11, RZ, RZ, R8 ;  /* 0x000000ffff0b7224 */ /* 0x000fce00078e0008 */
.L_x_29:
[----:B------:R-:W-:-:S04]  /*3ca0*/  SHF.R.U64 R6, R17, R21, R16 ;  /* 0x0000001511067219 */ /* 0x000fc80000001210 */
[----:B------:R-:W-:-:S04]  /*3cb0*/  LOP3.LUT R6, R6, 0x1, RZ, 0xc0, !PT ;  /* 0x0000000106067812 */ /* 0x000fc800078ec0ff */
[----:B------:R-:W-:-:S04]  /*3cc0*/  ISETP.NE.U32.AND P0, PT, R6, 0x1, PT ;  /* 0x000000010600780c */ /* 0x000fc80003f05070 */
[----:B------:R-:W-:-:S13]  /*3cd0*/  ISETP.NE.U32.AND.EX P0, PT, RZ, RZ, PT, P0 ;  /* 0x000000ffff00720c */ /* 0x000fda0003f05100 */
[----:B------:R-:W-:-:S05]  /*3ce0*/  @!P0 IMAD.WIDE.U32 R26, R11, 0x8, R12 ;  /* 0x000000080b1a8825 */ /* 0x000fca00078e000c */
[----:B0-----:R-:W2:Y:S01]  /*3cf0*/  @!P0 LDG.E.64.CONSTANT R6, desc[UR14][R26.64] ;  /* 0x0000000e1a068981 */ /* 0x001ea2000c1e9b00 */
[----:B------:R-:W-:-:S05]  /*3d00*/  VIADD R28, R21, 0x1 ;  /* 0x00000001151c7836 */ /* 0x000fca0000000000 */
[----:B------:R-:W-:-:S04]  /*3d10*/  SHF.R.U64 R28, R17, R28, R16 ;  /* 0x0000001c111c7219 */ /* 0x000fc80000001210 */
[----:B------:R-:W-:-:S04]  /*3d20*/  LOP3.LUT R28, R28, 0x1, RZ, 0xc0, !PT ;  /* 0x000000011c1c7812 */ /* 0x000fc800078ec0ff */
[----:B------:R-:W-:-:S04]  /*3d30*/  ISETP.NE.U32.AND P1, PT, R28, 0x1, PT ;  /* 0x000000011c00780c */ /* 0x000fc80003f25070 */
[----:B------:R-:W-:-:S13]  /*3d40*/  ISETP.NE.U32.AND.EX P1, PT, RZ, RZ, PT, P1 ;  /* 0x000000ffff00720c */ /* 0x000fda0003f25110 */
[----:B------:R-:W-:-:S04]  /*3d50*/  @!P1 VIADD R29, R11, 0x1 ;  /* 0x000000010b1d9836 */ /* 0x000fc80000000000 */
[----:B------:R-:W-:Y:S01]  /*3d60*/  @!P1 IMAD.WIDE.U32 R28, R29, 0x8, R12 ;  /* 0x000000081d1c9825 */ /* 0x000fe200078e000c */
[----:B--2---:R-:W-:-:S04]  /*3d70*/  @!P0 DADD R4, R4, R6 ;  /* 0x0000000004048229 */ /* 0x004fc80000000006 */
[----:B------:R-:W2:Y:S01]  /*3d80*/  @!P1 LDG.E.64.CONSTANT R6, desc[UR14][R28.64] ;  /* 0x0000000e1c069981 */ /* 0x000ea2000c1e9b00 */
        /* <DEDUP_REMOVED lines=50> */
[----:B------:R-:W-:Y:S01]  /*40b0*/  @!P1 VIADD R29, R11, 0x7 ;  /* 0x000000070b1d9836 */ /* 0x000fe20000000000 */
[----:B--2---:R-:W-:-:S03]  /*40c0*/  @!P0 DADD R4, R4, R6 ;  /* 0x0000000004048229 */ /* 0x004fc60000000006 */
[----:B------:R-:W-:-:S06]  /*40d0*/  @!P1 IMAD.WIDE.U32 R6, R29, 0x8, R12 ;  /* 0x000000081d069825 */ /* 0x000fcc00078e000c */
[----:B------:R-:W2:Y:S01]  /*40e0*/  @!P1 LDG.E.64.CONSTANT R6, desc[UR14][R6.64] ;  /* 0x0000000e06069981 */ /* 0x000ea2000c1e9b00 */
[----:B------:R-:W-:Y:S02]  /*40f0*/  VIADD R19, R19, 0x8 ;  /* 0x0000000813137836 */ /* 0x000fe40000000000 */
[----:B------:R-:W-:Y:S02]  /*4100*/  VIADD R21, R21, 0x8 ;  /* 0x0000000815157836 */ /* 0x000fe40000000000 */
[----:B------:R-:W-:Y:S01]  /*4110*/  VIADD R11, R11, 0x8 ;  /* 0x000000080b0b7836 */ /* 0x000fe20000000000 */
[----:B------:R-:W-:Y:S01]  /*4120*/  ISETP.NE.AND P0, PT, R19, R20, PT ;  /* 0x000000141300720c */ /* 0x000fe20003f05270 */
[----:B--2---:R-:W-:-:S12]  /*4130*/  @!P1 DADD R4, R4, R6 ;  /* 0x0000000004049229 */ /* 0x004fd80000000006 */
[----:B------:R-:W-:Y:S05]  /*4140*/  @P0 BRA `(.L_x_29) ;  /* 0xfffffff800d40947 */ /* 0x000fea000383ffff */
.L_x_28:
[----:B------:R-:W-:Y:S05]  /*4150*/  @!P2 BRA `(.L_x_27) ;  /* 0x000000040034a947 */ /* 0x000fea0003800000 */
[----:B------:R-:W-:-:S05]  /*4160*/  LOP3.LUT R6, RZ, R2, RZ, 0x33, !PT ;  /* 0x00000002ff067212 */ /* 0x000fca00078e33ff */
[----:B------:R-:W-:-:S05]  /*4170*/  VIADD R6, R6, UR18 ;  /* 0x0000001206067c36 */ /* 0x000fca0008000000 */
[----:B------:R-:W-:-:S04]  /*4180*/  LOP3.LUT R6, R6, 0x7, RZ, 0xc0, !PT ;  /* 0x0000000706067812 */ /* 0x000fc800078ec0ff */
[C---:B------:R-:W-:Y:S01]  /*4190*/  LOP3.LUT P4, RZ, R6.reuse, 0x3, RZ, 0xc0, !PT ;  /* 0x0000000306ff7812 */ /* 0x040fe2000788c0ff */
[----:B------:R-:W-:-:S05]  /*41a0*/  VIADD R7, R6, 0xffffffff ;  /* 0xffffffff06077836 */ /* 0x000fca0000000000 */
[----:B------:R-:W-:-:S13]  /*41b0*/  ISETP.GE.U32.AND P0, PT, R7, 0x3, PT ;  /* 0x000000030700780c */ /* 0x000fda0003f06070 */
[----:B------:R-:W-:Y:S05]  /*41c0*/  @!P0 BRA `(.L_x_30) ;  /* 0x0000000000908947 */ /* 0x000fea0003800000 */
[----:B------:R-:W-:Y:S01]  /*41d0*/  VIADD R6, R21, 0x1 ;  /* 0x0000000115067836 */ /* 0x000fe20000000000 */
[----:B------:R-:W-:-:S04]  /*41e0*/  SHF.R.U64 R7, R17, R21, R16 ;  /* 0x0000001511077219 */ /* 0x000fc80000001210 */
[----:B------:R-:W-:Y:S02]  /*41f0*/  SHF.R.U64 R6, R17, R6, R16 ;  /* 0x0000000611067219 */ /* 0x000fe40000001210 */
[----:B------:R-:W-:Y:S02]  /*4200*/  LOP3.LUT R7, R7, 0x1, RZ, 0xc0, !PT ;  /* 0x0000000107077812 */ /* 0x000fe400078ec0ff */
[----:B------:R-:W-:Y:S02]  /*4210*/  LOP3.LUT R6, R6, 0x1, RZ, 0xc0, !PT ;  /* 0x0000000106067812 */ /* 0x000fe400078ec0ff */
[----:B------:R-:W-:Y:S02]  /*4220*/  ISETP.NE.U32.AND P0, PT, R7, 0x1, PT ;  /* 0x000000010700780c */ /* 0x000fe40003f05070 */
[----:B------:R-:W-:Y:S02]  /*4230*/  ISETP.NE.U32.AND P1, PT, R6, 0x1, PT ;  /* 0x000000010600780c */ /* 0x000fe40003f25070 */
[----:B------:R-:W-:-:S02]  /*4240*/  ISETP.NE.U32.AND.EX P0, PT, RZ, RZ, PT, P0 ;  /* 0x000000ffff00720c */ /* 0x000fc40003f05100 */
[----:B------:R-:W-:-:S11]  /*4250*/  ISETP.NE.U32.AND.EX P1, PT, RZ, RZ, PT, P1 ;  /* 0x000000ffff00720c */ /* 0x000fd60003f25110 */
[----:B------:R-:W-:-:S04]  /*4260*/  @!P0 IMAD.WIDE.U32 R26, R11, 0x8, R12 ;  /* 0x000000080b1a8825 */ /* 0x000fc800078e000c */
[----:B------:R-:W-:Y:S02]  /*4270*/  @!P1 VIADD R7, R11, 0x1 ;  /* 0x000000010b079836 */ /* 0x000fe40000000000 */
[----:B0-----:R-:W2:Y:S02]  /*4280*/  @!P0 LDG.E.64.CONSTANT R26, desc[UR14][R26.64] ;  /* 0x0000000e1a1a8981 */ /* 0x001ea4000c1e9b00 */
[----:B------:R-:W-:-:S06]  /*4290*/  @!P1 IMAD.WIDE.U32 R6, R7, 0x8, R12 ;  /* 0x0000000807069825 */ /* 0x000fcc00078e000c */
[----:B------:R-:W3:Y:S01]  /*42a0*/  @!P1 LDG.E.64.CONSTANT R6, desc[UR14][R6.64] ;  /* 0x0000000e06069981 */ /* 0x000ee2000c1e9b00 */
        /* <DEDUP_REMOVED lines=8> */
[----:B------:R-:W-:-:S04]  /*4330*/  ISETP.NE.U32.AND P3, PT, R19, 0x1, PT ;  /* 0x000000011300780c */ /* 0x000fc80003f65070 */
[----:B------:R-:W-:Y:S01]  /*4340*/  ISETP.NE.U32.AND.EX P3, PT, RZ, RZ, PT, P3 ;  /* 0x000000ffff00720c */ /* 0x000fe20003f65130 */
[----:B--2---:R-:W-:Y:S01]  /*4350*/  @!P0 DADD R4, R4, R26 ;  /* 0x0000000004048229 */ /* 0x004fe2000000001a */
[----:B------:R-:W-:-:S04]  /*4360*/  @!P2 VIADD R27, R11, 0x2 ;  /* 0x000000020b1ba836 */ /* 0x000fc80000000000 */
[----:B------:R-:W-:-:S03]  /*4370*/  @!P2 IMAD.WIDE.U32 R26, R27, 0x8, R12 ;  /* 0x000000081b1aa825 */ /* 0x000fc600078e000c */
[----:B---3--:R-:W-:-:S04]  /*4380*/  @!P1 DADD R4, R4, R6 ;  /* 0x0000000004049229 */ /* 0x008fc80000000006 */
[----:B------:R-:W-:Y:S01]  /*4390*/  @!P3 VIADD R7, R11, 0x3 ;  /* 0x000000030b07b836 */ /* 0x000fe20000000000 */
[----:B------:R-:W2:Y:S03]  /*43a0*/  @!P2 LDG.E.64.CONSTANT R26, desc[UR14][R26.64] ;  /* 0x0000000e1a1aa981 */ /* 0x000ea6000c1e9b00 */
[----:B------:R-:W-:-:S06]  /*43b0*/  @!P3 IMAD.WIDE.U32 R6, R7, 0x8, R12 ;  /* 0x000000080706b825 */ /* 0x000fcc00078e000c */
[----:B------:R-:W3:Y:S01]  /*43c0*/  @!P3 LDG.E.64.CONSTANT R6, desc[UR14][R6.64] ;  /* 0x0000000e0606b981 */ /* 0x000ee2000c1e9b00 */
[----:B------:R-:W-:Y:S02]  /*43d0*/  VIADD R21, R21, 0x4 ;  /* 0x0000000415157836 */ /* 0x000fe40000000000 */
[----:B------:R-:W-:Y:S01]  /*43e0*/  VIADD R11, R11, 0x4 ;  /* 0x000000040b0b7836 */ /* 0x000fe20000000000 */
[----:B--2---:R-:W-:-:S08]  /*43f0*/  @!P2 DADD R4, R4, R26 ;  /* 0x000000000404a229 */ /* 0x004fd0000000001a */
[----:B---3--:R-:W-:-:S11]  /*4400*/  @!P3 DADD R4, R4, R6 ;  /* 0x000000000404b229 */ /* 0x008fd60000000006 */
.L_x_30:
[----:B------:R-:W-:Y:S05]  /*4410*/  @!P4 BRA `(.L_x_27) ;  /* 0x000000000084c947 */ /* 0x000fea0003800000 */
[----:B------:R-:W-:-:S05]  /*4420*/  LOP3.LUT R19, R0, 0x3, RZ, 0x3c, !PT ;  /* 0x0000000300137812 */ /* 0x000fca00078e3cff */
[----:B------:R-:W-:-:S05]  /*4430*/  VIADD R19, R19, UR18 ;  /* 0x0000001213137c36 */ /* 0x000fca0008000000 */
[----:B------:R-:W-:-:S04]  /*4440*/  LOP3.LUT R6, R19, 0x3, RZ, 0xc0, !PT ;  /* 0x0000000313067812 */ /* 0x000fc800078ec0ff */
[----:B------:R-:W-:-:S13]  /*4450*/  ISETP.NE.AND P0, PT, R6, 0x1, PT ;  /* 0x000000010600780c */ /* 0x000fda0003f05270 */
        /* <DEDUP_REMOVED lines=15> */
[----:B------:R-:W-:Y:S02]  /*4550*/  VIADD R21, R21, 0x2 ;  /* 0x0000000215157836 */ /* 0x000fe40000000000 */
[----:B------:R-:W-:Y:S01]  /*4560*/  VIADD R11, R11, 0x2 ;  /* 0x000000020b0b7836 */ /* 0x000fe20000000000 */
[----:B--2---:R-:W-:-:S08]  /*4570*/  @!P0 DADD R4, R4, R26 ;  /* 0x0000000004048229 */ /* 0x004fd0000000001a */
[----:B---3--:R-:W-:-:S11]  /*4580*/  @!P1 DADD R4, R4, R6 ;  /* 0x0000000004049229 */ /* 0x008fd60000000006 */
.L_x_31:
[----:B------:R-:W-:Y:S02]  /*4590*/  SHF.R.U64 R6, R17, R21, R16 ;  /* 0x0000001511067219 */ /* 0x000fe40000001210 */
[----:B------:R-:W-:Y:S02]  /*45a0*/  LOP3.LUT R19, R19, 0x1, RZ, 0xc0, !PT ;  /* 0x0000000113137812 */ /* 0x000fe400078ec0ff */
[----:B------:R-:W-:-:S04]  /*45b0*/  LOP3.LUT R6, R6, 0x1, RZ, 0xc0, !PT ;  /* 0x0000000106067812 */ /* 0x000fc800078ec0ff */
[----:B------:R-:W-:-:S04]  /*45c0*/  ISETP.NE.U32.AND P0, PT, R6, 0x1, PT ;  /* 0x000000010600780c */ /* 0x000fc80003f05070 */
[----:B------:R-:W-:-:S04]  /*45d0*/  ISETP.NE.U32.AND.EX P0, PT, RZ, RZ, PT, P0 ;  /* 0x000000ffff00720c */ /* 0x000fc80003f05100 */
[----:B------:R-:W-:-:S13]  /*45e0*/  ISETP.NE.U32.OR P0, PT, R19, 0x1, P0 ;  /* 0x000000011300780c */ /* 0x000fda0000705470 */
[----:B------:R-:W-:Y:S05]  /*45f0*/  @P0 BRA `(.L_x_27) ;  /* 0x00000000000c0947 */ /* 0x000fea0003800000 */
[----:B------:R-:W-:-:S06]  /*4600*/  IMAD.WIDE.U32 R6, R11, 0x8, R12 ;  /* 0x000000080b067825 */ /* 0x000fcc00078e000c */
[----:B0-----:R-:W2:Y:S02]  /*4610*/  LDG.E.64.CONSTANT R6, desc[UR14][R6.64] ;  /* 0x0000000e06067981 */ /* 0x001ea4000c1e9b00 */
[----:B--2---:R-:W-:-:S11]  /*4620*/  DADD R4, R4, R6 ;  /* 0x0000000004047229 */ /* 0x004fd60000000006 */
.L_x_27:
[----:B------:R-:W-:-:S07]  /*4630*/  IMAD.IADD R8, R8, 0x1, R3 ;  /* 0x0000000108087824 */ /* 0x000fce00078e0203 */
.L_x_26:
[----:B------:R-:W1:Y:S01]  /*4640*/  LDCU UR11, c[0x0][0x3a0] ;  /* 0x00007400ff0b77ac */ /* 0x000e620008000800 */
[----:B------:R-:W-:Y:S02]  /*4650*/  VIADD R2, R2, 0x1 ;  /* 0x0000000102027836 */ /* 0x000fe40000000000 */
[----:B------:R-:W-:Y:S02]  /*4660*/  VIADD R0, R0, 0x1 ;  /* 0x0000000100007836 */ /* 0x000fe40000000000 */
[----:B------:R-:W-:Y:S02]  /*4670*/  VIADD R3, R3, 0xffffffff ;  /* 0xffffffff03037836 */ /* 0x000fe40000000000 */
[----:B------:R-:W-:Y:S01]  /*4680*/  IMAD.MOV.U32 R6, RZ, RZ, R10 ;  /* 0x000000ffff067224 */ /* 0x000fe200078e000a */
[----:B-1----:R-:W-:-:S13]  /*4690*/  ISETP.NE.AND P0, PT, R10, UR11, PT ;  /* 0x0000000b0a007c0c */ /* 0x002fda000bf05270 */
[----:B------:R-:W-:Y:S05]  /*46a0*/  @P0 BRA `(.L_x_32) ;  /* 0xfffffff4002c0947 */ /* 0x000fea000383ffff */
[----:B------:R-:W-:Y:S01]  /*46b0*/  DSETP.NEU.AND P0, PT, |R4|, +INF , PT ;  /* 0x7ff000000400742a */ /* 0x000fe20003f0d200 */
[----:B------:R-:W-:-:S13]  /*46c0*/  BSSY.RECONVERGENT B1, `(.L_x_33) ;  /* 0x0000018000017945 */ /* 0x000fda0003800200 */
[----:B------:R-:W-:Y:S01]  /*46d0*/  @!P0 DMUL R2, RZ, R4 ;  /* 0x00000004ff028228 */ /* 0x000fe20000000000 */
[----:B------:R-:W-:Y:S01]  /*46e0*/  @!P0 IMAD.MOV.U32 R0, RZ, RZ, RZ ;  /* 0x000000ffff008224 */ /* 0x000fe200078e00ff */
[----:B------:R-:W-:Y:S09]  /*46f0*/  @!P0 BRA `(.L_x_34) ;  /* 0x0000000000508947 */ /* 0x000ff20003800000 */
[----:B------:R-:W-:Y:S01]  /*4700*/  UMOV UR20, 0x6dc9c883 ;  /* 0x6dc9c88300147882 */ /* 0x000fe20000000000 */
[----:B------:R-:W-:Y:S01]  /*4710*/  UMOV UR21, 0x3fe45f30 ;  /* 0x3fe45f3000157882 */ /* 0x000fe20000000000 */
[C---:B------:R-:W-:Y:S02]  /*4720*/  DSETP.GE.AND P0, PT, |R4|.reuse, 2.14748364800000000000e+09, PT ;  /* 0x41e000000400742a */ /* 0x040fe40003f06200 */
[----:B------:R-:W-:Y:S01]  /*4730*/  DMUL R6, R4, UR20 ;  /* 0x0000001404067c28 */ /* 0x000fe20008000000 */
[----:B------:R-:W-:Y:S01]  /*4740*/  UMOV UR20, 0x54442d18 ;  /* 0x54442d1800147882 */ /* 0x000fe20000000000 */
[----:B------:R-:W-:-:S04]  /*4750*/  UMOV UR21, 0x3ff921fb ;  /* 0x3ff921fb00157882 */ /* 0x000fc80000000000 */
[----:B------:R-:W1:Y:S08]  /*4760*/  F2I.F64 R0, R6 ;  /* 0x0000000600007311 */ /* 0x000e700000301100 */
[----:B-1----:R-:W1:Y:S02]  /*4770*/  I2F.F64 R2, R0 ;  /* 0x0000000000027312 */ /* 0x002e640000201c00 */
[----:B-1----:R-:W-:Y:S01]  /*4780*/  DFMA R10, R2, -UR20, R4 ;  /* 0x80000014020a7c2b */ /* 0x002fe20008000004 */
        /* <DEDUP_REMOVED lines=8> */
[----:B------:R-:W-:Y:S01]  /*4810*/  MOV R20, 0x4840 ;  /* 0x0000484000147802 */ /* 0x000fe20000000f00 */
[----:B------:R-:W-:-:S07]  /*4820*/  IMAD.MOV.U32 R19, RZ, RZ, R5 ;  /* 0x000000ffff137224 */ /* 0x000fce00078e0005 */
[----:B0-----:R-:W-:Y:S05]  /*4830*/  CALL.REL.NOINC `($_Z23iqp_encode_batch_kernelPKdP7double2mmjji$__internal_trig_reduction_slowpathd) ;  /* 0x00000008003c7944 */ /* 0x001fea0003c00000 */
.L_x_34:
[----:B0-----:R-:W-:Y:S05]  /*4840*/  BSYNC.RECONVERGENT B1 ;  /* 0x0000000000017941 */ /* 0x001fea0003800200 */
.L_x_33:
[----:B------:R-:W-:Y:S01]  /*4850*/  DMUL R4, R2, R2 ;  /* 0x0000000202047228 */ /* 0x000fe20000000000 */
[----:B------:R-:W-:Y:S01]  /*4860*/  IMAD.MOV.U32 R6, RZ, RZ, 0x2cb0d246 ;  /* 0x2cb0d246ff067424 */ /* 0x000fe200078e00ff */
[----:B------:R-:W-:Y:S01]  /*4870*/  UMOV UR20, 0xf9785eba ;  /* 0xf9785eba00147882 */ /* 0x000fe20000000000 */
[----:B------:R-:W-:Y:S01]  /*4880*/  IMAD.MOV.U32 R7, RZ, RZ, 0x3e5ae5f1 ;  /* 0x3e5ae5f1ff077424 */ /* 0x000fe200078e00ff */
[----:B------:R-:W-:Y:S01]  /*4890*/  UMOV UR21, 0x3de5db65 ;  /* 0x3de5db6500157882 */ /* 0x000fe20000000000 */
[----:B------:R-:W-:Y:S01]  /*48a0*/  IMAD.MOV.U32 R10, RZ, RZ, -0x3e107ad8 ;  /* 0xc1ef8528ff0a7424 */ /* 0x000fe200078e00ff */
[----:B------:R-:W-:Y:S01]  /*48b0*/  LOP3.LUT R19, R23, R16, RZ, 0xc0, !PT ;  /* 0x0000001017137212 */ /* 0x000fe200078ec0ff */
[----:B------:R-:W-:Y:S01]  /*48c0*/  IMAD.MOV.U32 R11, RZ, RZ, 0x3e21eea7 ;  /* 0x3e21eea7ff0b7424 */ /* 0x000fe200078e00ff */
[----:B------:R-:W-:Y:S01]  /*48d0*/  UMOV UR22, 0x11110818 ;  /* 0x1111081800167882 */ /* 0x000fe20000000000 */
[C---:B------:R-:W-:Y:S01]  /*48e0*/  DFMA R6, R4.reuse, UR20, -R6 ;  /* 0x0000001404067c2b */ /* 0x040fe20008000806 */
[----:B------:R-:W-:Y:S01]  /*48f0*/  UMOV UR20, 0x20fd8164 ;  /* 0x20fd816400147882 */ /* 0x000fe20000000000 */
[----:B------:R-:W-:Y:S01]  /*4900*/  UMOV UR21, 0x3da8ff83 ;  /* 0x3da8ff8300157882 */ /* 0x000fe20000000000 */
[----:B------:R-:W-:Y:S01]  /*4910*/  LOP3.LUT R21, R19, R22, R17, 0x78, !PT ;  /* 0x0000001613157212 */ /* 0x000fe200078e7811 */
[C---:B------:R-:W-:Y:S01]  /*4920*/  DFMA R10, R4.reuse, -UR20, R10 ;  /* 0x80000014040a7c2b */ /* 0x040fe2000800000a */
[----:B------:R-:W-:Y:S01]  /*4930*/  UMOV UR20, 0x69ace392 ;  /* 0x69ace39200147882 */ /* 0x000fe20000000000 */
[----:B------:R-:W-:Y:S01]  /*4940*/  UMOV UR21, 0x3ec71de3 ;  /* 0x3ec71de300157882 */ /* 0x000fe20000000000 */
[--C-:B------:R-:W-:Y:S01]  /*4950*/  SHF.R.U32.HI R8, RZ, 0x10, R19.reuse ;  /* 0x00000010ff087819 */ /* 0x100fe20000011613 */
[C---:B------:R-:W-:Y:S01]  /*4960*/  DFMA R6, R4.reuse, R6, UR20 ;  /* 0x0000001404067e2b */ /* 0x040fe20008000006 */
[----:B------:R-:W-:Y:S01]  /*4970*/  UMOV UR20, 0x8e06e6d9 ;  /* 0x8e06e6d900147882 */ /* 0x000fe20000000000 */
[----:B------:R-:W-:Y:S01]  /*4980*/  UMOV UR21, 0x3e927e4f ;  /* 0x3e927e4f00157882 */ /* 0x000fe20000000000 */
[----:B------:R-:W-:Y:S01]  /*4990*/  SHF.R.U64 R20, R21, 0x10, R19 ;  /* 0x0000001015147819 */ /* 0x000fe20000001213 */
[C---:B------:R-:W-:Y:S01]  /*49a0*/  DFMA R10, R4.reuse, R10, -UR20 ;  /* 0x80000014040a7e2b */ /* 0x040fe2000800000a */
[----:B------:R-:W-:Y:S01]  /*49b0*/  UMOV UR20, 0x19db62a1 ;  /* 0x19db62a100147882 */ /* 0x000fe20000000000 */
[----:B------:R-:W-:Y:S01]  /*49c0*/  UMOV UR21, 0x3f2a01a0 ;  /* 0x3f2a01a000157882 */ /* 0x000fe20000000000 */
[----:B------:R-:W-:Y:S01]  /*49d0*/  LOP3.LUT R8, R19, R8, RZ, 0x3c, !PT ;  /* 0x0000000813087212 */ /* 0x000fe200078e3cff */
[C---:B------:R-:W-:Y:S01]  /*49e0*/  DFMA R6, R4.reuse, R6, -UR20 ;  /* 0x8000001404067e2b */ /* 0x040fe20008000006 */
[----:B------:R-:W-:Y:S01]  /*49f0*/  UMOV UR20, 0x19ddbce9 ;  /* 0x19ddbce900147882 */ /* 0x000fe20000000000 */
[----:B------:R-:W-:Y:S01]  /*4a00*/  UMOV UR21, 0x3efa01a0 ;  /* 0x3efa01a000157882 */ /* 0x000fe20000000000 */
[----:B------:R-:W-:Y:S01]  /*4a10*/  LOP3.LUT R21, R21, R20, RZ, 0x3c, !PT ;  /* 0x0000001415157212 */ /* 0x000fe200078e3cff */
[C---:B------:R-:W-:Y:S01]  /*4a20*/  DFMA R10, R4.reuse, R10, UR20 ;  /* 0x00000014040a7e2b */ /* 0x040fe2000800000a */
[----:B------:R-:W-:Y:S01]  /*4a30*/  UMOV UR23, 0x3f811111 ;  /* 0x3f81111100177882 */ /* 0x000fe20000000000 */
[----:B------:R-:W-:Y:S01]  /*4a40*/  UMOV UR20, 0x16c15d47 ;  /* 0x16c15d4700147882 */ /* 0x000fe20000000000 */
[----:B------:R-:W-:Y:S01]  /*4a50*/  UMOV UR21, 0x3f56c16c ;  /* 0x3f56c16c00157882 */ /* 0x000fe20000000000 */
[C---:B------:R-:W-:Y:S01]  /*4a60*/  DFMA R6, R4.reuse, R6, UR22 ;  /* 0x0000001604067e2b */ /* 0x040fe20008000006 */
[--C-:B------:R-:W-:Y:S01]  /*4a70*/  SHF.R.U32.HI R19, RZ, 0x8, R8.reuse ;  /* 0x00000008ff137819 */ /* 0x100fe20000011608 */
[----:B------:R-:W-:Y:S01]  /*4a80*/  UMOV UR22, 0x55555554 ;  /* 0x5555555400167882 */ /* 0x000fe20000000000 */
[C---:B------:R-:W-:Y:S01]  /*4a90*/  SHF.R.U64 R20, R21.reuse, 0x8, R8 ;  /* 0x0000000815147819 */ /* 0x040fe20000001208 */
[C---:B------:R-:W-:Y:S01]  /*4aa0*/  DFMA R10, R4.reuse, R10, -UR20 ;  /* 0x80000014040a7e2b */ /* 0x040fe2000800000a */
[----:B------:R-:W-:Y:S01]  /*4ab0*/  LOP3.LUT R19, R8, R19, RZ, 0x3c, !PT ;  /* 0x0000001308137212 */ /* 0x000fe200078e3cff */
[----:B------:R-:W-:Y:S01]  /*4ac0*/  UMOV UR23, 0x3fc55555 ;  /* 0x3fc5555500177882 */ /* 0x000fe20000000000 */
[----:B------:R-:W-:Y:S01]  /*4ad0*/  LOP3.LUT R8, R21, R20, RZ, 0x3c, !PT ;  /* 0x0000001415087212 */ /* 0x000fe200078e3cff */
[----:B------:R-:W-:Y:S01]  /*4ae0*/  UMOV UR20, 0x55555551 ;  /* 0x5555555100147882 */ /* 0x000fe20000000000 */
[----:B------:R-:W-:Y:S01]  /*4af0*/  UMOV UR21, 0x3fa55555 ;  /* 0x3fa5555500157882 */ /* 0x000fe20000000000 */
[C---:B------:R-:W-:Y:S01]  /*4b00*/  DFMA R6, R4.reuse, R6, -UR22 ;  /* 0x8000001604067e2b */ /* 0x040fe20008000006 */
[--C-:B------:R-:W-:Y:S01]  /*4b10*/  SHF.R.U32.HI R20, RZ, 0x4, R19.reuse ;  /* 0x00000004ff147819 */ /* 0x100fe20000011613 */
[----:B------:R-:W-:Y:S01]  /*4b20*/  DFMA R10, R4, R10, UR20 ;  /* 0x00000014040a7e2b */ /* 0x000fe2000800000a */
[----:B------:R-:W-:Y:S01]  /*4b30*/  SHF.R.U64 R21, R8, 0x4, R19 ;  /* 0x0000000408157819 */ /* 0x000fe20000001213 */
[----:B------:R-:W0:Y:S01]  /*4b40*/  LDCU.64 UR20, c[0x0][0x398] ;  /* 0x00007300ff1477ac */ /* 0x000e220008000a00 */
[----:B------:R-:W-:-:S02]  /*4b50*/  LOP3.LUT R19, R19, R20, RZ, 0x3c, !PT ;  /* 0x0000001413137212 */ /* 0x000fc400078e3cff */
[----:B------:R-:W-:Y:S01]  /*4b60*/  LOP3.LUT R8, R8, R21, RZ, 0x3c, !PT ;  /* 0x0000001508087212 */ /* 0x000fe200078e3cff */
[C---:B------:R-:W-:Y:S01]  /*4b70*/  DFMA R6, R4.reuse, R6, RZ ;  /* 0x000000060406722b */ /* 0x040fe200000000ff */
[--C-:B------:R-:W-:Y:S01]  /*4b80*/  SHF.R.U32.HI R20, RZ, 0x2, R19.reuse ;  /* 0x00000002ff147819 */ /* 0x100fe20000011613 */
[----:B------:R-:W-:Y:S01]  /*4b90*/  DFMA R10, R4, R10, -0.5 ;  /* 0xbfe00000040a742b */ /* 0x000fe2000000000a */
[C---:B------:R-:W-:Y:S02]  /*4ba0*/  SHF.R.U64 R21, R8.reuse, 0x2, R19 ;  /* 0x0000000208157819 */ /* 0x040fe40000001213 */
[----:B------:R-:W-:Y:S02]  /*4bb0*/  LOP3.LUT R20, R19, R20, RZ, 0x3c, !PT ;  /* 0x0000001413147212 */ /* 0x000fe400078e3cff */
[----:B------:R-:W-:Y:S01]  /*4bc0*/  LOP3.LUT R19, R8, R21, RZ, 0x3c, !PT ;  /* 0x0000001508137212 */ /* 0x000fe200078e3cff */
[----:B------:R-:W-:Y:S01]  /*4bd0*/  DFMA R6, R6, R2, R2 ;  /* 0x000000020606722b */ /* 0x000fe20000000002 */
[----:B------:R-:W-:Y:S01]  /*4be0*/  LOP3.LUT P2, RZ, R0, 0x2, RZ, 0xc0, !PT ;  /* 0x0000000200ff7812 */ /* 0x000fe2000784c0ff */
[----:B------:R-:W-:Y:S01]  /*4bf0*/  DFMA R10, R4, R10, 1 ;  /* 0x3ff00000040a742b */ /* 0x000fe2000000000a */
[----:B------:R-:W-:-:S02]  /*4c00*/  SHF.R.U64 R2, R19, 0x1, R20 ;  /* 0x0000000113027819 */ /* 0x000fc40000001214 */
[----:B------:R-:W-:Y:S02]  /*4c10*/  LOP3.LUT R3, R0, 0x1, RZ, 0xc0, !PT ;  /* 0x0000000100037812 */ /* 0x000fe400078ec0ff */
[----:B------:R-:W-:Y:S02]  /*4c20*/  LOP3.LUT R2, R19, 0x1, R2, 0x48, !PT ;  /* 0x0000000113027812 */ /* 0x000fe400078e4802 */
[----:B------:R-:W-:Y:S02]  /*4c30*/  ISETP.NE.U32.AND P1, PT, R3, 0x1, PT ;  /* 0x000000010300780c */ /* 0x000fe40003f25070 */
[----:B------:R-:W-:Y:S02]  /*4c40*/  IADD3 R17, P3, PT, R17, 0x1, RZ ;  /* 0x0000000111117810 */ /* 0x000fe40007f7e0ff */
[----:B------:R-:W-:Y:S02]  /*4c50*/  ISETP.NE.U32.AND P0, PT, R2, 0x1, PT ;  /* 0x000000010200780c */ /* 0x000fe40003f05070 */
[----:B------:R-:W-:Y:S01]  /*4c60*/  LOP3.LUT R3, R7, 0x80000000, RZ, 0x3c, !PT ;  /* 0x8000000007037812 */ /* 0x000fe200078e3cff */
[----:B------:R-:W-:Y:S01]  /*4c70*/  IMAD.X R16, RZ, RZ, R16, P3 ;  /* 0x000000ffff107224 */ /* 0x000fe200018e0610 */
        /* <DEDUP_REMOVED lines=27> */
[----:B-1----:R-:W-:Y:S05]  /*4e30*/  @!P0 BRA `(.L_x_36) ;  /* 0xffffffdc00148947 */ /* 0x002fea000383ffff */
[----:B------:R-:W-:Y:S05]  /*4e40*/  BSYNC.RECONVERGENT B0 ;  /* 0x0000000000007941 */ /* 0x000fea0003800200 */
.L_x_19:
[----:B------:R-:W-:Y:S05]  /*4e50*/  EXIT ;  /* 0x000000000000794d */ /* 0x000fea0003800000 */
        .weak           $__internal_0_$__cuda_sm20_dblrcp_rn_slowpath_v3
        .type           $__internal_0_$__cuda_sm20_dblrcp_rn_slowpath_v3,@function
        .size           $__internal_0_$__cuda_sm20_dblrcp_rn_slowpath_v3,($_Z23iqp_encode_batch_kernelPKdP7double2mmjji$__internal_trig_reduction_slowpathd - $__internal_0_$__cuda_sm20_dblrcp_rn_slowpath_v3)
$__internal_0_$__cuda_sm20_dblrcp_rn_slowpath_v3:
[----:B------:R-:W-:-:S14]  /*4e60*/  DSETP.GTU.AND P0, PT, |R2|, +INF , PT ;  /* 0x7ff000000200742a */ /* 0x000fdc0003f0c200 */
[----:B------:R-:W-:Y:S05]  /*4e70*/  @P0 BRA `(.L_x_37) ;  /* 0x0000000000940947 */ /* 0x000fea0003800000 */
[----:B------:R-:W-:-:S05]  /*4e80*/  LOP3.LUT R4, R3, 0x7fffffff, RZ, 0xc0, !PT ;  /* 0x7fffffff03047812 */ /* 0x000fca00078ec0ff */
[----:B------:R-:W-:-:S05]  /*4e90*/  VIADD R5, R4, 0xffffffff ;  /* 0xffffffff04057836 */ /* 0x000fca0000000000 */
[----:B------:R-:W-:-:S13]  /*4ea0*/  ISETP.GE.U32.AND P0, PT, R5, 0x7fefffff, PT ;  /* 0x7fefffff0500780c */ /* 0x000fda0003f06070 */
[----:B------:R-:W-:Y:S01]  /*4eb0*/  @P0 IMAD.MOV.U32 R10, RZ, RZ, RZ ;  /* 0x000000ffff0a0224 */ /* 0x000fe200078e00ff */
[----:B------:R-:W-:-:S04]  /*4ec0*/  @P0 LOP3.LUT R11, R3, 0x7ff00000, RZ, 0x3c, !PT ;  /* 0x7ff00000030b0812 */ /* 0x000fc800078e3cff */
[----:B------:R-:W-:Y:S02]  /*4ed0*/  @P0 R2UR UR6, R10 ;  /* 0x000000000a0602ca */ /* 0x000fe400000e0000 */
[----:B------:R-:W-:Y:S01]  /*4ee0*/  @P0 R2UR UR7, R11 ;  /* 0x000000000b0702ca */ /* 0x000fe200000e0000 */
[----:B------:R-:W-:-:S14]  /*4ef0*/  @P0 BRA `(.L_x_38) ;  /* 0x0000000000800947 */ /* 0x000fdc0003800000 */
[----:B------:R-:W-:-:S13]  /*4f00*/  ISETP.GE.U32.AND P0, PT, R4, 0x1000001, PT ;  /* 0x010000010400780c */ /* 0x000fda0003f06070 */
[----:B------:R-:W-:Y:S05]  /*4f10*/  @!P0 BRA `(.L_x_39) ;  /* 0x00000000003c8947 */ /* 0x000fea0003800000 */
[----:B------:R-:W-:Y:S02]  /*4f20*/  VIADD R5, R3, 0xc0200000 ;  /* 0xc020000003057836 */ /* 0x000fe40000000000 */
[----:B------:R-:W-:Y:S02]  /*4f30*/  IMAD.MOV.U32 R4, RZ, RZ, R2 ;  /* 0x000000ffff047224 */ /* 0x000fe400078e0002 */
[----:B------:R-:W0:Y:S04]  /*4f40*/  MUFU.RCP64H R7, R5 ;  /* 0x0000000500077308 */ /* 0x000e280000001800 */
[----:B0-----:R-:W-:-:S08]  /*4f50*/  DFMA R10, -R4, R6, 1 ;  /* 0x3ff00000040a742b */ /* 0x001fd00000000106 */
[----:B------:R-:W-:-:S08]  /*4f60*/  DFMA R10, R10, R10, R10 ;  /* 0x0000000a0a0a722b */ /* 0x000fd0000000000a */
[----:B------:R-:W-:-:S08]  /*4f70*/  DFMA R10, R6, R10, R6 ;  /* 0x0000000a060a722b */ /* 0x000fd00000000006 */
[----:B------:R-:W-:-:S08]  /*4f80*/  DFMA R6, -R4, R10, 1 ;  /* 0x3ff000000406742b */ /* 0x000fd0000000010a */
[----:B------:R-:W-:-:S08]  /*4f90*/  DFMA R6, R10, R6, R10 ;  /* 0x000000060a06722b */ /* 0x000fd0000000000a */
[----:B------:R-:W-:-:S08]  /*4fa0*/  DMUL R6, R6, 2.2250738585072013831e-308 ;  /* 0x0010000006067828 */ /* 0x000fd00000000000 */
[----:B------:R-:W-:-:S08]  /*4fb0*/  DFMA R2, -R2, R6, 1 ;  /* 0x3ff000000202742b */ /* 0x000fd00000000106 */
[----:B------:R-:W-:-:S08]  /*4fc0*/  DFMA R2, R2, R2, R2 ;  /* 0x000000020202722b */ /* 0x000fd00000000002 */
[----:B------:R-:W-:-:S10]  /*4fd0*/  DFMA R2, R6, R2, R6 ;  /* 0x000000020602722b */ /* 0x000fd40000000006 */
[----:B------:R-:W-:Y:S02]  /*4fe0*/  R2UR UR6, R2 ;  /* 0x00000000020672ca */ /* 0x000fe400000e0000 */
[----:B------:R-:W-:Y:S01]  /*4ff0*/  R2UR UR7, R3 ;  /* 0x00000000030772ca */ /* 0x000fe200000e0000 */
[----:B------:R-:W-:-:S14]  /*5000*/  BRA `(.L_x_38) ;  /* 0x00000000003c7947 */ /* 0x000fdc0003800000 */
.L_x_39:
[----:B------:R-:W-:Y:S01]  /*5010*/  DMUL R2, R2, 8.11296384146066816958e+31 ;  /* 0x4690000002027828 */ /* 0x000fe20000000000 */
[----:B------:R-:W-:-:S05]  /*5020*/  IMAD.MOV.U32 R4, RZ, RZ, R6 ;  /* 0x000000ffff047224 */ /* 0x000fca00078e0006 */
[----:B------:R-:W0:Y:S02]  /*5030*/  MUFU.RCP64H R5, R3 ;  /* 0x0000000300057308 */ /* 0x000e240000001800 */
[----:B0-----:R-:W-:-:S08]  /*5040*/  DFMA R6, -R2, R4, 1 ;  /* 0x3ff000000206742b */ /* 0x001fd00000000104 */
[----:B------:R-:W-:-:S08]  /*5050*/  DFMA R6, R6, R6, R6 ;  /* 0x000000060606722b */ /* 0x000fd00000000006 */
[----:B------:R-:W-:-:S08]  /*5060*/  DFMA R6, R4, R6, R4 ;  /* 0x000000060406722b */ /* 0x000fd00000000004 */
[----:B------:R-:W-:-:S08]  /*5070*/  DFMA R4, -R2, R6, 1 ;  /* 0x3ff000000204742b */ /* 0x000fd00000000106 */
[----:B------:R-:W-:-:S08]  /*5080*/  DFMA R4, R6, R4, R6 ;  /* 0x000000040604722b */ /* 0x000fd00000000006 */
[----:B------:R-:W-:-:S10]  /*5090*/  DMUL R4, R4, 8.11296384146066816958e+31 ;  /* 0x4690000004047828 */ /* 0x000fd40000000000 */
[----:B------:R-:W-:Y:S02]  /*50a0*/  R2UR UR6, R4 ;  /* 0x00000000040672ca */ /* 0x000fe400000e0000 */
[----:B------:R-:W-:Y:S01]  /*50b0*/  R2UR UR7, R5 ;  /* 0x00000000050772ca */ /* 0x000fe200000e0000 */
[----:B------:R-:W-:-:S14]  /*50c0*/  BRA `(.L_x_38) ;  /* 0x00000000000c7947 */ /* 0x000fdc0003800000 */
.L_x_37:
[----:B------:R-:W-:Y:S02]  /*50d0*/  LOP3.LUT R3, R3, 0x80000, RZ, 0xfc, !PT ;  /* 0x0008000003037812 */ /* 0x000fe400078efcff */
[----:B------:R-:W-:Y:S02]  /*50e0*/  R2UR UR6, R2 ;  /* 0x00000000020672ca */ /* 0x000fe400000e0000 */
[----:B------:R-:W-:-:S15]  /*50f0*/  R2UR UR7, R3 ;  /* 0x00000000030772ca */ /* 0x000fde00000e0000 */
.L_x_38:
[----:B------:R-:W-:Y:S02]  /*5100*/  IMAD.MOV.U32 R2, RZ, RZ, R0 ;  /* 0x000000ffff027224 */ /* 0x000fe400078e0000 */
[----:B------:R-:W-:-:S04]  /*5110*/  IMAD.MOV.U32 R3, RZ, RZ, 0x0 ;  /* 0x00000000ff037424 */ /* 0x000fc800078e00ff */
[----:B------:R-:W-:Y:S05]  /*5120*/  RET.REL.NODEC R2 `(_Z23iqp_encode_batch_kernelPKdP7double2mmjji) ;  /* 0xffffffac02b47950 */ /* 0x000fea0003c3ffff */
        .type           $_Z23iqp_encode_batch_kernelPKdP7double2mmjji$__internal_trig_reduction_slowpathd,@function
        .size           $_Z23iqp_encode_batch_kernelPKdP7double2mmjji$__internal_trig_reduction_slowpathd,(.L_x_88 - $_Z23iqp_encode_batch_kernelPKdP7double2mmjji$__internal_trig_reduction_slowpathd)
$_Z23iqp_encode_batch_kernelPKdP7double2mmjji$__internal_trig_reduction_slowpathd:
[----:B------:R-:W-:Y:S01]  /*5130*/  SHF.R.U32.HI R21, RZ, 0x14, R19 ;  /* 0x00000014ff157819 */ /* 0x000fe20000011613 */
[----:B------:R-:W-:-:S03]  /*5140*/  IMAD.MOV.U32 R3, RZ, RZ, RZ ;  /* 0x000000ffff037224 */ /* 0x000fc600078e00ff */
[----:B------:R-:W-:-:S04]  /*5150*/  LOP3.LUT R0, R21, 0x7ff, RZ, 0xc0, !PT ;  /* 0x000007ff15007812 */ /* 0x000fc800078ec0ff */
[----:B------:R-:W-:-:S13]  /*5160*/  ISETP.NE.AND P0, PT, R0, 0x7ff, PT ;  /* 0x000007ff0000780c */ /* 0x000fda0003f05270 */
[----:B------:R-:W-:Y:S05]  /*5170*/  @!P0 BRA `(.L_x_40) ;  /* 0x0000000800688947 */ /* 0x000fea0003800000 */
[----:B------:R-:W-:Y:S01]  /*5180*/  VIADD R0, R0, 0xfffffc00 ;  /* 0xfffffc0000007836 */ /* 0x000fe20000000000 */
[----:B------:R-:W-:Y:S01]  /*5190*/  BSSY.RECONVERGENT B2, `(.L_x_41) ;  /* 0x0000034000027945 */ /* 0x000fe20003800200 */
[----:B------:R-:W-:-:S03]  /*51a0*/  CS2R R4, SRZ ;  /* 0x0000000000047805 */ /* 0x000fc6000001ff00 */
[----:B------:R-:W-:Y:S02]  /*51b0*/  SHF.R.U32.HI R3, RZ, 0x6, R0 ;  /* 0x00000006ff037819 */ /* 0x000fe40000011600 */
[----:B------:R-:W-:Y:S02]  /*51c0*/  ISETP.GE.U32.AND P0, PT, R0, 0x80, PT ;  /* 0x000000800000780c */ /* 0x000fe40003f06070 */
[C---:B------:R-:W-:Y:S02]  /*51d0*/  IADD3 R10, PT, PT, -R3.reuse, 0x13, RZ ;  /* 0x00000013030a7810 */ /* 0x040fe40007ffe1ff */
[----:B------:R-:W-:Y:S02]  /*51e0*/  IADD3 R7, PT, PT, -R3, 0xf, RZ ;  /* 0x0000000f03077810 */ /* 0x000fe40007ffe1ff */
[----:B------:R-:W-:-:S04]  /*51f0*/  SEL R10, R10, 0x12, P0 ;  /* 0x000000120a0a7807 */ /* 0x000fc80000000000 */
[----:B------:R-:W-:-:S13]  /*5200*/  ISETP.GE.AND P0, PT, R7, R10, PT ;  /* 0x0000000a0700720c */ /* 0x000fda0003f06270 */
[----:B------:R-:W-:Y:S05]  /*5210*/  @P0 BRA `(.L_x_42) ;  /* 0x0000000000ac0947 */ /* 0x000fea0003800000 */
[C---:B------:R-:W-:Y:S01]  /*5220*/  SHF.L.U64.HI R0, R2.reuse, 0xb, R19 ;  /* 0x0000000b02007819 */ /* 0x040fe20000010213 */
[----:B------:R-:W-:Y:S01]  /*5230*/  BSSY.RECONVERGENT B3, `(.L_x_43) ;  /* 0x0000023000037945 */ /* 0x000fe20003800200 */
[----:B------:R-:W-:Y:S01]  /*5240*/  IADD3 R10, PT, PT, RZ, -R3, -R10 ;  /* 0x80000003ff0a7210 */ /* 0x000fe20007ffe80a */
[----:B------:R-:W-:Y:S01]  /*5250*/  IMAD.SHL.U32 R2, R2, 0x800, RZ ;  /* 0x0000080002027824 */ /* 0x000fe200078e00ff */
[----:B------:R-:W-:Y:S01]  /*5260*/  CS2R R4, SRZ ;  /* 0x0000000000047805 */ /* 0x000fe2000001ff00 */
[----:B------:R-:W-:Y:S01]  /*5270*/  IMAD.MOV.U32 R8, RZ, RZ, RZ ;  /* 0x000000ffff087224 */ /* 0x000fe200078e00ff */
[----:B------:R-:W-:-:S07]  /*5280*/  LOP3.LUT R0, R0, 0x80000000, RZ, 0xfc, !PT ;  /* 0x8000000000007812 */ /* 0x000fce00078efcff */
.L_x_44:
[----:B------:R-:W0:Y:S01]  /*5290*/  LDC.64 R28, c[0x4][RZ] ;  /* 0x01000000ff1c7b82 */ /* 0x000e220000000a00 */
[----:B------:R-:W1:Y:S01]  /*52a0*/  LDCU.64 UR22, c[0x0][0x358] ;  /* 0x00006b00ff1677ac */ /* 0x000e620008000a00 */
[----:B0-----:R-:W-:-:S06]  /*52b0*/  IMAD.WIDE R28, R7, 0x8, R28 ;  /* 0x00000008071c7825 */ /* 0x001fcc00078e021c */
[----:B-1----:R-:W2:Y:S01]  /*52c0*/  LDG.E.64.CONSTANT R28, desc[UR22][R28.64] ;  /* 0x000000161c1c7981 */ /* 0x002ea2000c1e9b00 */
[----:B------:R-:W-:Y:S02]  /*52d0*/  IMAD.MOV.U32 R30, RZ, RZ, R4 ;  /* 0x000000ffff1e7224 */ /* 0x000fe400078e0004 */
[----:B------:R-:W-:Y:S02]  /*52e0*/  IMAD.MOV.U32 R31, RZ, RZ, R5 ;  /* 0x000000ffff1f7224 */ /* 0x000fe400078e0005 */
[----:B------:R-:W-:Y:S02]  /*52f0*/  IMAD R11, R8, 0x8, R1 ;  /* 0x00000008080b7824 */ /* 0x000fe400078e0201 */
[----:B------:R-:W-:Y:S02]  /*5300*/  VIADD R10, R10, 0x1 ;  /* 0x000000010a0a7836 */ /* 0x000fe40000000000 */
[----:B------:R-:W-:Y:S02]  /*5310*/  VIADD R8, R8, 0x1 ;  /* 0x0000000108087836 */ /* 0x000fe40000000000 */
[----:B------:R-:W-:-:S02]  /*5320*/  VIADD R7, R7, 0x1 ;  /* 0x0000000107077836 */ /* 0x000fc40000000000 */
[----:B--2---:R-:W-:-:S04]  /*5330*/  IMAD.WIDE.U32 R30, P2, R28, R2, R30 ;  /* 0x000000021c1e7225 */ /* 0x004fc8000784001e */
[C---:B------:R-:W-:Y:S02]  /*5340*/  IMAD R4, R28.reuse, R0, RZ ;  /* 0x000000001c047224 */ /* 0x040fe400078e02ff */
[----:B------:R-:W-:Y:S02]  /*5350*/  IMAD R3, R29, R2, RZ ;  /* 0x000000021d037224 */ /* 0x000fe400078e02ff */
[----:B------:R-:W-:Y:S01]  /*5360*/  IMAD.HI.U32 R6, R28, R0, RZ ;  /* 0x000000001c067227 */ /* 0x000fe200078e00ff */
[----:B------:R-:W-:-:S03]  /*5370*/  IADD3 R4, P0, PT, R4, R31, RZ ;  /* 0x0000001f04047210 */ /* 0x000fc60007f1e0ff */
[----:B------:R-:W-:Y:S01]  /*5380*/  IMAD.X R6, RZ, RZ, R6, P2 ;  /* 0x000000ffff067224 */ /* 0x000fe200010e0606 */
[----:B------:R-:W-:Y:S01]  /*5390*/  IADD3 R31, P1, PT, R3, R4, RZ ;  /* 0x00000004031f7210 */ /* 0x000fe20007f3e0ff */
[----:B------:R-:W-:-:S04]  /*53a0*/  IMAD.HI.U32 R3, R29, R2, RZ ;  /* 0x000000021d037227 */ /* 0x000fc800078e00ff */
[----:B------:R0:W-:Y:S01]  /*53b0*/  STL.64 [R11], R30 ;  /* 0x0000001e0b007387 */ /* 0x0001e20000100a00 */
[----:B------:R-:W-:Y:S01]  /*53c0*/  IADD3.X R6, P0, PT, R3, R6, RZ, P0, !PT ;  /* 0x0000000603067210 */ /* 0x000fe2000071e4ff */
[----:B------:R-:W-:-:S04]  /*53d0*/  IMAD.HI.U32 R4, R29, R0, RZ ;  /* 0x000000001d047227 */ /* 0x000fc800078e00ff */
[----:B------:R-:W-:Y:S01]  /*53e0*/  IMAD.X R3, RZ, RZ, R4, P0 ;  /* 0x000000ffff037224 */ /* 0x000fe200000e0604 */
[----:B------:R-:W-:Y:S01]  /*53f0*/  ISETP.NE.AND P0, PT, R10, -0xf, PT ;  /* 0xfffffff10a00780c */ /* 0x000fe20003f05270 */
[----:B------:R-:W-:-:S05]  /*5400*/  IMAD R5, R29, R0, RZ ;  /* 0x000000001d057224 */ /* 0x000fca00078e02ff */
[----:B------:R-:W-:-:S05]  /*5410*/  IADD3.X R6, P1, PT, R5, R6, RZ, P1, !PT ;  /* 0x0000000605067210 */ /* 0x000fca0000f3e4ff */
[----:B------:R-:W-:Y:S02]  /*5420*/  IMAD.X R3, RZ, RZ, R3, P1 ;  /* 0x000000ffff037224 */ /* 0x000fe400008e0603 */
[----:B------:R-:W-:Y:S02]  /*5430*/  IMAD.MOV.U32 R4, RZ, RZ, R6 ;  /* 0x000000ffff047224 */ /* 0x000fe400078e0006 */
[----:B------:R-:W-:Y:S01]  /*5440*/  IMAD.MOV.U32 R5, RZ, RZ, R3 ;  /* 0x000000ffff057224 */ /* 0x000fe200078e0003 */
[----:B0-----:R-:W-:Y:S06]  /*5450*/  @P0 BRA `(.L_x_44) ;  /* 0xfffffffc008c0947 */ /* 0x001fec000383ffff */
[----:B------:R-:W-:Y:S05]  /*5460*/  BSYNC.RECONVERGENT B3 ;  /* 0x0000000000037941 */ /* 0x000fea0003800200 */
.L_x_43:
[----:B------:R-:W-:-:S05]  /*5470*/  LOP3.LUT R2, R21, 0x7ff, RZ, 0xc0, !PT ;  /* 0x000007ff15027812 */ /* 0x000fca00078ec0ff */
[----:B------:R-:W-:-:S05]  /*5480*/  VIADD R2, R2, 0xfffffc00 ;  /* 0xfffffc0002027836 */ /* 0x000fca0000000000 */
[----:B------:R-:W-:Y:S02]  /*5490*/  SHF.R.U32.HI R0, RZ, 0x6, R2 ;  /* 0x00000006ff007819 */ /* 0x000fe40000011602 */
[----:B------:R-:W-:Y:S02]  /*54a0*/  ISETP.GE.U32.AND P0, PT, R2, 0x80, PT ;  /* 0x000000800200780c */ /* 0x000fe40003f06070 */
[----:B------:R-:W-:-:S04]  /*54b0*/  IADD3 R0, PT, PT, -R0, 0x13, RZ ;  /* 0x0000001300007810 */ /* 0x000fc80007ffe1ff */
[----:B------:R-:W-:-:S07]  /*54c0*/  SEL R7, R0, 0x12, P0 ;  /* 0x0000001200077807 */ /* 0x000fce0000000000 */
.L_x_42:
[----:B------:R-:W-:Y:S05]  /*54d0*/  BSYNC.RECONVERGENT B2 ;  /* 0x0000000000027941 */ /* 0x000fea0003800200 */
.L_x_41:
[C---:B------:R-:W-:Y:S02]  /*54e0*/  LOP3.LUT R0, R21.reuse, 0x7ff, RZ, 0xc0, !PT ;  /* 0x000007ff15007812 */ /* 0x040fe400078ec0ff */
[----:B------:R-:W-:-:S03]  /*54f0*/  LOP3.LUT P0, R21, R21, 0x3f, RZ, 0xc0, !PT ;  /* 0x0000003f15157812 */ /* 0x000fc6000780c0ff */
[----:B------:R-:W-:-:S05]  /*5500*/  VIADD R0, R0, 0xfffffc00 ;  /* 0xfffffc0000007836 */ /* 0x000fca0000000000 */
[----:B------:R-:W-:-:S05]  /*5510*/  SHF.R.U32.HI R0, RZ, 0x6, R0 ;  /* 0x00000006ff007819 */ /* 0x000fca0000011600 */
[----:B------:R-:W-:-:S04]  /*5520*/  IMAD.IADD R0, R0, 0x1, R7 ;  /* 0x0000000100007824 */ /* 0x000fc800078e0207 */
[----:B------:R-:W-:-:S05]  /*5530*/  IMAD.U32 R29, R0, 0x8, R1 ;  /* 0x00000008001d7824 */ /* 0x000fca00078e0001 */
[----:B------:R0:W-:Y:S04]  /*5540*/  STL.64 [R29+-0x78], R4 ;  /* 0xffff88041d007387 */ /* 0x0001e80000100a00 */
[----:B------:R-:W0:Y:S04]  /*5550*/  LDL.64 R10, [R1+0x10] ;  /* 0x00001000010a7983 */ /* 0x000e280000100a00 */
[----:B------:R-:W2:Y:S04]  /*5560*/  LDL.64 R2, [R1+0x18] ;  /* 0x0000180001027983 */ /* 0x000ea80000100a00 */
[----:B------:R-:W3:Y:S01]  /*5570*/  @P0 LDL.64 R30, [R1+0x8] ;  /* 0x00000800011e0983 */ /* 0x000ee20000100a00 */
[----:B------:R-:W-:Y:S01]  /*5580*/  @P0 LOP3.LUT R0, R21, 0x3f, RZ, 0x3c, !PT ;  /* 0x0000003f15000812 */ /* 0x000fe200078e3cff */
[----:B------:R-:W-:Y:S01]  /*5590*/  BSSY.RECONVERGENT B2, `(.L_x_45) ;  /* 0x0000034000027945 */ /* 0x000fe20003800200 */
[----:B0-----:R-:W-:-:S02]  /*55a0*/  @P0 SHF.R.U32.HI R5, RZ, 0x1, R11 ;  /* 0x00000001ff050819 */ /* 0x001fc4000001160b */
[----:B------:R-:W-:Y:S02]  /*55b0*/  @P0 SHF.R.U64 R6, R10, 0x1, R11 ;  /* 0x000000010a060819 */ /* 0x000fe4000000120b */
[-C--:B--2---:R-:W-:Y:S02]  /*55c0*/  @P0 SHF.L.U32 R7, R2, R21.reuse, RZ ;  /* 0x0000001502070219 */ /* 0x084fe400000006ff */
[----:B------:R-:W-:Y:S02]  /*55d0*/  @P0 SHF.R.U64 R6, R6, R0, R5 ;  /* 0x0000000006060219 */ /* 0x000fe40000001205 */
[----:B------:R-:W-:Y:S02]  /*55e0*/  @P0 SHF.L.U64.HI R4, R2, R21, R3 ;  /* 0x0000001502040219 */ /* 0x000fe40000010203 */
[----:B------:R-:W-:Y:S02]  /*55f0*/  @P0 LOP3.LUT R2, R7, R6, RZ, 0xfc, !PT ;  /* 0x0000000607020212 */ /* 0x000fe400078efcff */
[----:B---3--:R-:W-:-:S02]  /*5600*/  @P0 SHF.R.U64 R8, R30, 0x1, R31 ;  /* 0x000000011e080819 */ /* 0x008fc4000000121f */
[----:B------:R-:W-:Y:S02]  /*5610*/  @P0 SHF.R.U32.HI R7, RZ, 0x1, R31 ;  /* 0x00000001ff070819 */ /* 0x000fe4000001161f */
[CC--:B------:R-:W-:Y:S02]  /*5620*/  @P0 SHF.L.U64.HI R6, R10.reuse, R21.reuse, R11 ;  /* 0x000000150a060219 */ /* 0x0c0fe4000001020b */
[----:B------:R-:W-:Y:S02]  /*5630*/  @P0 SHF.L.U32 R21, R10, R21, RZ ;  /* 0x000000150a150219 */ /* 0x000fe400000006ff */
[-CC-:B------:R-:W-:Y:S02]  /*5640*/  @P0 SHF.R.U64 R8, R8, R0.reuse, R7.reuse ;  /* 0x0000000008080219 */ /* 0x180fe40000001207 */
[----:B------:R-:W-:Y:S02]  /*5650*/  @P0 SHF.R.U32.HI R7, RZ, R0, R7 ;  /* 0x00000000ff070219 */ /* 0x000fe40000011607 */
[----:B------:R-:W-:-:S02]  /*5660*/  @P0 LOP3.LUT R10, R21, R8, RZ, 0xfc, !PT ;  /* 0x00000008150a0212 */ /* 0x000fc400078efcff */
[----:B------:R-:W-:Y:S02]  /*5670*/  @P0 LOP3.LUT R11, R6, R7, RZ, 0xfc, !PT ;  /* 0x00000007060b0212 */ /* 0x000fe400078efcff */
[----:B------:R-:W-:Y:S01]  /*5680*/  @P0 SHF.R.U32.HI R5, RZ, R0, R5 ;  /* 0x00000000ff050219 */ /* 0x000fe20000011605 */
[C---:B------:R-:W-:Y:S01]  /*5690*/  IMAD.SHL.U32 R0, R10.reuse, 0x4, RZ ;  /* 0x000000040a007824 */ /* 0x040fe200078e00ff */
[----:B------:R-:W-:Y:S02]  /*56a0*/  SHF.L.U64.HI R10, R10, 0x2, R11 ;  /* 0x000000020a0a7819 */ /* 0x000fe4000001020b */
[----:B------:R-:W-:Y:S02]  /*56b0*/  @P0 LOP3.LUT R3, R4, R5, RZ, 0xfc, !PT ;  /* 0x0000000504030212 */ /* 0x000fe400078efcff */
[----:B------:R-:W-:Y:S02]  /*56c0*/  SHF.L.W.U32.HI R11, R11, 0x2, R2 ;  /* 0x000000020b0b7819 */ /* 0x000fe40000010e02 */
[----:B------:R-:W-:-:S02]  /*56d0*/  IADD3 RZ, P0, PT, RZ, -R0, RZ ;  /* 0x80000000ffff7210 */ /* 0x000fc40007f1e0ff */
[----:B------:R-:W-:Y:S02]  /*56e0*/  LOP3.LUT R5, RZ, R10, RZ, 0x33, !PT ;  /* 0x0000000aff057212 */ /* 0x000fe400078e33ff */
[----:B------:R-:W-:Y:S02]  /*56f0*/  SHF.L.W.U32.HI R4, R2, 0x2, R3 ;  /* 0x0000000202047819 */ /* 0x000fe40000010e03 */
[----:B------:R-:W-:Y:S02]  /*5700*/  LOP3.LUT R6, RZ, R11, RZ, 0x33, !PT ;  /* 0x0000000bff067212 */ /* 0x000fe400078e33ff */
[----:B------:R-:W-:Y:S02]  /*5710*/  IADD3.X R5, P0, PT, RZ, R5, RZ, P0, !PT ;  /* 0x00000005ff057210 */ /* 0x000fe4000071e4ff */
[----:B------:R-:W-:Y:S02]  /*5720*/  LOP3.LUT R7, RZ, R4, RZ, 0x33, !PT ;  /* 0x00000004ff077212 */ /* 0x000fe400078e33ff */
[----:B------:R-:W-:-:S02]  /*5730*/  IADD3.X R6, P1, PT, RZ, R6, RZ, P0, !PT ;  /* 0x00000006ff067210 */ /* 0x000fc4000073e4ff */
[----:B------:R-:W-:-:S03]  /*5740*/  ISETP.GT.U32.AND P2, PT, R11, -0x1, PT ;  /* 0xffffffff0b00780c */ /* 0x000fc60003f44070 */
[----:B------:R-:W-:Y:S01]  /*5750*/  IMAD.X R7, RZ, RZ, R7, P1 ;  /* 0x000000ffff077224 */ /* 0x000fe200008e0607 */
[----:B------:R-:W-:-:S04]  /*5760*/  ISETP.GT.AND.EX P0, PT, R4, -0x1, PT, P2 ;  /* 0xffffffff0400780c */ /* 0x000fc80003f04320 */
[----:B------:R-:W-:Y:S02]  /*5770*/  SEL R2, R4, R7, P0 ;  /* 0x0000000704027207 */ /* 0x000fe40000000000 */
[----:B------:R-:W-:Y:S02]  /*5780*/  SEL R11, R11, R6, P0 ;  /* 0x000000060b0b7207 */ /* 0x000fe40000000000 */
[----:B------:R-:W-:Y:S02]  /*5790*/  ISETP.NE.U32.AND P1, PT, R2, RZ, PT ;  /* 0x000000ff0200720c */ /* 0x000fe40003f25070 */
[----:B------:R-:W-:Y:S02]  /*57a0*/  SEL R5, R10, R5, P0 ;  /* 0x000000050a057207 */ /* 0x000fe40000000000 */
[----:B------:R-:W-:Y:S01]  /*57b0*/  SEL R8, R11, R2, !P1 ;  /* 0x000000020b087207 */ /* 0x000fe20004800000 */
[----:B------:R-:W-:-:S03]  /*57c0*/  @!P0 IMAD.MOV R0, RZ, RZ, -R0 ;  /* 0x000000ffff008224 */ /* 0x000fc600078e0a00 */
[----:B------:R-:W0:Y:S02]  /*57d0*/  FLO.U32 R6, R8 ;  /* 0x0000000800067300 */ /* 0x000e2400000e0000 */
[C---:B0-----:R-:W-:Y:S02]  /*57e0*/  IADD3 R7, PT, PT, -R6.reuse, 0x1f, RZ ;  /* 0x0000001f06077810 */ /* 0x041fe40007ffe1ff */
[----:B------:R-:W-:-:S03]  /*57f0*/  IADD3 R6, PT, PT, -R6, 0x3f, RZ ;  /* 0x0000003f06067810 */ /* 0x000fc60007ffe1ff */
[----:B------:R-:W-:-:S05]  /*5800*/  @P1 IMAD.MOV R6, RZ, RZ, R7 ;  /* 0x000000ffff061224 */ /* 0x000fca00078e0207 */
[----:B------:R-:W-:-:S13]  /*5810*/  ISETP.NE.AND P1, PT, R6, RZ, PT ;  /* 0x000000ff0600720c */ /* 0x000fda0003f25270 */
[----:B------:R-:W-:Y:S05]  /*5820*/  @!P1 BRA `(.L_x_46) ;  /* 0x0000000000289947 */ /* 0x000fea0003800000 */
[----:B------:R-:W-:Y:S02]  /*5830*/  LOP3.LUT R8, R6, 0x3f, RZ, 0xc0, !PT ;  /* 0x0000003f06087812 */ /* 0x000fe400078ec0ff */
[--C-:B------:R-:W-:Y:S02]  /*5840*/  SHF.R.U64 R0, R0, 0x1, R5.reuse ;  /* 0x0000000100007819 */ /* 0x100fe40000001205 */
[CC--:B------:R-:W-:Y:S02]  /*5850*/  SHF.L.U64.HI R2, R11.reuse, R8.reuse, R2 ;  /* 0x000000080b027219 */ /* 0x0c0fe40000010202 */
[----:B------:R-:W-:Y:S02]  /*5860*/  SHF.L.U32 R11, R11, R8, RZ ;  /* 0x000000080b0b7219 */ /* 0x000fe400000006ff */
[----:B------:R-:W-:Y:S02]  /*5870*/  SHF.R.U32.HI R5, RZ, 0x1, R5 ;  /* 0x00000001ff057819 */ /* 0x000fe40000011605 */
[----:B------:R-:W-:-:S04]  /*5880*/  LOP3.LUT R8, R6, 0x3f, RZ, 0xc, !PT ;  /* 0x0000003f06087812 */ /* 0x000fc800078e0cff */
[-CC-:B------:R-:W-:Y:S02]  /*5890*/  SHF.R.U64 R0, R0, R8.reuse, R5.reuse ;  /* 0x0000000800007219 */ /* 0x180fe40000001205 */
[----:B------:R-:W-:Y:S02]  /*58a0*/  SHF.R.U32.HI R5, RZ, R8, R5 ;  /* 0x00000008ff057219 */ /* 0x000fe40000011605 */
[----:B------:R-:W-:Y:S02]  /*58b0*/  LOP3.LUT R11, R11, R0, RZ, 0xfc, !PT ;  /* 0x000000000b0b7212 */ /* 0x000fe400078efcff */
[----:B------:R-:W-:-:S07]  /*58c0*/  LOP3.LUT R2, R2, R5, RZ, 0xfc, !PT ;  /* 0x0000000502027212 */ /* 0x000fce00078efcff */
.L_x_46:
[----:B------:R-:W-:Y:S05]  /*58d0*/  BSYNC.RECONVERGENT B2 ;  /* 0x0000000000027941 */ /* 0x000fea0003800200 */
.L_x_45:
[----:B------:R-:W-:Y:S01]  /*58e0*/  IMAD.WIDE.U32 R28, R11, 0x2168c235, RZ ;  /* 0x2168c2350b1c7825 */ /* 0x000fe200078e00ff */
[----:B------:R-:W-:-:S03]  /*58f0*/  SHF.R.U32.HI R3, RZ, 0x1e, R3 ;  /* 0x0000001eff037819 */ /* 0x000fc60000011603 */
[----:B------:R-:W-:Y:S01]  /*5900*/  IMAD.MOV.U32 R30, RZ, RZ, R29 ;  /* 0x000000ffff1e7224 */ /* 0x000fe200078e001d */
[----:B------:R-:W-:Y:S01]  /*5910*/  IADD3 RZ, P1, PT, R28, R28, RZ ;  /* 0x0000001c1cff7210 */ /* 0x000fe20007f3e0ff */
[----:B------:R-:W-:Y:S01]  /*5920*/  IMAD.MOV.U32 R31, RZ, RZ, RZ ;  /* 0x000000ffff1f7224 */ /* 0x000fe200078e00ff */
[----:B------:R-:W-:Y:S01]  /*5930*/  LEA.HI R3, R4, R3, RZ, 0x1 ;  /* 0x0000000304037211 */ /* 0x000fe200078f08ff */
[----:B------:R-:W-:-:S04]  /*5940*/  IMAD.HI.U32 R0, R2, -0x36f0255e, RZ ;  /* 0xc90fdaa202007827 */ /* 0x000fc800078e00ff */
[----:B------:R-:W-:-:S04]  /*5950*/  IMAD.WIDE.U32 R10, R11, -0x36f0255e, R30 ;  /* 0xc90fdaa20b0a7825 */ /* 0x000fc800078e001e */
[C---:B------:R-:W-:Y:S02]  /*5960*/  IMAD R7, R2.reuse, -0x36f0255e, RZ ;  /* 0xc90fdaa202077824 */ /* 0x040fe400078e02ff */
[----:B------:R-:W-:-:S04]  /*5970*/  IMAD.WIDE.U32 R10, P2, R2, 0x2168c235, R10 ;  /* 0x2168c235020a7825 */ /* 0x000fc8000784000a */
[----:B------:R-:W-:Y:S01]  /*5980*/  IMAD.X R0, RZ, RZ, R0, P2 ;  /* 0x000000ffff007224 */ /* 0x000fe200010e0600 */
[----:B------:R-:W-:Y:S02]  /*5990*/  IADD3 R7, P2, PT, R7, R11, RZ ;  /* 0x0000000b07077210 */ /* 0x000fe40007f5e0ff */
[----:B------:R-:W-:Y:S02]  /*59a0*/  IADD3.X RZ, P1, PT, R10, R10, RZ, P1, !PT ;  /* 0x0000000a0aff7210 */ /* 0x000fe40000f3e4ff */
[C---:B------:R-:W-:Y:S01]  /*59b0*/  ISETP.GT.U32.AND P3, PT, R7.reuse, RZ, PT ;  /* 0x000000ff0700720c */ /* 0x040fe20003f64070 */
[----:B------:R-:W-:Y:S01]  /*59c0*/  IMAD.X R5, RZ, RZ, R0, P2 ;  /* 0x000000ffff057224 */ /* 0x000fe200010e0600 */
[----:B------:R-:W-:-:S04]  /*59d0*/  IADD3.X R2, P2, PT, R7, R7, RZ, P1, !PT ;  /* 0x0000000707027210 */ /* 0x000fc80000f5e4ff */
[C---:B------:R-:W-:Y:S01]  /*59e0*/  ISETP.GT.AND.EX P1, PT, R5.reuse, RZ, PT, P3 ;  /* 0x000000ff0500720c */ /* 0x040fe20003f24330 */
[----:B------:R-:W-:-:S03]  /*59f0*/  IMAD.X R0, R5, 0x1, R5, P2 ;  /* 0x0000000105007824 */ /* 0x000fc600010e0605 */
[----:B------:R-:W-:Y:S02]  /*5a00*/  SEL R2, R2, R7, P1 ;  /* 0x0000000702027207 */ /* 0x000fe40000800000 */
[----:B------:R-:W-:Y:S02]  /*5a10*/  SEL R0, R0, R5, P1 ;  /* 0x0000000500007207 */ /* 0x000fe40000800000 */
[----:B------:R-:W-:-:S05]  /*5a20*/  IADD3 R5, P2, PT, R2, 0x1, RZ ;  /* 0x0000000102057810 */ /* 0x000fca0007f5e0ff */
[----:B------:R-:W-:-:S05]  /*5a30*/  IMAD.X R0, RZ, RZ, R0, P2 ;  /* 0x000000ffff007224 */ /* 0x000fca00010e0600 */
[----:B------:R-:W-:-:S04]  /*5a40*/  SHF.R.U64 R5, R5, 0xa, R0 ;  /* 0x0000000a05057819 */ /* 0x000fc80000001200 */
[----:B------:R-:W-:Y:S02]  /*5a50*/  IADD3 R7, P2, PT, R5, 0x1, RZ ;  /* 0x0000000105077810 */ /* 0x000fe40007f5e0ff */
[----:B------:R-:W-:Y:S02]  /*5a60*/  SEL R5, RZ, 0xffffffff, !P1 ;  /* 0xffffffffff057807 */ /* 0x000fe40004800000 */
[----:B------:R-:W-:Y:S02]  /*5a70*/  LEA.HI.X R0, R0, RZ, RZ, 0x16, P2 ;  /* 0x000000ff00007211 */ /* 0x000fe400010fb4ff */
[----:B------:R-:W-:Y:S01]  /*5a80*/  LOP3.LUT P1, R19, R19, 0x80000000, RZ, 0xc0, !PT ;  /* 0x8000000013137812 */ /* 0x000fe2000782c0ff */
[----:B------:R-:W-:Y:S01]  /*5a90*/  IMAD.IADD R5, R5, 0x1, -R6 ;  /* 0x0000000105057824 */ /* 0x000fe200078e0a06 */
[--C-:B------:R-:W-:Y:S02]  /*5aa0*/  SHF.R.U64 R7, R7, 0x1, R0.reuse ;  /* 0x0000000107077819 */ /* 0x100fe40000001200 */
[----:B------:R-:W-:Y:S01]  /*5ab0*/  SHF.R.U32.HI R0, RZ, 0x1, R0 ;  /* 0x00000001ff007819 */ /* 0x000fe20000011600 */
[----:B------:R-:W-:Y:S01]  /*5ac0*/  IMAD.SHL.U32 R5, R5, 0x100000, RZ ;  /* 0x0010000005057824 */ /* 0x000fe200078e00ff */
[----:B------:R-:W-:-:S02]  /*5ad0*/  IADD3 R2, P2, P3, RZ, RZ, R7 ;  /* 0x000000ffff027210 */ /* 0x000fc40007b5e007 */
[----:B------:R-:W-:Y:S02]  /*5ae0*/  @!P0 LOP3.LUT R19, R19, 0x80000000, RZ, 0x3c, !PT ;  /* 0x8000000013138812 */ /* 0x000fe400078e3cff */
[----:B------:R-:W-:-:S03]  /*5af0*/  IADD3.X R0, PT, PT, R5, 0x3fe00000, R0, P2, P3 ;  /* 0x3fe0000005007810 */ /* 0x000fc600017e6400 */
[----:B------:R-:W-:Y:S01]  /*5b00*/  @P1 IMAD.MOV R3, RZ, RZ, -R3 ;  /* 0x000000ffff031224 */ /* 0x000fe200078e0a03 */
[----:B------:R-:W-:-:S07]  /*5b10*/  LOP3.LUT R19, R0, R19, RZ, 0xfc, !PT ;  /* 0x0000001300137212 */ /* 0x000fce00078efcff */
.L_x_40:
[----:B------:R-:W-:Y:S02]  /*5b20*/  IMAD.MOV.U32 R21, RZ, RZ, 0x0 ;  /* 0x00000000ff157424 */ /* 0x000fe400078e00ff */
[----:B------:R-:W-:Y:S02]  /*5b30*/  IMAD.MOV.U32 R0, RZ, RZ, R3 ;  /* 0x000000ffff007224 */ /* 0x000fe400078e0003 */
[----:B------:R-:W-:Y:S01]  /*5b40*/  IMAD.MOV.U32 R3, RZ, RZ, R19 ;  /* 0x000000ffff037224 */ /* 0x000fe200078e0013 */
[----:B------:R-:W-:Y:S06]  /*5b50*/  RET.REL.NODEC R20 `(_Z23iqp_encode_batch_kernelPKdP7double2mmjji) ;  /* 0xffffffa414287950 */ /* 0x000fec0003c3ffff */
.L_x_47:
[----:B------:R-:W-:-:S00]  /*5b60*/  BRA `(.L_x_47) ;  /* 0xfffffffc00fc7947 */ /* 0x000fc0000383ffff */
[----:B------:R-:W-:-:S00]  /*5b70*/  NOP ;  /* 0x0000000000007918 */ /* 0x000fc00000000000 */
        /* <DEDUP_REMOVED lines=8> */
.L_x_88:


//--------------------- .text._Z17iqp_encode_kernelPKdP7double2mji --------------------------
	.section	.text._Z17iqp_encode_kernelPKdP7double2mji,"ax",@progbits
	.align	128
        .global         _Z17iqp_encode_kernelPKdP7double2mji
        .type           _Z17iqp_encode_kernelPKdP7double2mji,@function
        .size           _Z17iqp_encode_kernelPKdP7double2mji,(.L_x_90 - _Z17iqp_encode_kernelPKdP7double2mji)
        .other          _Z17iqp_encode_kernelPKdP7double2mji,@"STO_CUDA_ENTRY STV_DEFAULT"
_Z17iqp_encode_kernelPKdP7double2mji:
.text._Z17iqp_encode_kernelPKdP7double2mji:
[----:B------:R-:W0:Y:S01]  /*0000*/  LDC R1, c[0x0][0x37c] ;  /* 0x0000df00ff017b82 */ /* 0x000e220000000800 */
[----:B------:R-:W1:Y:S07]  /*0010*/  S2R R3, SR_TID.X ;  /* 0x0000000000037919 */ /* 0x000e6e0000002100 */
[----:B------:R-:W1:Y:S01]  /*0020*/  S2UR UR6, SR_CTAID.X ;  /* 0x00000000000679c3 */ /* 0x000e620000002500 */
[----:B------:R-:W2:Y:S01]  /*0030*/  LDCU.64 UR4, c[0x0][0x390] ;  /* 0x00007200ff0477ac */ /* 0x000ea20008000a00 */
[----:B0-----:R-:W-:-:S06]  /*0040*/  VIADD R1, R1, 0xffffffd8 ;  /* 0xffffffd801017836 */ /* 0x001fcc0000000000 */
[----:B------:R-:W1:Y:S02]  /*0050*/  LDC R16, c[0x0][0x360] ;  /* 0x0000d800ff107b82 */ /* 0x000e640000000800 */
[----:B-1----:R-:W-:-:S05]  /*0060*/  IMAD R16, R16, UR6, R3 ;  /* 0x0000000610107c24 */ /* 0x002fca000f8e0203 */
[----:B--2---:R-:W-:-:S04]  /*0070*/  ISETP.GE.U32.AND P0, PT, R16, UR4, PT ;  /* 0x0000000410007c0c */ /* 0x004fc8000bf06070 */
[----:B------:R-:W-:-:S13]  /*0080*/  ISETP.GE.U32.AND.EX P0, PT, RZ, UR5, PT, P0 ;  /* 0x00000005ff007c0c */ /* 0x000fda000bf06100 */
[----:B------:R-:W-:Y:S05]  /*0090*/  @P0 EXIT ;  /* 0x000000000000094d */ /* 0x000fea0003800000 */
[----:B------:R-:W0:Y:S01]  /*00a0*/  LDC.64 R22, c[0x0][0x398] ;  /* 0x0000e600ff167b82 */ /* 0x000e220000000a00 */
[----:B------:R-:W1:Y:S01]  /*00b0*/  LDCU.64 UR8, c[0x0][0x358] ;  /* 0x00006b00ff0877ac */ /* 0x000e620008000a00 */
[----:B0-----:R-:W-:Y:S02]  /*00c0*/  ISETP.NE.AND P1, PT, R23, RZ, PT ;  /* 0x000000ff1700720c */ /* 0x001fe40003f25270 */
[----:B------:R-:W-:-:S13]  /*00d0*/  ISETP.NE.AND P0, PT, R22, RZ, PT ;  /* 0x000000ff1600720c */ /* 0x000fda0003f05270 */
[----:B-1----:R-:W-:Y:S05]  /*00e0*/  @P0 BRA P1, `(.L_x_48) ;  /* 0x0000002800c00947 */ /* 0x002fea0000800000 */
[----:B------:R-:W-:Y:S05]  /*00f0*/  @P0 BRA `(.L_x_49) ;  /* 0x0000000c00640947 */ /* 0x000fea0003800000 */
[----:B------:R-:W-:Y:S01]  /*0100*/  UISETP.GE.U32.AND UP1, UPT, UR4, 0x4, UPT ;  /* 0x000000040400788c */ /* 0x000fe2000bf26070 */
[----:B------:R-:W-:Y:S01]  /*0110*/  CS2R R12, SRZ ;  /* 0x00000000000c7805 */ /* 0x000fe2000001ff00 */
[----:B------:R-:W-:Y:S01]  /*0120*/  ULOP3.LUT UR7, UR4, 0x3, URZ, 0xc0, !UPT ;  /* 0x0000000304077892 */ /* 0x000fe2000f8ec0ff */
[----:B------:R-:W-:Y:S01]  /*0130*/  CS2R R14, SRZ ;  /* 0x00000000000e7805 */ /* 0x000fe2000001ff00 */
[----:B------:R-:W-:Y:S02]  /*0140*/  UISETP.GE.U32.AND.EX UP1, UPT, UR5, URZ, UPT, UP1 ;  /* 0x000000ff0500728c */ /* 0x000fe4000bf26110 */
[----:B------:R-:W-:Y:S01]  /*0150*/  UISETP.NE.U32.AND UP0, UPT, UR7, URZ, UPT ;  /* 0x000000ff0700728c */ /* 0x000fe2000bf05070 */
[----:B------:R-:W-:-:S03]  /*0160*/  UMOV UR6, URZ ;  /* 0x000000ff00067c82 */ /* 0x000fc60008000000 */
[----:B------:R-:W-:-:S03]  /*0170*/  UISETP.NE.AND.EX UP0, UPT, URZ, URZ, UPT, UP0 ;  /* 0x000000ffff00728c */ /* 0x000fc6000bf05300 */
[----:B------:R-:W-:Y:S08]  /*0180*/  BRA.U !UP1, `(.L_x_50) ;  /* 0x0000000509e07547 */ /* 0x000ff0000b800000 */
        /* <DEDUP_REMOVED lines=12> */
[----:B------:R-:W-:Y:S01]  /*0250*/  CS2R R12, SRZ ;  /* 0x00000000000c7805 */ /* 0x000fe2000001ff00 */
[C---:B------:R-:W-:Y:S01]  /*0260*/  DFMA R6, R2.reuse, UR12, -R6 ;  /* 0x0000000c02067c2b */ /* 0x040fe20008000806 */
[----:B------:R-:W-:Y:S01]  /*0270*/  UMOV UR12, 0x69ace392 ;  /* 0x69ace392000c7882 */ /* 0x000fe20000000000 */
[----:B------:R-:W-:Y:S01]  /*0280*/  UMOV UR13, 0x3ec71de3 ;  /* 0x3ec71de3000d7882 */ /* 0x000fe20000000000 */
[----:B------:R-:W-:Y:S01]  /*0290*/  ULOP3.LUT UR6, UR4, 0xfffffffc, URZ, 0xc0, !UPT ;  /* 0xfffffffc04067892 */ /* 0x000fe2000f8ec0ff */
[C---:B------:R-:W-:Y:S01]  /*02a0*/  DFMA R4, R2.reuse, R4, -UR10 ;  /* 0x8000000a02047e2b */ /* 0x040fe20008000004 */
[----:B------:R-:W-:Y:S01]  /*02b0*/  UMOV UR10, 0x19ddbce9 ;  /* 0x19ddbce9000a7882 */ /* 0x000fe20000000000 */
[----:B------:R-:W-:Y:S01]  /*02c0*/  UMOV UR11, 0x3efa01a0 ;  /* 0x3efa01a0000b7882 */ /* 0x000fe20000000000 */
[----:B------:R-:W-:Y:S01]  /*02d0*/  UMOV UR4, URZ ;  /* 0x000000ff00047c82 */ /* 0x000fe20008000000 */
[C---:B------:R-:W-:Y:S01]  /*02e0*/  DFMA R6, R2.reuse, R6, UR12 ;  /* 0x0000000c02067e2b */ /* 0x040fe20008000006 */
[----:B------:R-:W-:Y:S01]  /*02f0*/  UMOV UR12, 0x19db62a1 ;  /* 0x19db62a1000c7882 */ /* 0x000fe20000000000 */
[----:B------:R-:W-:Y:S01]  /*0300*/  UMOV UR13, 0x3f2a01a0 ;  /* 0x3f2a01a0000d7882 */ /* 0x000fe20000000000 */
[----:B------:R-:W-:Y:S01]  /*0310*/  UMOV UR5, URZ ;  /* 0x000000ff00057c82 */ /* 0x000fe20008000000 */
[----:B------:R-:W-:Y:S01]  /*0320*/  DFMA R4, R2, R4, UR10 ;  /* 0x0000000a02047e2b */ /* 0x000fe20008000004 */
[----:B------:R-:W-:Y:S01]  /*0330*/  UMOV UR10, 0x16c15d47 ;  /* 0x16c15d47000a7882 */ /* 0x000fe20000000000 */
[----:B------:R-:W-:-:S02]  /*0340*/  UMOV UR11, 0x3f56c16c ;  /* 0x3f56c16c000b7882 */ /* 0x000fc40000000000 */
[C---:B------:R-:W-:Y:S01]  /*0350*/  DFMA R6, R2.reuse, R6, -UR12 ;  /* 0x8000000c02067e2b */ /* 0x040fe20008000006 */
[----:B------:R-:W-:Y:S01]  /*0360*/  UMOV UR12, 0x11110818 ;  /* 0x11110818000c7882 */ /* 0x000fe20000000000 */
[----:B------:R-:W-:Y:S02]  /*0370*/  UMOV UR13, 0x3f811111 ;  /* 0x3f811111000d7882 */ /* 0x000fe40000000000 */
[C---:B------:R-:W-:Y:S01]  /*0380*/  DFMA R4, R2.reuse, R4, -UR10 ;  /* 0x8000000a02047e2b */ /* 0x040fe20008000004 */
[----:B------:R-:W-:Y:S01]  /*0390*/  UMOV UR10, 0x55555551 ;  /* 0x55555551000a7882 */ /* 0x000fe20000000000 */
[----:B------:R-:W-:Y:S02]  /*03a0*/  UMOV UR11, 0x3fa55555 ;  /* 0x3fa55555000b7882 */ /* 0x000fe40000000000 */
[----:B------:R-:W-:Y:S01]  /*03b0*/  DFMA R6, R2, R6, UR12 ;  /* 0x0000000c02067e2b */ /* 0x000fe20008000006 */
[----:B------:R-:W-:Y:S01]  /*03c0*/  UMOV UR12, 0x55555554 ;  /* 0x55555554000c7882 */ /* 0x000fe20000000000 */
[----:B------:R-:W-:-:S02]  /*03d0*/  UMOV UR13, 0x3fc55555 ;  /* 0x3fc55555000d7882 */ /* 0x000fc40000000000 */
[----:B------:R-:W-:-:S04]  /*03e0*/  DFMA R4, R2, R4, UR10 ;  /* 0x0000000a02047e2b */ /* 0x000fc80008000004 */
[C---:B------:R-:W-:Y:S01]  /*03f0*/  DFMA R6, R2.reuse, R6, -UR12 ;  /* 0x8000000c02067e2b */ /* 0x040fe20008000006 */
[----:B------:R-:W0:Y:S03]  /*0400*/  LDCU UR12, c[0x0][0x394] ;  /* 0x00007280ff0c77ac */ /* 0x000e260008000800 */
[----:B------:R-:W-:-:S04]  /*0410*/  DFMA R4, R2, R4, -0.5 ;  /* 0xbfe000000204742b */ /* 0x000fc80000000004 */
[----:B------:R-:W-:-:S04]  /*0420*/  DFMA R6, R2, R6, RZ ;  /* 0x000000060206722b */ /* 0x000fc800000000ff */
[----:B------:R-:W-:-:S04]  /*0430*/  DFMA R2, R2, R4, 1 ;  /* 0x3ff000000202742b */ /* 0x000fc80000000004 */
[----:B------:R-:W-:-:S11]  /*0440*/  DFMA R4, RZ, R6, RZ ;  /* 0x00000006ff04722b */ /* 0x000fd600000000ff */
.L_x_51:
[----:B------:R-:W-:Y:S02]  /*0450*/  UIADD3 UR10, UPT, UPT, UR4, 0x1, URZ ;  /* 0x00000001040a7890 */ /* 0x000fe4000fffe0ff */
[----:B------:R-:W-:Y:S01]  /*0460*/  LOP3.LUT R9, R16, UR4, RZ, 0xc0, !PT ;  /* 0x0000000410097c12 */ /* 0x000fe2000f8ec0ff */
[----:B------:R-:W-:-:S03]  /*0470*/  UIADD3 UR11, UPT, UPT, UR4, 0x2, URZ ;  /* 0x00000002040b7890 */ /* 0x000fc6000fffe0ff */
[----:B------:R-:W-:Y:S02]  /*0480*/  SHF.R.U64 R9, R9, 0x10, RZ ;  /* 0x0000001009097819 */ /* 0x000fe400000012ff */
[----:B------:R-:W-:Y:S01]  /*0490*/  LOP3.LUT R7, R16, UR10, RZ, 0xc0, !PT ;  /* 0x0000000a10077c12 */ /* 0x000fe2000f8ec0ff */
[----:B------:R-:W-:Y:S02]  /*04a0*/  UIADD3 UR10, UPT, UPT, UR4, 0x3, URZ ;  /* 0x00000003040a7890 */ /* 0x000fe4000fffe0ff */
[----:B------:R-:W-:Y:S01]  /*04b0*/  LOP3.LUT R6, R9, UR4, R16, 0x78, !PT ;  /* 0x0000000409067c12 */ /* 0x000fe2000f8e7810 */
[----:B------:R-:W-:Y:S01]  /*04c0*/  UIADD3 UR4, UP1, UPT, UR4, 0x4, URZ ;  /* 0x0000000404047890 */ /* 0x000fe2000ff3e0ff */
[C---:B------:R-:W-:Y:S02]  /*04d0*/  SHF.R.U64 R0, R7.reuse, 0x10, RZ ;  /* 0x0000001007007819 */ /* 0x040fe400000012ff */
[----:B------:R-:W-:Y:S01]  /*04e0*/  SHF.R.U64 R17, R6, 0x8, RZ ;  /* 0x0000000806117819 */ /* 0x000fe200000012ff */
[----:B------:R-:W-:Y:S01]  /*04f0*/  UIADD3.X UR5, UPT, UPT, URZ, UR5, URZ, UP1, !UPT ;  /* 0x00000005ff057290 */ /* 0x000fe20008ffe4ff */
[----:B------:R-:W-:Y:S01]  /*0500*/  LOP3.LUT R0, R7, R0, RZ, 0x3c, !PT ;  /* 0x0000000007007212 */ /* 0x000fe200078e3cff */
[----:B------:R-:W-:Y:S01]  /*0510*/  UISETP.NE.U32.AND UP1, UPT, UR4, UR6, UPT ;  /* 0x000000060400728c */ /* 0x000fe2000bf25070 */
[----:B------:R-:W-:-:S02]  /*0520*/  LOP3.LUT R9, R16, UR11, RZ, 0xc0, !PT ;  /* 0x0000000b10097c12 */ /* 0x000fc4000f8ec0ff */
[----:B------:R-:W-:Y:S01]  /*0530*/  LOP3.LUT R17, R6, R17, RZ, 0x3c, !PT ;  /* 0x0000001106117212 */ /* 0x000fe200078e3cff */
[----:B0-----:R-:W-:Y:S01]  /*0540*/  UISETP.NE.AND.EX UP1, UPT, UR5, UR12, UPT, UP1 ;  /* 0x0000000c0500728c */ /* 0x001fe2000bf25310 */
[----:B------:R-:W-:Y:S02]  /*0550*/  SHF.R.U64 R11, R0, 0x8, RZ ;  /* 0x00000008000b7819 */ /* 0x000fe400000012ff */
[----:B------:R-:W-:Y:S02]  /*0560*/  SHF.R.U64 R6, R9, 0x10, RZ ;  /* 0x0000001009067819 */ /* 0x000fe400000012ff */
[----:B------:R-:W-:Y:S02]  /*0570*/  LOP3.LUT R7, R16, UR10, RZ, 0xc0, !PT ;  /* 0x0000000a10077c12 */ /* 0x000fe4000f8ec0ff */
[----:B------:R-:W-:Y:S02]  /*0580*/  SHF.R.U64 R10, R17, 0x4, RZ ;  /* 0x00000004110a7819 */ /* 0x000fe400000012ff */
[----:B------:R-:W-:-:S02]  /*0590*/  LOP3.LUT R11, R0, R11, RZ, 0x3c, !PT ;  /* 0x0000000b000b7212 */ /* 0x000fc400078e3cff */
[----:B------:R-:W-:Y:S02]  /*05a0*/  LOP3.LUT R6, R9, R6, RZ, 0x3c, !PT ;  /* 0x0000000609067212 */ /* 0x000fe400078e3cff */
[----:B------:R-:W-:Y:S02]  /*05b0*/  SHF.R.U64 R0, R7, 0x10, RZ ;  /* 0x0000001007007819 */ /* 0x000fe400000012ff */
[----:B------:R-:W-:Y:S02]  /*05c0*/  LOP3.LUT R10, R17, R10, RZ, 0x3c, !PT ;  /* 0x0000000a110a7212 */ /* 0x000fe400078e3cff */
[----:B------:R-:W-:Y:S02]  /*05d0*/  SHF.R.U64 R8, R11, 0x4, RZ ;  /* 0x000000040b087819 */ /* 0x000fe400000012ff */
[----:B------:R-:W-:Y:S02]  /*05e0*/  SHF.R.U64 R9, R6, 0x8, RZ ;  /* 0x0000000806097819 */ /* 0x000fe400000012ff */
[----:B------:R-:W-:-:S02]  /*05f0*/  LOP3.LUT R0, R7, R0, RZ, 0x3c, !PT ;  /* 0x0000000007007212 */ /* 0x000fc400078e3cff */
[----:B------:R-:W-:Y:S02]  /*0600*/  SHF.R.U64 R17, R10, 0x2, RZ ;  /* 0x000000020a117819 */ /* 0x000fe400000012ff */
[----:B------:R-:W-:Y:S02]  /*0610*/  LOP3.LUT R8, R11, R8, RZ, 0x3c, !PT ;  /* 0x000000080b087212 */ /* 0x000fe400078e3cff */
[----:B------:R-:W-:Y:S02]  /*0620*/  LOP3.LUT R9, R6, R9, RZ, 0x3c, !PT ;  /* 0x0000000906097212 */ /* 0x000fe400078e3cff */
[----:B------:R-:W-:Y:S02]  /*0630*/  SHF.R.U64 R7, R0, 0x8, RZ ;  /* 0x0000000800077819 */ /* 0x000fe400000012ff */
[----:B------:R-:W-:Y:S02]  /*0640*/  LOP3.LUT R17, R10, R17, RZ, 0x3c, !PT ;  /* 0x000000110a117212 */ /* 0x000fe400078e3cff */
[----:B------:R-:W-:-:S02]  /*0650*/  SHF.R.U64 R11, R8, 0x2, RZ ;  /* 0x00000002080b7819 */ /* 0x000fc400000012ff */
[----:B------:R-:W-:Y:S02]  /*0660*/  SHF.R.U64 R6, R9, 0x4, RZ ;  /* 0x0000000409067819 */ /* 0x000fe400000012ff */
[----:B------:R-:W-:Y:S02]  /*0670*/  LOP3.LUT R7, R0, R7, RZ, 0x3c, !PT ;  /* 0x0000000700077212 */ /* 0x000fe400078e3cff */
[----:B------:R-:W-:Y:S02]  /*0680*/  SHF.R.U64 R10, R17, 0x1, RZ ;  /* 0x00000001110a7819 */ /* 0x000fe400000012ff */
[----:B------:R-:W-:Y:S02]  /*0690*/  LOP3.LUT R11, R8, R11, RZ, 0x3c, !PT ;  /* 0x0000000b080b7212 */ /* 0x000fe400078e3cff */
[----:B------:R-:W-:Y:S02]  /*06a0*/  LOP3.LUT R0, R9, R6, RZ, 0x3c, !PT ;  /* 0x0000000609007212 */ /* 0x000fe400078e3cff */
[----:B------:R-:W-:-:S02]  /*06b0*/  SHF.R.U64 R6, R7, 0x4, RZ ;  /* 0x0000000407067819 */ /* 0x000fc400000012ff */
[----:B------:R-:W-:Y:S02]  /*06c0*/  LOP3.LUT R10, R17, 0x1, R10, 0x48, !PT ;  /* 0x00000001110a7812 */ /* 0x000fe400078e480a */
[----:B------:R-:W-:Y:S02]  /*06d0*/  SHF.R.U64 R8, R11, 0x1, RZ ;  /* 0x000000010b087819 */ /* 0x000fe400000012ff */
[----:B------:R-:W-:Y:S02]  /*06e0*/  SHF.R.U64 R9, R0, 0x2, RZ ;  /* 0x0000000200097819 */ /* 0x000fe400000012ff */
[----:B------:R-:W-:Y:S02]  /*06f0*/  LOP3.LUT R6, R7, R6, RZ, 0x3c, !PT ;  /* 0x0000000607067212 */ /* 0x000fe400078e3cff */
[----:B------:R-:W-:Y:S02]  /*0700*/  ISETP.NE.U32.AND P0, PT, R10, 0x1, PT ;  /* 0x000000010a00780c */ /* 0x000fe40003f05070 */
[----:B------:R-:W-:-:S02]  /*0710*/  LOP3.LUT R7, R11, 0x1, R8, 0x48, !PT ;  /* 0x000000010b077812 */ /* 0x000fc400078e4808 */
[----:B------:R-:W-:Y:S01]  /*0720*/  LOP3.LUT R9, R0, R9, RZ, 0x3c, !PT ;  /* 0x0000000900097212 */ /* 0x000fe200078e3cff */
[----:B------:R-:W-:Y:S01]  /*0730*/  IMAD.MOV.U32 R0, RZ, RZ, 0x3ff00000 ;  /* 0x3ff00000ff007424 */ /* 0x000fe200078e00ff */
[C---:B------:R-:W-:Y:S02]  /*0740*/  SHF.R.U64 R11, R6.reuse, 0x2, RZ ;  /* 0x00000002060b7819 */ /* 0x040fe400000012ff */
[----:B------:R-:W-:Y:S02]  /*0750*/  ISETP.NE.U32.AND.EX P0, PT, RZ, RZ, PT, P0 ;  /* 0x000000ffff00720c */ /* 0x000fe40003f05100 */
[----:B------:R-:W-:Y:S02]  /*0760*/  ISETP.NE.U32.AND P1, PT, R7, 0x1, PT ;  /* 0x000000010700780c */ /* 0x000fe40003f25070 */
[----:B------:R-:W-:Y:S02]  /*0770*/  SHF.R.U64 R8, R9, 0x1, RZ ;  /* 0x0000000109087819 */ /* 0x000fe400000012ff */
[----:B------:R-:W-:Y:S01]  /*0780*/  LOP3.LUT R11, R6, R11, RZ, 0x3c, !PT ;  /* 0x0000000b060b7212 */ /* 0x000fe200078e3cff */
[----:B------:R-:W-:Y:S01]  /*0790*/  IMAD.MOV.U32 R6, RZ, RZ, RZ ;  /* 0x000000ffff067224 */ /* 0x000fe200078e00ff */
[----:B------:R-:W-:-:S02]  /*07a0*/  FSEL R7, -R0, 1.875, !P0 ;  /* 0x3ff0000000077808 */ /* 0x000fc40004000100 */
[----:B------:R-:W-:Y:S02]  /*07b0*/  LOP3.LUT R8, R9, 0x1, R8, 0x48, !PT ;  /* 0x0000000109087812 */ /* 0x000fe400078e4808 */
[----:B------:R-:W-:Y:S02]  /*07c0*/  ISETP.NE.U32.AND.EX P0, PT, RZ, RZ, PT, P1 ;  /* 0x000000ffff00720c */ /* 0x000fe40003f05110 */
[-C--:B------:R-:W-:Y:S01]  /*07d0*/  DFMA R14, R2, R6.reuse, R14 ;  /* 0x00000006020e722b */ /* 0x080fe2000000000e */
[----:B------:R-:W-:Y:S01]  /*07e0*/  ISETP.NE.U32.AND P1, PT, R8, 0x1, PT ;  /* 0x000000010800780c */ /* 0x000fe20003f25070 */
[----:B------:R-:W-:Y:S01]  /*07f0*/  DFMA R6, R4, R6, R12 ;  /* 0x000000060406722b */ /* 0x000fe2000000000c */
[C---:B------:R-:W-:Y:S01]  /*0800*/  SHF.R.U64 R10, R11.reuse, 0x1, RZ ;  /* 0x000000010b0a7819 */ /* 0x040fe200000012ff */
[----:B------:R-:W-:Y:S01]  /*0810*/  IMAD.MOV.U32 R8, RZ, RZ, RZ ;  /* 0x000000ffff087224 */ /* 0x000fe200078e00ff */
[----:B------:R-:W-:Y:S01]  /*0820*/  FSEL R9, -R0, 1.875, !P0 ;  /* 0x3ff0000000097808 */ /* 0x000fe20004000100 */
[----:B------:R-:W-:Y:S01]  /*0830*/  IMAD.MOV.U32 R12, RZ, RZ, RZ ;  /* 0x000000ffff0c7224 */ /* 0x000fe200078e00ff */
[----:B------:R-:W-:-:S02]  /*0840*/  LOP3.LUT R10, R11, 0x1, R10, 0x48, !PT ;  /* 0x000000010b0a7812 */ /* 0x000fc400078e480a */
[----:B------:R-:W-:Y:S02]  /*0850*/  ISETP.NE.U32.AND.EX P0, PT, RZ, RZ, PT, P1 ;  /* 0x000000ffff00720c */ /* 0x000fe40003f05110 */
[-C--:B------:R-:W-:Y:S01]  /*0860*/  DFMA R14, R2, R8.reuse, R14 ;  /* 0x00000008020e722b */ /* 0x080fe2000000000e */
[----:B------:R-:W-:Y:S01]  /*0870*/  ISETP.NE.U32.AND P1, PT, R10, 0x1, PT ;  /* 0x000000010a00780c */ /* 0x000fe20003f25070 */
[----:B------:R-:W-:Y:S01]  /*0880*/  DFMA R6, R4, R8, R6 ;  /* 0x000000080406722b */ /* 0x000fe20000000006 */
[----:B------:R-:W-:Y:S02]  /*0890*/  FSEL R9, -R0, 1.875, !P0 ;  /* 0x3ff0000000097808 */ /* 0x000fe40004000100 */
[----:B------:R-:W-:-:S04]  /*08a0*/  ISETP.NE.U32.AND.EX P0, PT, RZ, RZ, PT, P1 ;  /* 0x000000ffff00720c */ /* 0x000fc80003f05110 */
[-C--:B------:R-:W-:Y:S01]  /*08b0*/  DFMA R14, R2, R8.reuse, R14 ;  /* 0x00000008020e722b */ /* 0x080fe2000000000e */
[----:B------:R-:W-:Y:S01]  /*08c0*/  FSEL R13, -R0, 1.875, !P0 ;  /* 0x3ff00000000d7808 */ /* 0x000fe20004000100 */
[----:B------:R-:W-:-:S06]  /*08d0*/  DFMA R6, R4, R8, R6 ;  /* 0x000000080406722b */ /* 0x000fcc0000000006 */
[-C--:B------:R-:W-:Y:S02]  /*08e0*/  DFMA R14, R2, R12.reuse, R14 ;  /* 0x0000000c020e722b */ /* 0x080fe4000000000e */
[----:B------:R-:W-:Y:S01]  /*08f0*/  DFMA R12, R4, R12, R6 ;  /* 0x0000000c040c722b */ /* 0x000fe20000000006 */
[----:B------:R-:W-:Y:S10]  /*0900*/  BRA.U UP1, `(.L_x_51) ;  /* 0xfffffff901d07547 */ /* 0x000ff4000b83ffff */
.L_x_50:
[----:B------:R-:W-:Y:S05]  /*0910*/  BRA.U !UP0, `(.L_x_52) ;  /* 0x00000045086c7547 */ /* 0x000fea000b800000 */
[----:B------:R-:W-:Y:S01]  /*0920*/  DMUL R2, RZ, RZ ;  /* 0x000000ffff027228 */ /* 0x000fe20000000000 */
[----:B------:R-:W-:Y:S01]  /*0930*/  IMAD.MOV.U32 R4, RZ, RZ, -0x3e107ad8 ;  /* 0xc1ef8528ff047424 */ /* 0x000fe200078e00ff */
[----:B------:R-:W-:Y:S01]  /*0940*/  UMOV UR4, 0x20fd8164 ;  /* 0x20fd816400047882 */ /* 0x000fe20000000000 */
[----:B------:R-:W-:Y:S01]  /*0950*/  IMAD.MOV.U32 R5, RZ, RZ, 0x3e21eea7 ;  /* 0x3e21eea7ff057424 */ /* 0x000fe200078e00ff */
[----:B------:R-:W-:Y:S01]  /*0960*/  UMOV UR5, 0x3da8ff83 ;  /* 0x3da8ff8300057882 */ /* 0x000fe20000000000 */
[----:B------:R-:W-:Y:S01]  /*0970*/  IMAD.MOV.U32 R6, RZ, RZ, 0x2cb0d246 ;  /* 0x2cb0d246ff067424 */ /* 0x000fe200078e00ff */
[----:B------:R-:W-:Y:S01]  /*0980*/  LOP3.LUT R9, R16, UR6, RZ, 0xc0, !PT ;  /* 0x0000000610097c12 */ /* 0x000fe2000f8ec0ff */
[----:B------:R-:W-:Y:S01]  /*0990*/  IMAD.MOV.U32 R7, RZ, RZ, 0x3e5ae5f1 ;  /* 0x3e5ae5f1ff077424 */ /* 0x000fe200078e00ff */
[----:B------:R-:W-:Y:S01]  /*09a0*/  UMOV UR10, 0xf9785eba ;  /* 0xf9785eba000a7882 */ /* 0x000fe20000000000 */
[----:B------:R-:W-:Y:S01]  /*09b0*/  UMOV UR11, 0x3de5db65 ;  /* 0x3de5db65000b7882 */ /* 0x000fe20000000000 */
[C---:B------:R-:W-:Y:S01]  /*09c0*/  DFMA R4, R2.reuse, -UR4, R4 ;  /* 0x8000000402047c2b */ /* 0x040fe20008000004 */
[----:B------:R-:W-:Y:S01]  /*09d0*/  SHF.R.U64 R9, R9, 0x10, RZ ;  /* 0x0000001009097819 */ /* 0x000fe200000012ff */
[----:B------:R-:W-:Y:S01]  /*09e0*/  UMOV UR4, 0x8e06e6d9 ;  /* 0x8e06e6d900047882 */ /* 0x000fe20000000000 */
[C---:B------:R-:W-:Y:S01]  /*09f0*/  DFMA R6, R2.reuse, UR10, -R6 ;  /* 0x0000000a02067c2b */ /* 0x040fe20008000806 */
[----:B------:R-:W-:Y:S01]  /*0a00*/  UMOV UR5, 0x3e927e4f ;  /* 0x3e927e4f00057882 */ /* 0x000fe20000000000 */
[----:B------:R-:W-:Y:S01]  /*0a10*/  LOP3.LUT R0, R9, UR6, R16, 0x78, !PT ;  /* 0x0000000609007c12 */ /* 0x000fe2000f8e7810 */
[----:B------:R-:W-:Y:S01]  /*0a20*/  UMOV UR10, 0x69ace392 ;  /* 0x69ace392000a7882 */ /* 0x000fe20000000000 */
[----:B------:R-:W-:Y:S01]  /*0a30*/  UMOV UR11, 0x3ec71de3 ;  /* 0x3ec71de3000b7882 */ /* 0x000fe20000000000 */
[C---:B------:R-:W-:Y:S01]  /*0a40*/  DFMA R4, R2.reuse, R4, -UR4 ;  /* 0x8000000402047e2b */ /* 0x040fe20008000004 */
[C---:B------:R-:W-:Y:S01]  /*0a50*/  SHF.R.U64 R9, R0.reuse, 0x8, RZ ;  /* 0x0000000800097819 */ /* 0x040fe200000012ff */
[----:B------:R-:W-:Y:S01]  /*0a60*/  UMOV UR4, 0x19ddbce9 ;  /* 0x19ddbce900047882 */ /* 0x000fe20000000000 */
[C---:B------:R-:W-:Y:S01]  /*0a70*/  DFMA R6, R2.reuse, R6, UR10 ;  /* 0x0000000a02067e2b */ /* 0x040fe20008000006 */
[----:B------:R-:W-:Y:S01]  /*0a80*/  UMOV UR5, 0x3efa01a0 ;  /* 0x3efa01a000057882 */ /* 0x000fe20000000000 */
[----:B------:R-:W-:Y:S01]  /*0a90*/  LOP3.LUT R9, R0, R9, RZ, 0x3c, !PT ;  /* 0x0000000900097212 */ /* 0x000fe200078e3cff */
[----:B------:R-:W-:Y:S01]  /*0aa0*/  UMOV UR10, 0x19db62a1 ;  /* 0x19db62a1000a7882 */ /* 0x000fe20000000000 */
[----:B------:R-:W-:Y:S01]  /*0ab0*/  UMOV UR11, 0x3f2a01a0 ;  /* 0x3f2a01a0000b7882 */ /* 0x000fe20000000000 */
[C---:B------:R-:W-:Y:S01]  /*0ac0*/  DFMA R4, R2.reuse, R4, UR4 ;  /* 0x0000000402047e2b */ /* 0x040fe20008000004 */
[C---:B------:R-:W-:Y:S01]  /*0ad0*/  SHF.R.U64 R0, R9.reuse, 0x4, RZ ;  /* 0x0000000409007819 */ /* 0x040fe200000012ff */
[----:B------:R-:W-:Y:S01]  /*0ae0*/  UMOV UR4, 0x16c15d47 ;  /* 0x16c15d4700047882 */ /* 0x000fe20000000000 */
[C---:B------:R-:W-:Y:S01]  /*0af0*/  DFMA R6, R2.reuse, R6, -UR10 ;  /* 0x8000000a02067e2b */ /* 0x040fe20008000006 */
[----:B------:R-:W-:Y:S01]  /*0b00*/  UMOV UR5, 0x3f56c16c ;  /* 0x3f56c16c00057882 */ /* 0x000fe20000000000 */
[----:B------:R-:W-:Y:S01]  /*0b10*/  LOP3.LUT R0, R9, R0, RZ, 0x3c, !PT ;  /* 0x0000000009007212 */ /* 0x000fe200078e3cff */
        /* <DEDUP_REMOVED lines=12> */
[----:B------:R-:W-:Y:S01]  /*0be0*/  UIADD3 UR4, UP0, UPT, UR7, -0x1, URZ ;  /* 0xffffffff07047890 */ /* 0x000fe2000ff1e0ff */
[----:B------:R-:W-:Y:S01]  /*0bf0*/  DFMA R6, R2, R6, -UR10 ;  /* 0x8000000a02067e2b */ /* 0x000fe20008000006 */
[----:B------:R-:W-:Y:S01]  /*0c00*/  IMAD.MOV.U32 R8, RZ, RZ, 0x3ff00000 ;  /* 0x3ff00000ff087424 */ /* 0x000fe200078e00ff */
[----:B------:R-:W-:Y:S01]  /*0c10*/  LOP3.LUT R0, R9, 0x1, R0, 0x48, !PT ;  /* 0x0000000109007812 */ /* 0x000fe200078e4800 */
[----:B------:R-:W-:-:S02]  /*0c20*/  UIADD3.X UR5, UPT, UPT, URZ, -0x1, URZ, UP0, !UPT ;  /* 0xffffffffff057890 */ /* 0x000fc400087fe4ff */
[C---:B------:R-:W-:Y:S01]  /*0c30*/  DFMA R4, R2.reuse, R4, -0.5 ;  /* 0xbfe000000204742b */ /* 0x040fe20000000004 */
[----:B------:R-:W-:Y:S01]  /*0c40*/  ISETP.NE.U32.AND P0, PT, R0, 0x1, PT ;  /* 0x000000010000780c */ /* 0x000fe20003f05070 */
[----:B------:R-:W-:Y:S01]  /*0c50*/  UISETP.NE.U32.AND UP0, UPT, UR4, URZ, UPT ;  /* 0x000000ff0400728c */ /* 0x000fe2000bf05070 */
[C---:B------:R-:W-:Y:S02]  /*0c60*/  DFMA R6, R2.reuse, R6, RZ ;  /* 0x000000060206722b */ /* 0x040fe400000000ff */
[----:B------:R-:W-:Y:S01]  /*0c70*/  ISETP.NE.U32.AND.EX P0, PT, RZ, RZ, PT, P0 ;  /* 0x000000ffff00720c */ /* 0x000fe20003f05100 */
[----:B------:R-:W-:Y:S02]  /*0c80*/  UISETP.NE.AND.EX UP0, UPT, UR5, URZ, UPT, UP0 ;  /* 0x000000ff0500728c */ /* 0x000fe4000bf05300 */
[----:B------:R-:W-:-:S03]  /*0c90*/  DFMA R2, R2, R4, 1 ;  /* 0x3ff000000202742b */ /* 0x000fc60000000004 */
[----:B------:R-:W-:Y:S01]  /*0ca0*/  DFMA R4, RZ, R6, RZ ;  /* 0x00000006ff04722b */ /* 0x000fe200000000ff */
[----:B------:R-:W-:Y:S01]  /*0cb0*/  FSEL R7, -R8, 1.875, !P0 ;  /* 0x3ff0000008077808 */ /* 0x000fe20004000100 */
[----:B------:R-:W-:-:S06]  /*0cc0*/  IMAD.MOV.U32 R6, RZ, RZ, RZ ;  /* 0x000000ffff067224 */ /* 0x000fcc00078e00ff */
[-C--:B------:R-:W-:Y:S02]  /*0cd0*/  DFMA R14, R2, R6.reuse, R14 ;  /* 0x00000006020e722b */ /* 0x080fe4000000000e */
[----:B------:R-:W-:Y:S01]  /*0ce0*/  DFMA R12, R4, R6, R12 ;  /* 0x00000006040c722b */ /* 0x000fe2000000000c */
[----:B------:R-:W-:Y:S10]  /*0cf0*/  BRA.U !UP0, `(.L_x_52) ;  /* 0x0000004108747547 */ /* 0x000ff4000b800000 */
[----:B------:R-:W-:-:S12]  /*0d00*/  UIADD3 UR6, UPT, UPT, UR6, 0x1, URZ ;  /* 0x0000000106067890 */ /* 0x000fd8000fffe0ff */
.L_x_53:
[----:B------:R-:W-:Y:S01]  /*0d10*/  LOP3.LUT R7, R16, UR6, RZ, 0xc0, !PT ;  /* 0x0000000610077c12 */ /* 0x000fe2000f8ec0ff */
[----:B------:R-:W-:Y:S01]  /*0d20*/  UIADD3 UR4, UP0, UPT, UR4, -0x1, URZ ;  /* 0xffffffff04047890 */ /* 0x000fe2000ff1e0ff */
[----:B------:R-:W-:Y:S02]  /*0d30*/  IMAD.MOV.U32 R6, RZ, RZ, RZ ;  /* 0x000000ffff067224 */ /* 0x000fe400078e00ff */
[----:B------:R-:W-:Y:S01]  /*0d40*/  SHF.R.U64 R7, R7, 0x10, RZ ;  /* 0x0000001007077819 */ /* 0x000fe200000012ff */
[----:B------:R-:W-:Y:S02]  /*0d50*/  UIADD3.X UR5, UPT, UPT, UR5, -0x1, URZ, UP0, !UPT ;  /* 0xffffffff05057890 */ /* 0x000fe400087fe4ff */
[----:B------:R-:W-:Y:S01]  /*0d60*/  UISETP.NE.U32.AND UP0, UPT, UR4, URZ, UPT ;  /* 0x000000ff0400728c */ /* 0x000fe2000bf05070 */
[----:B------:R-:W-:Y:S01]  /*0d70*/  LOP3.LUT R0, R7, UR6, R16, 0x78, !PT ;  /* 0x0000000607007c12 */ /* 0x000fe2000f8e7810 */
[----:B------:R-:W-:Y:S02]  /*0d80*/  UIADD3 UR6, UPT, UPT, UR6, 0x1, URZ ;  /* 0x0000000106067890 */ /* 0x000fe4000fffe0ff */
[----:B------:R-:W-:Y:S01]  /*0d90*/  UISETP.NE.AND.EX UP0, UPT, UR5, URZ, UPT, UP0 ;  /* 0x000000ff0500728c */ /* 0x000fe2000bf05300 */
[----:B------:R-:W-:-:S04]  /*0da0*/  SHF.R.U64 R7, R0, 0x8, RZ ;  /* 0x0000000800077819 */ /* 0x000fc800000012ff */
[----:B------:R-:W-:-:S04]  /*0db0*/  LOP3.LUT R7, R0, R7, RZ, 0x3c, !PT ;  /* 0x0000000700077212 */ /* 0x000fc800078e3cff */
[----:B------:R-:W-:-:S04]  /*0dc0*/  SHF.R.U64 R0, R7, 0x4, RZ ;  /* 0x0000000407007819 */ /* 0x000fc800000012ff */
[----:B------:R-:W-:-:S04]  /*0dd0*/  LOP3.LUT R0, R7, R0, RZ, 0x3c, !PT ;  /* 0x0000000007007212 */ /* 0x000fc800078e3cff */
[----:B------:R-:W-:-:S04]  /*0de0*/  SHF.R.U64 R7, R0, 0x2, RZ ;  /* 0x0000000200077819 */ /* 0x000fc800000012ff */
[----:B------:R-:W-:-:S04]  /*0df0*/  LOP3.LUT R7, R0, R7, RZ, 0x3c, !PT ;  /* 0x0000000700077212 */ /* 0x000fc800078e3cff */
[----:B------:R-:W-:-:S04]  /*0e00*/  SHF.R.U64 R0, R7, 0x1, RZ ;  /* 0x0000000107007819 */ /* 0x000fc800000012ff */
[----:B------:R-:W-:-:S04]  /*0e10*/  LOP3.LUT R0, R7, 0x1, R0, 0x48, !PT ;  /* 0x0000000107007812 */ /* 0x000fc800078e4800 */
[----:B------:R-:W-:-:S04]  /*0e20*/  ISETP.NE.U32.AND P0, PT, R0, 0x1, PT ;  /* 0x000000010000780c */ /* 0x000fc80003f05070 */
[----:B------:R-:W-:-:S04]  /*0e30*/  ISETP.NE.U32.AND.EX P0, PT, RZ, RZ, PT, P0 ;  /* 0x000000ffff00720c */ /* 0x000fc80003f05100 */
[----:B------:R-:W-:-:S06]  /*0e40*/  FSEL R7, -R8, 1.875, !P0 ;  /* 0x3ff0000008077808 */ /* 0x000fcc0004000100 */
[-C--:B------:R-:W-:Y:S02]  /*0e50*/  DFMA R14, R2, R6.reuse, R14 ;  /* 0x00000006020e722b */ /* 0x080fe4000000000e */
[----:B------:R-:W-:Y:S01]  /*0e60*/  DFMA R12, R4, R6, R12 ;  /* 0x00000006040c722b */ /* 0x000fe2000000000c */
[----:B------:R-:W-:Y:S10]  /*0e70*/  BRA.U UP0, `(.L_x_53) ;  /* 0xfffffffd00a47547 */ /* 0x000ff4000b83ffff */
[----:B------:R-:W-:Y:S05]  /*0e80*/  BRA `(.L_x_52) ;  /* 0x0000004000107947 */ /* 0x000fea0003800000 */
.L_x_49:
[C---:B------:R-:W-:Y:S02]  /*0e90*/  LOP3.LUT R24, R22.reuse, 0xf, RZ, 0xc0, !PT ;  /* 0x0000000f16187812 */ /* 0x040fe400078ec0ff */
[----:B------:R-:W-:Y:S02]  /*0ea0*/  CS2R R20, SRZ ;  /* 0x0000000000147805 */ /* 0x000fe4000001ff00 */
[C---:B------:R-:W-:Y:S02]  /*0eb0*/  LOP3.LUT R23, R22.reuse, 0x7, RZ, 0xc0, !PT ;  /* 0x0000000716177812 */ /* 0x040fe400078ec0ff */
[----:B------:R-:W-:Y:S02]  /*0ec0*/  CS2R R12, SRZ ;  /* 0x00000000000c7805 */ /* 0x000fe4000001ff00 */
[----:B------:R-:W-:Y:S02]  /*0ed0*/  LOP3.LUT R22, R22, 0x3, RZ, 0xc0, !PT ;  /* 0x0000000316167812 */ /* 0x000fe400078ec0ff */
[----:B------:R-:W-:-:S07]  /*0ee0*/  CS2R R14, SRZ ;  /* 0x00000000000e7805 */ /* 0x000fce000001ff00 */
.L_x_62:
[----:B------:R-:W0:Y:S01]  /*0ef0*/  LDC R0, c[0x0][0x398] ;  /* 0x0000e600ff007b82 */ /* 0x000e220000000800 */
[----:B------:R-:W-:Y:S01]  /*0f00*/  IMAD.MOV.U32 R17, RZ, RZ, RZ ;  /* 0x000000ffff117224 */ /* 0x000fe200078e00ff */
[----:B------:R-:W-:Y:S02]  /*0f10*/  CS2R R2, SRZ ;  /* 0x0000000000027805 */ /* 0x000fe4000001ff00 */
[----:B0-----:R-:W-:-:S13]  /*0f20*/  ISETP.GE.U32.AND P0, PT, R0, 0x10, PT ;  /* 0x000000100000780c */ /* 0x001fda0003f06070 */
[----:B------:R-:W-:Y:S05]  /*0f30*/  @!P0 BRA `(.L_x_54) ;  /* 0x0000000c009c8947 */ /* 0x000fea0003800000 */
[----:B------:R-:W0:Y:S01]  /*0f40*/  LDCU.64 UR4, c[0x0][0x380] ;  /* 0x00007000ff0477ac */ /* 0x000e220008000a00 */
[----:B------:R-:W-:-:S04]  /*0f50*/  LOP3.LUT R2, R21, 0x1, RZ, 0xc0, !PT ;  /* 0x0000000115027812 */ /* 0x000fc800078ec0ff */
[----:B------:R-:W-:Y:S02]  /*0f60*/  ISETP.NE.U32.AND P2, PT, R2, 0x1, PT ;  /* 0x000000010200780c */ /* 0x000fe40003f45070 */
[----:B------:R-:W-:Y:S02]  /*0f70*/  SHF.R.U64 R2, R21, 0x1, R20 ;  /* 0x0000000115027819 */ /* 0x000fe40000001214 */
[----:B------:R-:W-:Y:S02]  /*0f80*/  ISETP.NE.U32.AND.EX P2, PT, RZ, RZ, PT, P2 ;  /* 0x000000ffff00720c */ /* 0x000fe40003f45120 */
[----:B------:R-:W-:-:S04]  /*0f90*/  LOP3.LUT R2, R2, 0x1, RZ, 0xc0, !PT ;  /* 0x0000000102027812 */ /* 0x000fc800078ec0ff */
[----:B------:R-:W-:Y:S01]  /*0fa0*/  ISETP.NE.U32.AND P1, PT, R2, 0x1, PT ;  /* 0x000000010200780c */ /* 0x000fe20003f25070 */
[----:B0-----:R-:W-:-:S04]  /*0fb0*/  UIADD3 UR4, UP0, UPT, UR4, 0x40, URZ ;  /* 0x0000004004047890 */ /* 0x001fc8000ff1e0ff */
[----:B------:R-:W-:Y:S02]  /*0fc0*/  UIADD3.X UR5, UPT, UPT, URZ, UR5, URZ, UP0, !UPT ;  /* 0x00000005ff057290 */ /* 0x000fe400087fe4ff */
[----:B------:R-:W-:-:S04]  /*0fd0*/  IMAD.U32 R28, RZ, RZ, UR4 ;  /* 0x00000004ff1c7e24 */ /* 0x000fc8000f8e00ff */
[----:B------:R-:W-:Y:S01]  /*0fe0*/  IMAD.U32 R29, RZ, RZ, UR5 ;  /* 0x00000005ff1d7e24 */ /* 0x000fe2000f8e00ff */
[----:B------:R-:W-:-:S04]  /*0ff0*/  SHF.R.U64 R2, R21, 0x2, R20 ;  /* 0x0000000215027819 */ /* 0x000fc80000001214 */
[----:B------:R-:W2:Y:S01]  /*1000*/  @!P2 LDG.E.64.CONSTANT R18, desc[UR8][R28.64+-0x40] ;  /* 0xffffc0081c12a981 */ /* 0x000ea2000c1e9b00 */
[----:B------:R-:W-:Y:S02]  /*1010*/  ISETP.NE.U32.AND.EX P1, PT, RZ, RZ, PT, P1 ;  /* 0x000000ffff00720c */ /* 0x000fe40003f25110 */
[----:B------:R-:W-:-:S04]  /*1020*/  LOP3.LUT R2, R2, 0x1, RZ, 0xc0, !PT ;  /* 0x0000000102027812 */ /* 0x000fc800078ec0ff */
[----:B------:R-:W-:-:S04]  /*1030*/  ISETP.NE.U32.AND P0, PT, R2, 0x1, PT ;  /* 0x000000010200780c */ /* 0x000fc80003f05070 */
[----:B------:R-:W-:Y:S02]  /*1040*/  ISETP.NE.U32.AND.EX P0, PT, RZ, RZ, PT, P0 ;  /* 0x000000ffff00720c */ /* 0x000fe40003f05100 */
[----:B------:R-:W-:Y:S01]  /*1050*/  SHF.R.U64 R2, R21, 0x3, R20 ;  /* 0x0000000315027819 */ /* 0x000fe20000001214 */
[----:B------:R-:W3:Y:S03]  /*1060*/  @!P1 LDG.E.64.CONSTANT R10, desc[UR8][R28.64+-0x38] ;  /* 0xffffc8081c0a9981 */ /* 0x000ee6000c1e9b00 */
[----:B------:R-:W-:-:S04]  /*1070*/  LOP3.LUT R2, R2, 0x1, RZ, 0xc0, !PT ;  /* 0x0000000102027812 */ /* 0x000fc800078ec0ff */
[----:B------:R-:W-:Y:S02]  /*1080*/  ISETP.NE.U32.AND P4, PT, R2, 0x1, PT ;  /* 0x000000010200780c */ /* 0x000fe40003f85070 */
[----:B------:R-:W-:Y:S01]  /*1090*/  SHF.R.U64 R2, R21, 0x4, R20 ;  /* 0x0000000415027819 */ /* 0x000fe20000001214 */
[----:B------:R-:W4:Y:S01]  /*10a0*/  @!P0 LDG.E.64.CONSTANT R8, desc[UR8][R28.64+-0x30] ;  /* 0xffffd0081c088981 */ /* 0x000f22000c1e9b00 */
[----:B------:R-:W-:Y:S02]  /*10b0*/  ISETP.NE.U32.AND.EX P4, PT, RZ, RZ, PT, P4 ;  /* 0x000000ffff00720c */ /* 0x000fe40003f85140 */
[----:B------:R-:W-:-:S04]  /*10c0*/  LOP3.LUT R2, R2, 0x1, RZ, 0xc0, !PT ;  /* 0x0000000102027812 */ /* 0x000fc800078ec0ff */
[----:B------:R-:W-:-:S04]  /*10d0*/  ISETP.NE.U32.AND P5, PT, R2, 0x1, PT ;  /* 0x000000010200780c */ /* 0x000fc80003fa5070 */
[----:B------:R-:W-:-:S03]  /*10e0*/  ISETP.NE.U32.AND.EX P5, PT, RZ, RZ, PT, P5 ;  /* 0x000000ffff00720c */ /* 0x000fc60003fa5150 */
[----:B------:R-:W5:Y:S10]  /*10f0*/  @!P4 LDG.E.64.CONSTANT R6, desc[UR8][R28.64+-0x28] ;  /* 0xffffd8081c06c981 */ /* 0x000f74000c1e9b00 */
[----:B------:R-:W5:Y:S01]  /*1100*/  @!P5 LDG.E.64.CONSTANT R4, desc[UR8][R28.64+-0x20] ;  /* 0xffffe0081c04d981 */ /* 0x000f62000c1e9b00 */
[----:B------:R-:W-:-:S02]  /*1110*/  SHF.R.U64 R2, R21, 0x5, R20 ;  /* 0x0000000515027819 */ /* 0x000fc40000001214 */
[----:B------:R-:W-:Y:S02]  /*1120*/  SHF.R.U64 R17, R21, 0x6, R20 ;  /* 0x0000000615117819 */ /* 0x000fe40000001214 */
[----:B------:R-:W-:Y:S02]  /*1130*/  LOP3.LUT R2, R2, 0x1, RZ, 0xc0, !PT ;  /* 0x0000000102027812 */ /* 0x000fe400078ec0ff */
[----:B------:R-:W-:Y:S02]  /*1140*/  LOP3.LUT R17, R17, 0x1, RZ, 0xc0, !PT ;  /* 0x0000000111117812 */ /* 0x000fe400078ec0ff */
[----:B------:R-:W-:Y:S02]  /*1150*/  ISETP.NE.U32.AND P6, PT, R2, 0x1, PT ;  /* 0x000000010200780c */ /* 0x000fe40003fc5070 */
[----:B------:R-:W-:Y:S02]  /*1160*/  CS2R R2, SRZ ;  /* 0x0000000000027805 */ /* 0x000fe4000001ff00 */
[----:B------:R-:W-:-:S02]  /*1170*/  ISETP.NE.U32.AND P3, PT, R17, 0x1, PT ;  /* 0x000000011100780c */ /* 0x000fc40003f65070 */
[----:B------:R-:W-:Y:S02]  /*1180*/  ISETP.NE.U32.AND.EX P6, PT, RZ, RZ, PT, P6 ;  /* 0x000000ffff00720c */ /* 0x000fe40003fc5160 */
[----:B------:R-:W-:Y:S02]  /*1190*/  SHF.R.U64 R17, R21, 0x7, R20 ;  /* 0x0000000715117819 */ /* 0x000fe40000001214 */
[----:B------:R-:W-:Y:S02]  /*11a0*/  ISETP.NE.U32.AND.EX P3, PT, RZ, RZ, PT, P3 ;  /* 0x000000ffff00720c */ /* 0x000fe40003f65130 */
[----:B------:R-:W-:Y:S01]  /*11b0*/  LOP3.LUT R17, R17, 0x1, RZ, 0xc0, !PT ;  /* 0x0000000111117812 */ /* 0x000fe200078ec0ff */
[----:B--2---:R-:W-:-:S06]  /*11c0*/  @!P2 DADD R2, RZ, R18 ;  /* 0x00000000ff02a229 */ /* 0x004fcc0000000012 */
[----:B------:R-:W2:Y:S01]  /*11d0*/  @!P6 LDG.E.64.CONSTANT R18, desc[UR8][R28.64+-0x18] ;  /* 0xffffe8081c12e981 */ /* 0x000ea2000c1e9b00 */
[----:B------:R-:W-:Y:S02]  /*11e0*/  ISETP.NE.U32.AND P2, PT, R17, 0x1, PT ;  /* 0x000000011100780c */ /* 0x000fe40003f45070 */
[----:B------:R-:W-:Y:S02]  /*11f0*/  SHF.R.U64 R17, R21, 0x8, R20 ;  /* 0x0000000815117819 */ /* 0x000fe40000001214 */
[----:B------:R-:W-:Y:S02]  /*1200*/  ISETP.NE.U32.AND.EX P2, PT, RZ, RZ, PT, P2 ;  /* 0x000000ffff00720c */ /* 0x000fe40003f45120 */
[----:B------:R-:W-:Y:S01]  /*1210*/  LOP3.LUT R17, R17, 0x1, RZ, 0xc0, !PT ;  /* 0x0000000111117812 */ /* 0x000fe200078ec0ff */
[----:B---3--:R-:W-:Y:S01]  /*1220*/  @!P1 DADD R2, R2, R10 ;  /* 0x0000000002029229 */ /* 0x008fe2000000000a */
[----:B------:R-:W3:Y:S02]  /*1230*/  @!P3 LDG.E.64.CONSTANT R10, desc[UR8][R28.64+-0x10] ;  /* 0xfffff0081c0ab981 */ /* 0x000ee4000c1e9b00 */
[----:B------:R-:W-:-:S02]  /*1240*/  ISETP.NE.U32.AND P1, PT, R17, 0x1, PT ;  /* 0x000000011100780c */ /* 0x000fc40003f25070 */
[----:B------:R-:W-:Y:S02]  /*1250*/  SHF.R.U64 R17, R21, 0x9, R20 ;  /* 0x0000000915117819 */ /* 0x000fe40000001214 */
[----:B------:R-:W-:Y:S01]  /*1260*/  ISETP.NE.U32.AND.EX P1, PT, RZ, RZ, PT, P1 ;  /* 0x000000ffff00720c */ /* 0x000fe20003f25110 */
[----:B----4-:R-:W-:Y:S02]  /*1270*/  @!P0 DADD R2, R2, R8 ;  /* 0x0000000002028229 */ /* 0x010fe40000000008 */
[----:B------:R-:W4:Y:S01]  /*1280*/  @!P2 LDG.E.64.CONSTANT R8, desc[UR8][R28.64+-0x8] ;  /* 0xfffff8081c08a981 */ /* 0x000f22000c1e9b00 */
[----:B------:R-:W-:-:S04]  /*1290*/  LOP3.LUT R17, R17, 0x1, RZ, 0xc0, !PT ;  /* 0x0000000111117812 */ /* 0x000fc800078ec0ff */
[----:B------:R-:W-:-:S04]  /*12a0*/  ISETP.NE.U32.AND P0, PT, R17, 0x1, PT ;  /* 0x000000011100780c */ /* 0x000fc80003f05070 */
[----:B------:R-:W-:Y:S01]  /*12b0*/  ISETP.NE.U32.AND.EX P0, PT, RZ, RZ, PT, P0 ;  /* 0x000000ffff00720c */ /* 0x000fe20003f05100 */
[----:B-----5:R-:W-:Y:S01]  /*12c0*/  @!P4 DADD R2, R2, R6 ;  /* 0x000000000202c229 */ /* 0x020fe20000000006 */
[----:B------:R-:W5:Y:S07]  /*12d0*/  @!P1 LDG.E.64.CONSTANT R6, desc[UR8][R28.64] ;  /* 0x000000081c069981 */ /* 0x000f6e000c1e9b00 */
[----:B------:R-:W-:-:S04]  /*12e0*/  @!P5 DADD R2, R2, R4 ;  /* 0x000000000202d229 */ /* 0x000fc80000000004 */
[----:B------:R-:W5:Y:S01]  /*12f0*/  @!P0 LDG.E.64.CONSTANT R4, desc[UR8][R28.64+0x8] ;  /* 0x000008081c048981 */ /* 0x000f62000c1e9b00 */
[----:B------:R-:W-:-:S03]  /*1300*/  SHF.R.U64 R17, R21, 0xa, R20 ;  /* 0x0000000a15117819 */ /* 0x000fc60000001214 */
[----:B--2---:R-:W-:Y:S01]  /*1310*/  @!P6 DADD R2, R2, R18 ;  /* 0x000000000202e229 */ /* 0x004fe20000000012 */
[----:B------:R-:W-:Y:S02]  /*1320*/  LOP3.LUT R18, R17, 0x1, RZ, 0xc0, !PT ;  /* 0x0000000111127812 */ /* 0x000fe400078ec0ff */
[----:B------:R-:W-:Y:S02]  /*1330*/  SHF.R.U64 R17, R21, 0xb, R20 ;  /* 0x0000000b15117819 */ /* 0x000fe40000001214 */
[----:B------:R-:W-:Y:S02]  /*1340*/  ISETP.NE.U32.AND P5, PT, R18, 0x1, PT ;  /* 0x000000011200780c */ /* 0x000fe40003fa5070 */
[----:B------:R-:W-:Y:S02]  /*1350*/  LOP3.LUT R17, R17, 0x1, RZ, 0xc0, !PT ;  /* 0x0000000111117812 */ /* 0x000fe400078ec0ff */
[----:B------:R-:W-:Y:S02]  /*1360*/  ISETP.NE.U32.AND.EX P5, PT, RZ, RZ, PT, P5 ;  /* 0x000000ffff00720c */ /* 0x000fe40003fa5150 */
[----:B------:R-:W-:-:S02]  /*1370*/  ISETP.NE.U32.AND P4, PT, R17, 0x1, PT ;  /* 0x000000011100780c */ /* 0x000fc40003f85070 */
[C-C-:B------:R-:W-:Y:S01]  /*1380*/  SHF.R.U64 R18, R21.reuse, 0xc, R20.reuse ;  /* 0x0000000c15127819 */ /* 0x140fe20000001214 */
[----:B---3--:R-:W-:Y:S01]  /*1390*/  @!P3 DADD R2, R2, R10 ;  /* 0x000000000202b229 */ /* 0x008fe2000000000a */
[----:B------:R-:W-:Y:S02]  /*13a0*/  ISETP.NE.U32.AND.EX P4, PT, RZ, RZ, PT, P4 ;  /* 0x000000ffff00720c */ /* 0x000fe40003f85140 */
[----:B------:R-:W-:Y:S02]  /*13b0*/  LOP3.LUT R18, R18, 0x1, RZ, 0xc0, !PT ;  /* 0x0000000112127812 */ /* 0x000fe400078ec0ff */
[----:B------:R-:W-:Y:S02]  /*13c0*/  SHF.R.U64 R17, R21, 0xd, R20 ;  /* 0x0000000d15117819 */ /* 0x000fe40000001214 */
[----:B------:R-:W-:Y:S01]  /*13d0*/  ISETP.NE.U32.AND P6, PT, R18, 0x1, PT ;  /* 0x000000011200780c */ /* 0x000fe20003fc5070 */
[----:B------:R-:W2:Y:S01]  /*13e0*/  @!P5 LDG.E.64.CONSTANT R26, desc[UR8][R28.64+0x10] ;  /* 0x000010081c1ad981 */ /* 0x000ea2000c1e9b00 */
[----:B------:R-:W-:-:S02]  /*13f0*/  LOP3.LUT R10, R17, 0x1, RZ, 0xc0, !PT ;  /* 0x00000001110a7812 */ /* 0x000fc400078ec0ff */
[----:B------:R-:W-:Y:S02]  /*1400*/  ISETP.NE.U32.AND.EX P3, PT, RZ, RZ, PT, P6 ;  /* 0x000000ffff00720c */ /* 0x000fe40003f65160 */
[----:B------:R-:W-:Y:S01]  /*1410*/  ISETP.NE.U32.AND P6, PT, R10, 0x1, PT ;  /* 0x000000010a00780c */ /* 0x000fe20003fc5070 */
[----:B----4-:R-:W-:Y:S01]  /*1420*/  @!P2 DADD R2, R2, R8 ;  /* 0x000000000202a229 */ /* 0x010fe20000000008 */
[C-C-:B------:R-:W-:Y:S01]  /*1430*/  SHF.R.U64 R10, R21.reuse, 0xe, R20.reuse ;  /* 0x0000000e150a7819 */ /* 0x140fe20000001214 */
[----:B------:R-:W3:Y:S01]  /*1440*/  @!P4 LDG.E.64.CONSTANT R8, desc[UR8][R28.64+0x18] ;  /* 0x000018081c08c981 */ /* 0x000ee2000c1e9b00 */
[----:B------:R-:W-:Y:S02]  /*1450*/  ISETP.NE.U32.AND.EX P6, PT, RZ, RZ, PT, P6 ;  /* 0x000000ffff00720c */ /* 0x000fe40003fc5160 */
[----:B------:R-:W-:Y:S02]  /*1460*/  LOP3.LUT R10, R10, 0x1, RZ, 0xc0, !PT ;  /* 0x000000010a0a7812 */ /* 0x000fe400078ec0ff */
[----:B------:R-:W-:-:S02]  /*1470*/  SHF.R.U64 R17, R21, 0xf, R20 ;  /* 0x0000000f15117819 */ /* 0x000fc40000001214 */
[----:B------:R-:W-:Y:S02]  /*1480*/  ISETP.NE.U32.AND P2, PT, R10, 0x1, PT ;  /* 0x000000010a00780c */ /* 0x000fe40003f45070 */
[----:B------:R-:W4:Y:S01]  /*1490*/  @!P3 LDG.E.64.CONSTANT R10, desc[UR8][R28.64+0x20] ;  /* 0x000020081c0ab981 */ /* 0x000f22000c1e9b00 */
[----:B------:R-:W-:Y:S02]  /*14a0*/  LOP3.LUT R17, R17, 0x1, RZ, 0xc0, !PT ;  /* 0x0000000111117812 */ /* 0x000fe400078ec0ff */
[----:B------:R-:W-:Y:S01]  /*14b0*/  ISETP.NE.U32.AND.EX P2, PT, RZ, RZ, PT, P2 ;  /* 0x000000ffff00720c */ /* 0x000fe20003f45120 */
[----:B-----5:R-:W-:Y:S01]  /*14c0*/  @!P1 DADD R2, R2, R6 ;  /* 0x0000000002029229 */ /* 0x020fe20000000006 */
[----:B------:R-:W-:Y:S01]  /*14d0*/  ISETP.NE.U32.AND P1, PT, R17, 0x1, PT ;  /* 0x000000011100780c */ /* 0x000fe20003f25070 */
[----:B------:R-:W5:Y:S03]  /*14e0*/  @!P6 LDG.E.64.CONSTANT R18, desc[UR8][R28.64+0x28] ;  /* 0x000028081c12e981 */ /* 0x000f66000c1e9b00 */
[----:B------:R-:W-:-:S03]  /*14f0*/  ISETP.NE.U32.AND.EX P1, PT, RZ, RZ, PT, P1 ;  /* 0x000000ffff00720c */ /* 0x000fc60003f25110 */
[----:B------:R-:W-:-:S04]  /*1500*/  @!P0 DADD R2, R2, R4 ;  /* 0x0000000002028229 */ /* 0x000fc80000000004 */
[----:B------:R-:W5:Y:S06]  /*1510*/  @!P2 LDG.E.64.CONSTANT R4, desc[UR8][R28.64+0x30] ;  /* 0x000030081c04a981 */ /* 0x000f6c000c1e9b00 */
[----:B------:R-:W5:Y:S01]  /*1520*/  @!P1 LDG.E.64.CONSTANT R6, desc[UR8][R28.64+0x38] ;  /* 0x000038081c069981 */ /* 0x000f62000c1e9b00 */
[----:B------:R-:W-:-:S04]  /*1530*/  LOP3.LUT R0, R0, 0xfffffff0, RZ, 0xc0, !PT ;  /* 0xfffffff000007812 */ /* 0x000fc800078ec0ff */
[----:B------:R-:W-:-:S04]  /*1540*/  IADD3 R25, PT, PT, -R0, 0x10, RZ ;  /* 0x0000001000197810 */ /* 0x000fc80007ffe1ff */
[----:B------:R-:W-:Y:S01]  /*1550*/  ISETP.NE.AND P0, PT, R25, RZ, PT ;  /* 0x000000ff1900720c */ /* 0x000fe20003f05270 */
[----:B------:R-:W-:Y:S01]  /*1560*/  UIADD3 UR4, UP0, UPT, UR4, 0x80, URZ ;  /* 0x0000008004047890 */ /* 0x000fe2000ff1e0ff */
[----:B------:R-:W-:-:S03]  /*1570*/  IMAD.MOV.U32 R17, RZ, RZ, R0 ;  /* 0x000000ffff117224 */ /* 0x000fc600078e0000 */
[----:B------:R-:W-:Y:S01]  /*1580*/  UIADD3.X UR5, UPT, UPT, URZ, UR5, URZ, UP0, !UPT ;  /* 0x00000005ff057290 */ /* 0x000fe200087fe4ff */
[----:B--2---:R-:W-:-:S08]  /*1590*/  @!P5 DADD R2, R2, R26 ;  /* 0x000000000202d229 */ /* 0x004fd0000000001a */
[----:B---3--:R-:W-:-:S08]  /*15a0*/  @!P4 DADD R2, R2, R8 ;  /* 0x000000000202c229 */ /* 0x008fd00000000008 */
[----:B----4-:R-:W-:-:S08]  /*15b0*/  @!P3 DADD R2, R2, R10 ;  /* 0x000000000202b229 */ /* 0x010fd0000000000a */
[----:B-----5:R-:W-:-:S08]  /*15c0*/  @!P6 DADD R2, R2, R18 ;  /* 0x000000000202e229 */ /* 0x020fd00000000012 */
[----:B------:R-:W-:-:S08]  /*15d0*/  @!P2 DADD R2, R2, R4 ;  /* 0x000000000202a229 */ /* 0x000fd00000000004 */
[----:B------:R-:W-:Y:S01]  /*15e0*/  @!P1 DADD R2, R2, R6 ;  /* 0x0000000002029229 */ /* 0x000fe20000000006 */
[----:B------:R-:W-:Y:S10]  /*15f0*/  @!P0 BRA `(.L_x_54) ;  /* 0x0000000400ec8947 */ /* 0x000ff40003800000 */
[----:B------:R-:W-:Y:S02]  /*1600*/  IMAD.MOV.U32 R17, RZ, RZ, 0x1f ;  /* 0x0000001fff117424 */ /* 0x000fe400078e00ff */
[----:B------:R-:W-:Y:S02]  /*1610*/  IMAD.U32 R7, RZ, RZ, UR4 ;  /* 0x00000004ff077e24 */ /* 0x000fe4000f8e00ff */
[----:B------:R-:W-:-:S07]  /*1620*/  IMAD.U32 R8, RZ, RZ, UR5 ;  /* 0x00000005ff087e24 */ /* 0x000fce000f8e00ff */
.L_x_55:
[C---:B------:R-:W-:Y:S02]  /*1630*/  VIADD R4, R17.reuse, 0xfffffff1 ;  /* 0xfffffff111047836 */ /* 0x040fe40000000000 */
[----:B------:R-:W-:Y:S02]  /*1640*/  VIADD R6, R17, 0xfffffff2 ;  /* 0xfffffff211067836 */ /* 0x000fe40000000000 */
[----:B------:R-:W-:Y:S01]  /*1650*/  IMAD.MOV.U32 R5, RZ, RZ, R8 ;  /* 0x000000ffff057224 */ /* 0x000fe200078e0008 */
[C-C-:B------:R-:W-:Y:S02]  /*1660*/  SHF.R.U64 R4, R21.reuse, R4, R20.reuse ;  /* 0x0000000415047219 */ /* 0x140fe40000001214 */
[----:B------:R-:W-:Y:S02]  /*1670*/  SHF.R.U64 R6, R21, R6, R20 ;  /* 0x0000000615067219 */ /* 0x000fe40000001214 */
[----:B------:R-:W-:-:S04]  /*1680*/  LOP3.LUT R4, R4, 0x1, RZ, 0xc0, !PT ;  /* 0x0000000104047812 */ /* 0x000fc800078ec0ff */
[----:B------:R-:W-:Y:S01]  /*1690*/  ISETP.NE.U32.AND P0, PT, R4, 0x1, PT ;  /* 0x000000010400780c */ /* 0x000fe20003f05070 */
[----:B------:R-:W-:-:S03]  /*16a0*/  IMAD.MOV.U32 R4, RZ, RZ, R7 ;  /* 0x000000ffff047224 */ /* 0x000fc600078e0007 */
[----:B------:R-:W-:Y:S02]  /*16b0*/  ISETP.NE.U32.AND.EX P0, PT, RZ, RZ, PT, P0 ;  /* 0x000000ffff00720c */ /* 0x000fe40003f05100 */
[----:B------:R-:W-:-:S11]  /*16c0*/  LOP3.LUT R6, R6, 0x1, RZ, 0xc0, !PT ;  /* 0x0000000106067812 */ /* 0x000fd600078ec0ff */
[----:B------:R-:W2:Y:S01]  /*16d0*/  @!P0 LDG.E.64.CONSTANT R18, desc[UR8][R4.64+-0x40] ;  /* 0xffffc00804128981 */ /* 0x000ea2000c1e9b00 */
[----:B------:R-:W-:Y:S01]  /*16e0*/  ISETP.NE.U32.AND P1, PT, R6, 0x1, PT ;  /* 0x000000010600780c */ /* 0x000fe20003f25070 */
[----:B------:R-:W-:-:S03]  /*16f0*/  VIADD R6, R17, 0xfffffff3 ;  /* 0xfffffff311067836 */ /* 0x000fc60000000000 */
[----:B------:R-:W-:Y:S02]  /*1700*/  ISETP.NE.U32.AND.EX P1, PT, RZ, RZ, PT, P1 ;  /* 0x000000ffff00720c */ /* 0x000fe40003f25110 */
[----:B------:R-:W-:Y:S01]  /*1710*/  SHF.R.U64 R7, R21, R6, R20 ;  /* 0x0000000615077219 */ /* 0x000fe20000001214 */
[----:B------:R-:W-:-:S03]  /*1720*/  VIADD R6, R17, 0xfffffff4 ;  /* 0xfffffff411067836 */ /* 0x000fc60000000000 */
[----:B------:R-:W-:Y:S02]  /*1730*/  LOP3.LUT R7, R7, 0x1, RZ, 0xc0, !PT ;  /* 0x0000000107077812 */ /* 0x000fe400078ec0ff */
[----:B------:R-:W-:Y:S02]  /*1740*/  SHF.R.U64 R8, R21, R6, R20 ;  /* 0x0000000615087219 */ /* 0x000fe40000001214 */
[----:B------:R-:W-:-:S03]  /*1750*/  ISETP.NE.U32.AND P3, PT, R7, 0x1, PT ;  /* 0x000000010700780c */ /* 0x000fc60003f65070 */
[----:B------:R-:W3:Y:S01]  /*1760*/  @!P1 LDG.E.64.CONSTANT R6, desc[UR8][R4.64+-0x38] ;  /* 0xffffc80804069981 */ /* 0x000ee2000c1e9b00 */
[----:B------:R-:W-:Y:S02]  /*1770*/  LOP3.LUT R8, R8, 0x1, RZ, 0xc0, !PT ;  /* 0x0000000108087812 */ /* 0x000fe400078ec0ff */
[----:B------:R-:W-:Y:S02]  /*1780*/  ISETP.NE.U32.AND.EX P3, PT, RZ, RZ, PT, P3 ;  /* 0x000000ffff00720c */ /* 0x000fe40003f65130 */
[----:B------:R-:W-:-:S04]  /*1790*/  ISETP.NE.U32.AND P5, PT, R8, 0x1, PT ;  /* 0x000000010800780c */ /* 0x000fc80003fa5070 */
[----:B------:R-:W-:-:S07]  /*17a0*/  ISETP.NE.U32.AND.EX P5, PT, RZ, RZ, PT, P5 ;  /* 0x000000ffff00720c */ /* 0x000fce0003fa5150 */
[----:B------:R-:W4:Y:S06]  /*17b0*/  @!P3 LDG.E.64.CONSTANT R8, desc[UR8][R4.64+-0x30] ;  /* 0xffffd0080408b981 */ /* 0x000f2c000c1e9b00 */
[----:B------:R-:W5:Y:S01]  /*17c0*/  @!P5 LDG.E.64.CONSTANT R10, desc[UR8][R4.64+-0x28] ;  /* 0xffffd808040ad981 */ /* 0x000f62000c1e9b00 */
[----:B------:R-:W-:-:S05]  /*17d0*/  VIADD R26, R17, 0xfffffff5 ;  /* 0xfffffff5111a7836 */ /* 0x000fca0000000000 */
[----:B------:R-:W-:-:S04]  /*17e0*/  SHF.R.U64 R26, R21, R26, R20 ;  /* 0x0000001a151a7219 */ /* 0x000fc80000001214 */
[----:B------:R-:W-:-:S04]  /*17f0*/  LOP3.LUT R26, R26, 0x1, RZ, 0xc0, !PT ;  /* 0x000000011a1a7812 */ /* 0x000fc800078ec0ff */
[----:B------:R-:W-:Y:S01]  /*1800*/  ISETP.NE.U32.AND P4, PT, R26, 0x1, PT ;  /* 0x000000011a00780c */ /* 0x000fe20003f85070 */
[----:B------:R-:W-:-:S03]  /*1810*/  VIADD R26, R17, 0xfffffff6 ;  /* 0xfffffff6111a7836 */ /* 0x000fc60000000000 */
[----:B------:R-:W-:Y:S01]  /*1820*/  ISETP.NE.U32.AND.EX P4, PT, RZ, RZ, PT, P4 ;  /* 0x000000ffff00720c */ /* 0x000fe20003f85140 */
[----:B--2---:R-:W-:Y:S01]  /*1830*/  @!P0 DADD R2, R2, R18 ;  /* 0x0000000002028229 */ /* 0x004fe20000000012 */
[----:B------:R-:W-:Y:S01]  /*1840*/  SHF.R.U64 R19, R21, R26, R20 ;  /* 0x0000001a15137219 */ /* 0x000fe20000001214 */
[----:B------:R-:W-:-:S03]  /*1850*/  VIADD R18, R17, 0xfffffff7 ;  /* 0xfffffff711127836 */ /* 0x000fc60000000000 */
[----:B------:R-:W-:Y:S02]  /*1860*/  LOP3.LUT R19, R19, 0x1, RZ, 0xc0, !PT ;  /* 0x0000000113137812 */ /* 0x000fe400078ec0ff */
[----:B------:R-:W-:Y:S02]  /*1870*/  SHF.R.U64 R18, R21, R18, R20 ;  /* 0x0000001215127219 */ /* 0x000fe40000001214 */
[----:B------:R-:W-:Y:S02]  /*1880*/  ISETP.NE.U32.AND P0, PT, R19, 0x1, PT ;  /* 0x000000011300780c */ /* 0x000fe40003f05070 */
[----:B------:R-:W-:Y:S02]  /*1890*/  LOP3.LUT R18, R18, 0x1, RZ, 0xc0, !PT ;  /* 0x0000000112127812 */ /* 0x000fe400078ec0ff */
[----:B------:R-:W-:Y:S02]  /*18a0*/  ISETP.NE.U32.AND.EX P0, PT, RZ, RZ, PT, P0 ;  /* 0x000000ffff00720c */ /* 0x000fe40003f05100 */
[----:B------:R-:W-:Y:S01]  /*18b0*/  ISETP.NE.U32.AND P2, PT, R18, 0x1, PT ;  /* 0x000000011200780c */ /* 0x000fe20003f45070 */
[----:B------:R-:W-:Y:S01]  /*18c0*/  VIADD R26, R17, 0xfffffff8 ;  /* 0xfffffff8111a7836 */ /* 0x000fe20000000000 */
[----:B------:R-:W2:Y:S01]  /*18d0*/  @!P4 LDG.E.64.CONSTANT R18, desc[UR8][R4.64+-0x20] ;  /* 0xffffe0080412c981 */ /* 0x000ea2000c1e9b00 */
[----:B---3--:R-:W-:Y:S01]  /*18e0*/  @!P1 DADD R2, R2, R6 ;  /* 0x0000000002029229 */ /* 0x008fe20000000006 */
[----:B------:R-:W-:-:S02]  /*18f0*/  ISETP.NE.U32.AND.EX P1, PT, RZ, RZ, PT, P2 ;  /* 0x000000ffff00720c */ /* 0x000fc40003f25120 */
[----:B------:R-:W-:-:S04]  /*1900*/  SHF.R.U64 R26, R21, R26, R20 ;  /* 0x0000001a151a7219 */ /* 0x000fc80000001214 */
[----:B------:R-:W-:Y:S01]  /*1910*/  LOP3.LUT R26, R26, 0x1, RZ, 0xc0, !PT ;  /* 0x000000011a1a7812 */ /* 0x000fe200078ec0ff */
[----:B------:R-:W3:Y:S03]  /*1920*/  @!P0 LDG.E.64.CONSTANT R6, desc[UR8][R4.64+-0x18] ;  /* 0xffffe80804068981 */ /* 0x000ee6000c1e9b00 */
[----:B------:R-:W-:-:S04]  /*1930*/  ISETP.NE.U32.AND P2, PT, R26, 0x1, PT ;  /* 0x000000011a00780c */ /* 0x000fc80003f45070 */
[----:B------:R-:W-:Y:S01]  /*1940*/  ISETP.NE.U32.AND.EX P2, PT, RZ, RZ, PT, P2 ;  /* 0x000000ffff00720c */ /* 0x000fe20003f45120 */
[----:B----4-:R-:W-:Y:S01]  /*1950*/  @!P3 DADD R2, R2, R8 ;  /* 0x000000000202b229 */ /* 0x010fe20000000008 */
[----:B------:R-:W4:Y:S07]  /*1960*/  @!P1 LDG.E.64.CONSTANT R8, desc[UR8][R4.64+-0x10] ;  /* 0xfffff00804089981 */ /* 0x000f2e000c1e9b00 */
[----:B-----5:R-:W-:-:S04]  /*1970*/  @!P5 DADD R2, R2, R10 ;  /* 0x000000000202d229 */ /* 0x020fc8000000000a */
[----:B------:R-:W5:Y:S01]  /*1980*/  @!P2 LDG.E.64.CONSTANT R10, desc[UR8][R4.64+-0x8] ;  /* 0xfffff808040aa981 */ /* 0x000f62000c1e9b00 */
        /* <DEDUP_REMOVED lines=9> */
[----:B------:R-:W-:-:S05]  /*1a20*/  VIADD R26, R17, 0xfffffffb ;  /* 0xfffffffb111a7836 */ /* 0x000fca0000000000 */
[----:B------:R-:W-:-:S04]  /*1a30*/  SHF.R.U64 R26, R21, R26, R20 ;  /* 0x0000001a151a7219 */ /* 0x000fc80000001214 */
[----:B------:R-:W-:-:S04]  /*1a40*/  LOP3.LUT R26, R26, 0x1, RZ, 0xc0, !PT ;  /* 0x000000011a1a7812 */ /* 0x000fc800078ec0ff */
[----:B------:R-:W-:Y:S01]  /*1a50*/  ISETP.NE.U32.AND P6, PT, R26, 0x1, PT ;  /* 0x000000011a00780c */ /* 0x000fe20003fc5070 */
[----:B------:R-:W-:-:S05]  /*1a60*/  VIADD R26, R17, 0xfffffffc ;  /* 0xfffffffc111a7836 */ /* 0x000fca0000000000 */
[----:B------:R-:W-:Y:S01]  /*1a70*/  SHF.R.U64 R26, R21, R26, R20 ;  /* 0x0000001a151a7219 */ /* 0x000fe20000001214 */
[----:B--2---:R-:W-:Y:S01]  /*1a80*/  @!P4 DADD R2, R2, R18 ;  /* 0x000000000202c229 */ /* 0x004fe20000000012 */
[----:B------:R-:W-:Y:S01]  /*1a90*/  ISETP.NE.U32.AND.EX P4, PT, RZ, RZ, PT, P5 ;  /* 0x000000ffff00720c */ /* 0x000fe20003f85150 */
[----:B------:R-:W2:Y:S06]  /*1aa0*/  @!P3 LDG.E.64.CONSTANT R18, desc[UR8][R4.64] ;  /* 0x000000080412b981 */ /* 0x000eac000c1e9b00 */
[----:B---3--:R-:W-:Y:S01]  /*1ab0*/  @!P0 DADD R2, R2, R6 ;  /* 0x0000000002028229 */ /* 0x008fe20000000006 */
[----:B------:R-:W-:-:S02]  /*1ac0*/  ISETP.NE.U32.AND.EX P0, PT, RZ, RZ, PT, P6 ;  /* 0x000000ffff00720c */ /* 0x000fc40003f05160 */
[----:B------:R-:W-:-:S04]  /*1ad0*/  LOP3.LUT R6, R26, 0x1, RZ, 0xc0, !PT ;  /* 0x000000011a067812 */ /* 0x000fc800078ec0ff */
[----:B------:R-:W-:Y:S02]  /*1ae0*/  ISETP.NE.U32.AND P5, PT, R6, 0x1, PT ;  /* 0x000000010600780c */ /* 0x000fe40003fa5070 */
[----:B------:R-:W3:Y:S01]  /*1af0*/  @!P4 LDG.E.64.CONSTANT R6, desc[UR8][R4.64+0x8] ;  /* 0x000008080406c981 */ /* 0x000ee2000c1e9b00 */
[----:B----4-:R-:W-:Y:S01]  /*1b00*/  @!P1 DADD R2, R2, R8 ;  /* 0x0000000002029229 */ /* 0x010fe20000000008 */
[----:B------:R-:W-:-:S03]  /*1b10*/  ISETP.NE.U32.AND.EX P5, PT, RZ, RZ, PT, P5 ;  /* 0x000000ffff00720c */ /* 0x000fc60003fa5150 */
[----:B------:R-:W4:Y:S04]  /*1b20*/  @!P0 LDG.E.64.CONSTANT R8, desc[UR8][R4.64+0x10] ;  /* 0x0000100804088981 */ /* 0x000f28000c1e9b00 */
[----:B-----5:R-:W-:-:S06]  /*1b30*/  @!P2 DADD R2, R2, R10 ;  /* 0x000000000202a229 */ /* 0x020fcc000000000a */
        /* <DEDUP_REMOVED lines=10> */
[----:B------:R-:W-:-:S03]  /*1be0*/  VIADD R26, R17, 0xffffffff ;  /* 0xffffffff111a7836 */ /* 0x000fc60000000000 */
[----:B------:R-:W-:Y:S02]  /*1bf0*/  ISETP.NE.U32.AND.EX P2, PT, RZ, RZ, PT, P2 ;  /* 0x000000ffff00720c */ /* 0x000fe40003f45120 */
[----:B------:R-:W-:Y:S01]  /*1c00*/  SHF.R.U64 R26, R21, R26, R20 ;  /* 0x0000001a151a7219 */ /* 0x000fe20000001214 */
[----:B--2---:R-:W-:-:S03]  /*1c10*/  @!P3 DADD R2, R2, R18 ;  /* 0x000000000202b229 */ /* 0x004fc60000000012 */
[----:B------:R-:W-:Y:S02]  /*1c20*/  LOP3.LUT R18, R26, 0x1, RZ, 0xc0, !PT ;  /* 0x000000011a127812 */ /* 0x000fe400078ec0ff */
[----:B------:R-:W-:Y:S02]  /*1c30*/  SHF.R.U64 R26, R21, R17, R20 ;  /* 0x00000011151a7219 */ /* 0x000fe40000001214 */
        /* <DEDUP_REMOVED lines=9> */
[----:B------:R-:W4:Y:S04]  /*1cd0*/  @!P3 LDG.E.64.CONSTANT R8, desc[UR8][R4.64+0x30] ;  /* 0x000030080408b981 */ /* 0x000f28000c1e9b00 */
[----:B-----5:R-:W-:Y:S02]  /*1ce0*/  @!P5 DADD R2, R2, R10 ;  /* 0x000000000202d229 */ /* 0x020fe4000000000a */
[----:B------:R-:W5:Y:S01]  /*1cf0*/  @!P4 LDG.E.64.CONSTANT R10, desc[UR8][R4.64+0x38] ;  /* 0x00003808040ac981 */ /* 0x000f62000c1e9b00 */
[----:B------:R-:W-:Y:S02]  /*1d00*/  VIADD R25, R25, 0x10 ;  /* 0x0000001019197836 */ /* 0x000fe40000000000 */
[----:B------:R-:W-:-:S03]  /*1d10*/  VIADD R17, R17, 0x10 ;  /* 0x0000001011117836 */ /* 0x000fc60000000000 */
[----:B--2---:R-:W-:Y:S01]  /*1d20*/  @!P1 DADD R2, R2, R18 ;  /* 0x0000000002029229 */ /* 0x004fe20000000012 */
[----:B------:R-:W-:-:S07]  /*1d30*/  ISETP.NE.AND P1, PT, R25, RZ, PT ;  /* 0x000000ff1900720c */ /* 0x000fce0003f25270 */
[----:B---3--:R-:W-:Y:S01]  /*1d40*/  @!P2 DADD R2, R2, R6 ;  /* 0x000000000202a229 */ /* 0x008fe20000000006 */
[----:B------:R-:W-:-:S07]  /*1d50*/  IADD3 R7, P0, PT, R4, 0x80, RZ ;  /* 0x0000008004077810 */ /* 0x000fce0007f1e0ff */
[----:B----4-:R-:W-:Y:S01]  /*1d60*/  @!P3 DADD R2, R2, R8 ;  /* 0x000000000202b229 */ /* 0x010fe20000000008 */
[----:B------:R-:W-:-:S07]  /*1d70*/  IMAD.X R8, RZ, RZ, R5, P0 ;  /* 0x000000ffff087224 */ /* 0x000fce00000e0605 */
[----:B-----5:R-:W-:Y:S01]  /*1d80*/  @!P4 DADD R2, R2, R10 ;  /* 0x000000000202c229 */ /* 0x020fe2000000000a */
[----:B------:R-:W-:Y:S10]  /*1d90*/  @P1 BRA `(.L_x_55) ;  /* 0xfffffff800241947 */ /* 0x000ff4000383ffff */
[----:B------:R-:W-:-:S07]  /*1da0*/  IMAD.MOV.U32 R17, RZ, RZ, R0 ;  /* 0x000000ffff117224 */ /* 0x000fce00078e0000 */
.L_x_54:
[----:B------:R-:W-:-:S13]  /*1db0*/  ISETP.NE.AND P0, PT, R24, RZ, PT ;  /* 0x000000ff1800720c */ /* 0x000fda0003f05270 */
[----:B------:R-:W-:Y:S05]  /*1dc0*/  @!P0 BRA `(.L_x_56) ;  /* 0x0000000400f08947 */ /* 0x000fea0003800000 */
[----:B------:R-:W-:Y:S01]  /*1dd0*/  VIADD R0, R24, 0xffffffff ;  /* 0xffffffff18007836 */ /* 0x000fe20000000000 */
[----:B------:R-:W-:-:S04]  /*1de0*/  ISETP.NE.AND P6, PT, R23, RZ, PT ;  /* 0x000000ff1700720c */ /* 0x000fc80003fc5270 */
[----:B------:R-:W-:-:S13]  /*1df0*/  ISETP.GE.U32.AND P0, PT, R0, 0x7, PT ;  /* 0x000000070000780c */ /* 0x000fda0003f06070 */
[----:B------:R-:W-:Y:S05]  /*1e00*/  @!P0 BRA `(.L_x_57) ;  /* 0x0000000000e88947 */ /* 0x000fea0003800000 */
[----:B------:R-:W0:Y:S01]  /*1e10*/  LDC.64 R4, c[0x0][0x380] ;  /* 0x0000e000ff047b82 */ /* 0x000e220000000a00 */
[----:B------:R-:W-:Y:S01]  /*1e20*/  SHF.R.U64 R6, R21, R17, R20 ;  /* 0x0000001115067219 */ /* 0x000fe20000001214 */
[----:B------:R-:W-:-:S03]  /*1e30*/  VIADD R0, R17, 0x1 ;  /* 0x0000000111007836 */ /* 0x000fc60000000000 */
[----:B------:R-:W-:Y:S02]  /*1e40*/  LOP3.LUT R6, R6, 0x1, RZ, 0xc0, !PT ;  /* 0x0000000106067812 */ /* 0x000fe400078ec0ff */
[----:B------:R-:W-:Y:S02]  /*1e50*/  SHF.R.U64 R0, R21, R0, R20 ;  /* 0x0000000015007219 */ /* 0x000fe40000001214 */
[----:B------:R-:W-:Y:S02]  /*1e60*/  ISETP.NE.U32.AND P5, PT, R6, 0x1, PT ;  /* 0x000000010600780c */ /* 0x000fe40003fa5070 */
[----:B------:R-:W-:Y:S02]  /*1e70*/  LOP3.LUT R0, R0, 0x1, RZ, 0xc0, !PT ;  /* 0x0000000100007812 */ /* 0x000fe400078ec0ff */
[----:B------:R-:W-:Y:S02]  /*1e80*/  ISETP.NE.U32.AND.EX P5, PT, RZ, RZ, PT, P5 ;  /* 0x000000ffff00720c */ /* 0x000fe40003fa5150 */
[----:B------:R-:W-:-:S04]  /*1e90*/  ISETP.NE.U32.AND P0, PT, R0, 0x1, PT ;  /* 0x000000010000780c */ /* 0x000fc80003f05070 */
[----:B------:R-:W-:Y:S01]  /*1ea0*/  ISETP.NE.U32.AND.EX P0, PT, RZ, RZ, PT, P0 ;  /* 0x000000ffff00720c */ /* 0x000fe20003f05100 */
[----:B0-----:R-:W-:-:S06]  /*1eb0*/  IMAD.WIDE.U32 R4, R17, 0x8, R4 ;  /* 0x0000000811047825 */ /* 0x001fcc00078e0004 */
[----:B------:R-:W2:Y:S06]  /*1ec0*/  @!P5 LDG.E.64.CONSTANT R8, desc[UR8][R4.64] ;  /* 0x000000080408d981 */ /* 0x000eac000c1e9b00 */
[----:B------:R-:W3:Y:S01]  /*1ed0*/  @!P0 LDG.E.64.CONSTANT R10, desc[UR8][R4.64+0x8] ;  /* 0x00000808040a8981 */ /* 0x000ee2000c1e9b00 */
[----:B------:R-:W-:-:S05]  /*1ee0*/  VIADD R0, R17, 0x2 ;  /* 0x0000000211007836 */ /* 0x000fca0000000000 */
[----:B------:R-:W-:Y:S01]  /*1ef0*/  SHF.R.U64 R7, R21, R0, R20 ;  /* 0x0000000015077219 */ /* 0x000fe20000001214 */
[----:B------:R-:W-:-:S03]  /*1f00*/  VIADD R0, R17, 0x3 ;  /* 0x0000000311007836 */ /* 0x000fc60000000000 */
[----:B------:R-:W-:Y:S02]  /*1f10*/  LOP3.LUT R7, R7, 0x1, RZ, 0xc0, !PT ;  /* 0x0000000107077812 */ /* 0x000fe400078ec0ff */
[--C-:B------:R-:W-:Y:S01]  /*1f20*/  SHF.R.U64 R6, R21, R0, R20.reuse ;  /* 0x0000000015067219 */ /* 0x100fe20000001214 */
[----:B------:R-:W-:Y:S01]  /*1f30*/  VIADD R0, R17, 0x4 ;  /* 0x0000000411007836 */ /* 0x000fe20000000000 */
[----:B------:R-:W-:Y:S02]  /*1f40*/  ISETP.NE.U32.AND P1, PT, R7, 0x1, PT ;  /* 0x000000010700780c */ /* 0x000fe40003f25070 */
[----:B------:R-:W-:Y:S02]  /*1f50*/  LOP3.LUT R6, R6, 0x1, RZ, 0xc0, !PT ;  /* 0x0000000106067812 */ /* 0x000fe400078ec0ff */
[----:B------:R-:W-:Y:S02]  /*1f60*/  ISETP.NE.U32.AND.EX P1, PT, RZ, RZ, PT, P1 ;  /* 0x000000ffff00720c */ /* 0x000fe40003f25110 */
[----:B------:R-:W-:Y:S01]  /*1f70*/  SHF.R.U64 R7, R21, R0, R20 ;  /* 0x0000000015077219 */ /* 0x000fe20000001214 */
[----:B------:R-:W-:Y:S01]  /*1f80*/  VIADD R0, R17, 0x5 ;  /* 0x0000000511007836 */ /* 0x000fe20000000000 */
[----:B------:R-:W-:-:S02]  /*1f90*/  ISETP.NE.U32.AND P2, PT, R6, 0x1, PT ;  /* 0x000000010600780c */ /* 0x000fc40003f45070 */
[----:B------:R-:W-:Y:S02]  /*1fa0*/  LOP3.LUT R7, R7, 0x1, RZ, 0xc0, !PT ;  /* 0x0000000107077812 */ /* 0x000fe400078ec0ff */
[----:B------:R-:W-:Y:S02]  /*1fb0*/  ISETP.NE.U32.AND.EX P2, PT, RZ, RZ, PT, P2 ;  /* 0x000000ffff00720c */ /* 0x000fe40003f45120 */
[----:B------:R-:W-:Y:S01]  /*1fc0*/  SHF.R.U64 R6, R21, R0, R20 ;  /* 0x0000000015067219 */ /* 0x000fe20000001214 */
[----:B------:R-:W-:Y:S01]  /*1fd0*/  VIADD R0, R17, 0x6 ;  /* 0x0000000611007836 */ /* 0x000fe20000000000 */
[----:B------:R-:W-:Y:S01]  /*1fe0*/  ISETP.NE.U32.AND P3, PT, R7, 0x1, PT ;  /* 0x000000010700780c */ /* 0x000fe20003f65070 */
[----:B------:R-:W4:Y:S01]  /*1ff0*/  @!P1 LDG.E.64.CONSTANT R26, desc[UR8][R4.64+0x10] ;  /* 0x00001008041a9981 */ /* 0x000f22000c1e9b00 */
[----:B------:R-:W-:Y:S02]  /*2000*/  LOP3.LUT R6, R6, 0x1, RZ, 0xc0, !PT ;  /* 0x0000000106067812 */ /* 0x000fe400078ec0ff */
[----:B------:R-:W-:-:S02]  /*2010*/  ISETP.NE.U32.AND.EX P3, PT, RZ, RZ, PT, P3 ;  /* 0x000000ffff00720c */ /* 0x000fc40003f65130 */
[----:B------:R-:W-:Y:S02]  /*2020*/  SHF.R.U64 R0, R21, R0, R20 ;  /* 0x0000000015007219 */ /* 0x000fe40000001214 */
[----:B------:R-:W-:Y:S02]  /*2030*/  ISETP.NE.U32.AND P4, PT, R6, 0x1, PT ;  /* 0x000000010600780c */ /* 0x000fe40003f85070 */
[----:B------:R-:W5:Y:S01]  /*2040*/  @!P2 LDG.E.64.CONSTANT R6, desc[UR8][R4.64+0x18] ;  /* 0x000018080406a981 */ /* 0x000f62000c1e9b00 */
[----:B------:R-:W-:Y:S01]  /*2050*/  LOP3.LUT R18, R0, 0x1, RZ, 0xc0, !PT ;  /* 0x0000000100127812 */ /* 0x000fe200078ec0ff */
[----:B------:R-:W-:Y:S01]  /*2060*/  VIADD R0, R17, 0x7 ;  /* 0x0000000711007836 */ /* 0x000fe20000000000 */
[----:B------:R-:W-:-:S04]  /*2070*/  ISETP.NE.U32.AND.EX P4, PT, RZ, RZ, PT, P4 ;  /* 0x000000ffff00720c */ /* 0x000fc80003f85140 */
[----:B------:R-:W-:-:S04]  /*2080*/  SHF.R.U64 R0, R21, R0, R20 ;  /* 0x0000000015007219 */ /* 0x000fc80000001214 */
[----:B------:R-:W-:Y:S01]  /*2090*/  LOP3.LUT R0, R0, 0x1, RZ, 0xc0, !PT ;  /* 0x0000000100007812 */ /* 0x000fe200078ec0ff */
[----:B--2---:R-:W-:Y:S01]  /*20a0*/  @!P5 DADD R2, R2, R8 ;  /* 0x000000000202d229 */ /* 0x004fe20000000008 */
[----:B------:R-:W-:Y:S01]  /*20b0*/  ISETP.NE.U32.AND P5, PT, R18, 0x1, PT ;  /* 0x000000011200780c */ /* 0x000fe20003fa5070 */
[----:B------:R-:W2:Y:S03]  /*20c0*/  @!P3 LDG.E.64.CONSTANT R8, desc[UR8][R4.64+0x20] ;  /* 0x000020080408b981 */ /* 0x000ea6000c1e9b00 */
[----:B------:R-:W-:-:S03]  /*20d0*/  ISETP.NE.U32.AND.EX P5, PT, RZ, RZ, PT, P5 ;  /* 0x000000ffff00720c */ /* 0x000fc60003fa5150 */
[----:B---3--:R-:W-:Y:S01]  /*20e0*/  @!P0 DADD R2, R2, R10 ;  /* 0x0000000002028229 */ /* 0x008fe2000000000a */
[----:B------:R-:W-:Y:S01]  /*20f0*/  ISETP.NE.U32.AND P0, PT, R0, 0x1, PT ;  /* 0x000000010000780c */ /* 0x000fe20003f05070 */
[----:B------:R-:W3:Y:S03]  /*2100*/  @!P4 LDG.E.64.CONSTANT R10, desc[UR8][R4.64+0x28] ;  /* 0x00002808040ac981 */ /* 0x000ee6000c1e9b00 */
[----:B------:R-:W-:-:S05]  /*2110*/  ISETP.NE.U32.AND.EX P0, PT, RZ, RZ, PT, P0 ;  /* 0x000000ffff00720c */ /* 0x000fca0003f05100 */
[----:B------:R-:W3:Y:S08]  /*2120*/  @!P5 LDG.E.64.CONSTANT R18, desc[UR8][R4.64+0x30] ;  /* 0x000030080412d981 */ /* 0x000ef0000c1e9b00 */
[----:B------:R-:W3:Y:S01]  /*2130*/  @!P0 LDG.E.64.CONSTANT R28, desc[UR8][R4.64+0x38] ;  /* 0x00003808041c8981 */ /* 0x000ee2000c1e9b00 */
[----:B------:R-:W-:Y:S01]  /*2140*/  VIADD R17, R17, 0x8 ;  /* 0x0000000811117836 */ /* 0x000fe20000000000 */
[----:B----4-:R-:W-:-:S08]  /*2150*/  @!P1 DADD R2, R2, R26 ;  /* 0x0000000002029229 */ /* 0x010fd0000000001a */
[----:B-----5:R-:W-:-:S08]  /*2160*/  @!P2 DADD R2, R2, R6 ;  /* 0x000000000202a229 */ /* 0x020fd00000000006 */
[----:B--2---:R-:W-:-:S08]  /*2170*/  @!P3 DADD R2, R2, R8 ;  /* 0x000000000202b229 */ /* 0x004fd00000000008 */
[----:B---3--:R-:W-:-:S08]  /*2180*/  @!P4 DADD R2, R2, R10 ;  /* 0x000000000202c229 */ /* 0x008fd0000000000a */
[----:B------:R-:W-:-:S08]  /*2190*/  @!P5 DADD R2, R2, R18 ;  /* 0x000000000202d229 */ /* 0x000fd00000000012 */
[----:B------:R-:W-:-:S11]  /*21a0*/  @!P0 DADD R2, R2, R28 ;  /* 0x0000000002028229 */ /* 0x000fd6000000001c */
.L_x_57:
        /* <DEDUP_REMOVED lines=9> */
[--C-:B------:R-:W-:Y:S02]  /*2240*/  SHF.R.U64 R6, R21, R6, R20.reuse ;  /* 0x0000000615067219 */ /* 0x100fe40000001214 */
[----:B------:R-:W-:Y:S01]  /*2250*/  ISETP.NE.U32.AND P0, PT, R0, 0x1, PT ;  /* 0x000000010000780c */ /* 0x000fe20003f05070 */
[----:B------:R-:W-:Y:S01]  /*2260*/  VIADD R0, R17, 0x2 ;  /* 0x0000000211007836 */ /* 0x000fe20000000000 */
[----:B------:R-:W-:Y:S02]  /*2270*/  LOP3.LUT R6, R6, 0x1, RZ, 0xc0, !PT ;  /* 0x0000000106067812 */ /* 0x000fe400078ec0ff */
[----:B------:R-:W-:Y:S02]  /*2280*/  ISETP.NE.U32.AND.EX P0, PT, RZ, RZ, PT, P0 ;  /* 0x000000ffff00720c */ /* 0x000fe40003f05100 */
[----:B------:R-:W-:-:S02]  /*2290*/  SHF.R.U64 R0, R21, R0, R20 ;  /* 0x0000000015007219 */ /* 0x000fc40000001214 */
[----:B------:R-:W-:Y:S01]  /*22a0*/  ISETP.NE.U32.AND P1, PT, R6, 0x1, PT ;  /* 0x000000010600780c */ /* 0x000fe20003f25070 */
[----:B------:R-:W-:Y:S01]  /*22b0*/  VIADD R6, R17, 0x3 ;  /* 0x0000000311067836 */ /* 0x000fe20000000000 */
[----:B------:R-:W-:Y:S02]  /*22c0*/  LOP3.LUT R0, R0, 0x1, RZ, 0xc0, !PT ;  /* 0x0000000100007812 */ /* 0x000fe400078ec0ff */
[----:B------:R-:W-:Y:S02]  /*22d0*/  ISETP.NE.U32.AND.EX P1, PT, RZ, RZ, PT, P1 ;  /* 0x000000ffff00720c */ /* 0x000fe40003f25110 */
[----:B------:R-:W-:Y:S01]  /*22e0*/  SHF.R.U64 R6, R21, R6, R20 ;  /* 0x0000000615067219 */ /* 0x000fe20000001214 */
[----:B0-----:R-:W-:Y:S01]  /*22f0*/  IMAD.WIDE.U32 R10, R17, 0x8, R4 ;  /* 0x00000008110a7825 */ /* 0x001fe200078e0004 */
[----:B------:R-:W-:Y:S02]  /*2300*/  ISETP.NE.U32.AND P2, PT, R0, 0x1, PT ;  /* 0x000000010000780c */ /* 0x000fe40003f45070 */
[----:B------:R-:W-:-:S02]  /*2310*/  LOP3.LUT R6, R6, 0x1, RZ, 0xc0, !PT ;  /* 0x0000000106067812 */ /* 0x000fc400078ec0ff */
[----:B------:R-:W2:Y:S01]  /*2320*/  @!P0 LDG.E.64.CONSTANT R8, desc[UR8][R10.64] ;  /* 0x000000080a088981 */ /* 0x000ea2000c1e9b00 */
[----:B------:R-:W-:Y:S02]  /*2330*/  ISETP.NE.U32.AND.EX P2, PT, RZ, RZ, PT, P2 ;  /* 0x000000ffff00720c */ /* 0x000fe40003f45120 */
[----:B------:R-:W-:Y:S02]  /*2340*/  ISETP.NE.U32.AND P4, PT, R6, 0x1, PT ;  /* 0x000000010600780c */ /* 0x000fe40003f85070 */
[----:B------:R-:W3:Y:S02]  /*2350*/  @!P1 LDG.E.64.CONSTANT R6, desc[UR8][R10.64+0x8] ;  /* 0x000008080a069981 */ /* 0x000ee4000c1e9b00 */
        /* <DEDUP_REMOVED lines=8> */
.L_x_58:
[----:B------:R-:W-:Y:S05]  /*23e0*/  @!P3 BRA `(.L_x_56) ;  /* 0x000000000068b947 */ /* 0x000fea0003800000 */
[----:B------:R-:W-:Y:S01]  /*23f0*/  SHF.R.U64 R0, R21, R17, R20 ;  /* 0x0000001115007219 */ /* 0x000fe20000001214 */
[----:B------:R-:W0:Y:S01]  /*2400*/  LDC.64 R4, c[0x0][0x380] ;  /* 0x0000e000ff047b82 */ /* 0x000e220000000a00 */
[----:B------:R-:W-:Y:S02]  /*2410*/  ISETP.NE.AND P1, PT, R22, 0x1, PT ;  /* 0x000000011600780c */ /* 0x000fe40003f25270 */
[----:B------:R-:W-:-:S04]  /*2420*/  LOP3.LUT R0, R0, 0x1, RZ, 0xc0, !PT ;  /* 0x0000000100007812 */ /* 0x000fc800078ec0ff */
[----:B------:R-:W-:-:S04]  /*2430*/  ISETP.NE.U32.AND P0, PT, R0, 0x1, PT ;  /* 0x000000010000780c */ /* 0x000fc80003f05070 */
[----:B------:R-:W-:Y:S01]  /*2440*/  ISETP.NE.U32.AND.EX P0, PT, RZ, RZ, PT, P0 ;  /* 0x000000ffff00720c */ /* 0x000fe20003f05100 */
[----:B0-----:R-:W-:-:S12]  /*2450*/  IMAD.WIDE.U32 R4, R17, 0x8, R4 ;  /* 0x0000000811047825 */ /* 0x001fd800078e0004 */
[----:B------:R-:W-:Y:S05]  /*2460*/  @P0 BRA `(.L_x_59) ;  /* 0x0000000000080947 */ /* 0x000fea0003800000 */
[----:B------:R-:W2:Y:S02]  /*2470*/  LDG.E.64.CONSTANT R6, desc[UR8][R4.64] ;  /* 0x0000000804067981 */ /* 0x000ea4000c1e9b00 */
[----:B--2---:R-:W-:-:S11]  /*2480*/  DADD R2, R2, R6 ;  /* 0x0000000002027229 */ /* 0x004fd60000000006 */
.L_x_59:
[----:B------:R-:W-:Y:S05]  /*2490*/  @!P1 BRA `(.L_x_56) ;  /* 0x00000000003c9947 */ /* 0x000fea0003800000 */
[C---:B------:R-:W-:Y:S02]  /*24a0*/  VIADD R0, R17.reuse, 0x1 ;  /* 0x0000000111007836 */ /* 0x040fe40000000000 */
[----:B------:R-:W-:-:S03]  /*24b0*/  VIADD R17, R17, 0x2 ;  /* 0x0000000211117836 */ /* 0x000fc60000000000 */
[C-C-:B------:R-:W-:Y:S02]  /*24c0*/  SHF.R.U64 R6, R21.reuse, R0, R20.reuse ;  /* 0x0000000015067219 */ /* 0x140fe40000001214 */
[----:B------:R-:W-:Y:S02]  /*24d0*/  SHF.R.U64 R0, R21, R17, R20 ;  /* 0x0000001115007219 */ /* 0x000fe40000001214 */
[----:B------:R-:W-:Y:S02]  /*24e0*/  LOP3.LUT R6, R6, 0x1, RZ, 0xc0, !PT ;  /* 0x0000000106067812 */ /* 0x000fe400078ec0ff */
[----:B------:R-:W-:Y:S02]  /*24f0*/  LOP3.LUT R0, R0, 0x1, RZ, 0xc0, !PT ;  /* 0x0000000100007812 */ /* 0x000fe400078ec0ff */
[----:B------:R-:W-:Y:S02]  /*2500*/  ISETP.NE.U32.AND P0, PT, R6, 0x1, PT ;  /* 0x000000010600780c */ /* 0x000fe40003f05070 */
[----:B------:R-:W-:-:S02]  /*2510*/  ISETP.NE.U32.AND P1, PT, R0, 0x1, PT ;  /* 0x000000010000780c */ /* 0x000fc40003f25070 */
[----:B------:R-:W-:Y:S02]  /*2520*/  ISETP.NE.U32.AND.EX P0, PT, RZ, RZ, PT, P0 ;  /* 0x000000ffff00720c */ /* 0x000fe40003f05100 */
[----:B------:R-:W-:-:S04]  /*2530*/  ISETP.NE.U32.AND.EX P1, PT, RZ, RZ, PT, P1 ;  /* 0x000000ffff00720c */ /* 0x000fc80003f25110 */
[----:B------:R-:W-:-:S07]  /*2540*/  ISETP.EQ.OR P1, PT, R22, 0x2, P1 ;  /* 0x000000021600780c */ /* 0x000fce0000f22670 */
[----:B------:R-:W2:Y:S06]  /*2550*/  @!P0 LDG.E.64.CONSTANT R6, desc[UR8][R4.64+0x8] ;  /* 0x0000080804068981 */ /* 0x000eac000c1e9b00 */
[----:B------:R-:W3:Y:S01]  /*2560*/  @!P1 LDG.E.64.CONSTANT R8, desc[UR8][R4.64+0x10] ;  /* 0x0000100804089981 */ /* 0x000ee2000c1e9b00 */
[----:B--2---:R-:W-:-:S08]  /*2570*/  @!P0 DADD R2, R2, R6 ;  /* 0x0000000002028229 */ /* 0x004fd00000000006 */
[----:B---3--:R-:W-:-:S11]  /*2580*/  @!P1 DADD R2, R2, R8 ;  /* 0x0000000002029229 */ /* 0x008fd60000000008 */
.L_x_56:
[----:B------:R-:W-:-:S14]  /*2590*/  DSETP.NEU.AND P0, PT, |R2|, +INF , PT ;  /* 0x7ff000000200742a */ /* 0x000fdc0003f0d200 */
[----:B------:R-:W-:Y:S05]  /*25a0*/  @!P0 BRA `(.L_x_60) ;  /* 0x0000000000588947 */ /* 0x000fea0003800000 */
[----:B------:R-:W-:Y:S01]  /*25b0*/  UMOV UR4, 0x6dc9c883 ;  /* 0x6dc9c88300047882 */ /* 0x000fe20000000000 */
[----:B------:R-:W-:Y:S01]  /*25c0*/  UMOV UR5, 0x3fe45f30 ;  /* 0x3fe45f3000057882 */ /* 0x000fe20000000000 */
[C---:B------:R-:W-:Y:S02]  /*25d0*/  DSETP.GE.AND P0, PT, |R2|.reuse, 2.14748364800000000000e+09, PT ;  /* 0x41e000000200742a */ /* 0x040fe40003f06200 */
[----:B------:R-:W-:Y:S01]  /*25e0*/  DMUL R6, R2, UR4 ;  /* 0x0000000402067c28 */ /* 0x000fe20008000000 */
[----:B------:R-:W-:Y:S01]  /*25f0*/  UMOV UR4, 0x54442d18 ;  /* 0x54442d1800047882 */ /* 0x000fe20000000000 */
[----:B------:R-:W-:-:S04]  /*2600*/  UMOV UR5, 0x3ff921fb ;  /* 0x3ff921fb00057882 */ /* 0x000fc80000000000 */
[----:B------:R-:W0:Y:S08]  /*2610*/  F2I.F64 R0, R6 ;  /* 0x0000000600007311 */ /* 0x000e300000301100 */
[----:B0-----:R-:W0:Y:S02]  /*2620*/  I2F.F64 R4, R0 ;  /* 0x0000000000047312 */ /* 0x001e240000201c00 */
[----:B0-----:R-:W-:Y:S01]  /*2630*/  DFMA R8, R4, -UR4, R2 ;  /* 0x8000000404087c2b */ /* 0x001fe20008000002 */
        /* <DEDUP_REMOVED lines=9> */
[----:B------:R-:W-:Y:S05]  /*26d0*/  CALL.REL.NOINC `($_Z17iqp_encode_kernelPKdP7double2mji$__internal_trig_reduction_slowpathd) ;  /* 0x0000002800f47944 */ /* 0x000fea0003c00000 */
[----:B------:R-:W-:Y:S02]  /*26e0*/  IMAD.MOV.U32 R4, RZ, RZ, R2 ;  /* 0x000000ffff047224 */ /* 0x000fe400078e0002 */
[----:B------:R-:W-:Y:S01]  /*26f0*/  IMAD.MOV.U32 R5, RZ, RZ, R3 ;  /* 0x000000ffff057224 */ /* 0x000fe200078e0003 */
[----:B------:R-:W-:Y:S06]  /*2700*/  BRA `(.L_x_61) ;  /* 0x0000000000087947 */ /* 0x000fec0003800000 */
.L_x_60:
[----:B------:R-:W-:Y:S01]  /*2710*/  DMUL R4, RZ, R2 ;  /* 0x00000002ff047228 */ /* 0x000fe20000000000 */
[----:B------:R-:W-:-:S10]  /*2720*/  IMAD.MOV.U32 R0, RZ, RZ, RZ ;  /* 0x000000ffff007224 */ /* 0x000fd400078e00ff */
.L_x_61:
        /* <DEDUP_REMOVED lines=16> */
[----:B------:R-:W-:Y:S01]  /*2830*/  SHF.R.U64 R10, R10, 0x10, RZ ;  /* 0x000000100a0a7819 */ /* 0x000fe200000012ff */
[C---:B------:R-:W-:Y:S01]  /*2840*/  DFMA R2, R6.reuse, R2, UR6 ;  /* 0x0000000606027e2b */ /* 0x040fe20008000002 */
[----:B------:R-:W-:Y:S01]  /*2850*/  UMOV UR6, 0x19db62a1 ;  /* 0x19db62a100067882 */ /* 0x000fe20000000000 */
[----:B------:R-:W-:Y:S01]  /*2860*/  UMOV UR7, 0x3f2a01a0 ;  /* 0x3f2a01a000077882 */ /* 0x000fe20000000000 */
[----:B------:R-:W-:Y:S01]  /*2870*/  LOP3.LUT R10, R10, R21, R16, 0x78, !PT ;  /* 0x000000150a0a7212 */ /* 0x000fe200078e7810 */
[C---:B------:R-:W-:Y:S01]  /*2880*/  DFMA R8, R6.reuse, R8, -UR4 ;  /* 0x8000000406087e2b */ /* 0x040fe20008000008 */
[----:B------:R-:W-:Y:S01]  /*2890*/  UMOV UR4, 0x19ddbce9 ;  /* 0x19ddbce900047882 */ /* 0x000fe20000000000 */
[----:B------:R-:W-:Y:S01]  /*28a0*/  UMOV UR5, 0x3efa01a0 ;  /* 0x3efa01a000057882 */ /* 0x000fe20000000000 */
[C---:B------:R-:W-:Y:S01]  /*28b0*/  SHF.R.U64 R11, R10.reuse, 0x8, RZ ;  /* 0x000000080a0b7819 */ /* 0x040fe200000012ff */
[C---:B------:R-:W-:Y:S01]  /*28c0*/  DFMA R2, R6.reuse, R2, -UR6 ;  /* 0x8000000606027e2b */ /* 0x040fe20008000002 */
[----:B------:R-:W-:Y:S01]  /*28d0*/  UMOV UR6, 0x11110818 ;  /* 0x1111081800067882 */ /* 0x000fe20000000000 */
[----:B------:R-:W-:Y:S01]  /*28e0*/  UMOV UR7, 0x3f811111 ;  /* 0x3f81111100077882 */ /* 0x000fe20000000000 */
[----:B------:R-:W-:Y:S01]  /*28f0*/  LOP3.LUT R11, R10, R11, RZ, 0x3c, !PT ;  /* 0x0000000b0a0b7212 */ /* 0x000fe200078e3cff */
[C---:B------:R-:W-:Y:S01]  /*2900*/  DFMA R8, R6.reuse, R8, UR4 ;  /* 0x0000000406087e2b */ /* 0x040fe20008000008 */
[----:B------:R-:W-:Y:S01]  /*2910*/  UMOV UR4, 0x16c15d47 ;  /* 0x16c15d4700047882 */ /* 0x000fe20000000000 */
[----:B------:R-:W-:Y:S01]  /*2920*/  UMOV UR5, 0x3f56c16c ;  /* 0x3f56c16c00057882 */ /* 0x000fe20000000000 */
[C---:B------:R-:W-:Y:S01]  /*2930*/  SHF.R.U64 R10, R11.reuse, 0x4, RZ ;  /* 0x000000040b0a7819 */ /* 0x040fe200000012ff */
[C---:B------:R-:W-:Y:S01]  /*2940*/  DFMA R2, R6.reuse, R2, UR6 ;  /* 0x0000000606027e2b */ /* 0x040fe20008000002 */
[----:B------:R-:W-:Y:S01]  /*2950*/  UMOV UR6, 0x55555554 ;  /* 0x5555555400067882 */ /* 0x000fe20000000000 */
[----:B------:R-:W-:Y:S01]  /*2960*/  UMOV UR7, 0x3fc55555 ;  /* 0x3fc5555500077882 */ /* 0x000fe20000000000 */
[----:B------:R-:W-:Y:S01]  /*2970*/  LOP3.LUT R10, R11, R10, RZ, 0x3c, !PT ;  /* 0x0000000a0b0a7212 */ /* 0x000fe200078e3cff */
[C---:B------:R-:W-:Y:S01]  /*2980*/  DFMA R8, R6.reuse, R8, -UR4 ;  /* 0x8000000406087e2b */ /* 0x040fe20008000008 */
[----:B------:R-:W-:Y:S01]  /*2990*/  UMOV UR4, 0x55555551 ;  /* 0x5555555100047882 */ /* 0x000fe20000000000 */
[----:B------:R-:W-:Y:S01]  /*29a0*/  UMOV UR5, 0x3fa55555 ;  /* 0x3fa5555500057882 */ /* 0x000fe20000000000 */
[----:B------:R-:W-:Y:S01]  /*29b0*/  SHF.R.U64 R11, R10, 0x2, RZ ;  /* 0x000000020a0b7819 */ /* 0x000fe200000012ff */
[----:B------:R-:W-:Y:S01]  /*29c0*/  DFMA R2, R6, R2, -UR6 ;  /* 0x8000000606027e2b */ /* 0x000fe20008000002 */
[----:B------:R-:W-:-:S02]  /*29d0*/  LOP3.LUT P2, RZ, R0, 0x2, RZ, 0xc0, !PT ;  /* 0x0000000200ff7812 */ /* 0x000fc4000784c0ff */
[----:B------:R-:W-:Y:S01]  /*29e0*/  LOP3.LUT R11, R10, R11, RZ, 0x3c, !PT ;  /* 0x0000000b0a0b7212 */ /* 0x000fe200078e3cff */
[C---:B------:R-:W-:Y:S01]  /*29f0*/  DFMA R8, R6.reuse, R8, UR4 ;  /* 0x0000000406087e2b */ /* 0x040fe20008000008 */
[----:B------:R-:W0:Y:S01]  /*2a00*/  LDCU.64 UR4, c[0x0][0x390] ;  /* 0x00007200ff0477ac */ /* 0x000e220008000a00 */
[----:B------:R-:W-:Y:S02]  /*2a10*/  IADD3 R21, P3, PT, R21, 0x1, RZ ;  /* 0x0000000115157810 */ /* 0x000fe40007f7e0ff */
[----:B------:R-:W-:-:S03]  /*2a20*/  DFMA R2, R6, R2, RZ ;  /* 0x000000020602722b */ /* 0x000fc600000000ff */
[----:B------:R-:W-:Y:S01]  /*2a30*/  IMAD.X R20, RZ, RZ, R20, P3 ;  /* 0x000000ffff147224 */ /* 0x000fe200018e0614 */
[----:B------:R-:W-:-:S04]  /*2a40*/  DFMA R8, R6, R8, -0.5 ;  /* 0xbfe000000608742b */ /* 0x000fc80000000008 */
[----:B------:R-:W-:Y:S01]  /*2a50*/  DFMA R2, R2, R4, R4 ;  /* 0x000000040202722b */ /* 0x000fe20000000004 */
[----:B------:R-:W-:-:S03]  /*2a60*/  SHF.R.U64 R4, R11, 0x1, RZ ;  /* 0x000000010b047819 */ /* 0x000fc600000012ff */
[----:B------:R-:W-:Y:S01]  /*2a70*/  DFMA R8, R6, R8, 1 ;  /* 0x3ff000000608742b */ /* 0x000fe20000000008 */
[----:B------:R-:W-:Y:S02]  /*2a80*/  LOP3.LUT R5, R0, 0x1, RZ, 0xc0, !PT ;  /* 0x0000000100057812 */ /* 0x000fe400078ec0ff */
[----:B------:R-:W-:Y:S02]  /*2a90*/  LOP3.LUT R4, R11, 0x1, R4, 0x48, !PT ;  /* 0x000000010b047812 */ /* 0x000fe400078e4804 */
[----:B------:R-:W-:Y:S02]  /*2aa0*/  ISETP.NE.U32.AND P1, PT, R5, 0x1, PT ;  /* 0x000000010500780c */ /* 0x000fe40003f25070 */
        /* <DEDUP_REMOVED lines=18> */
[----:B------:R-:W-:Y:S10]  /*2bd0*/  @!P0 BRA `(.L_x_52) ;  /* 0x0000002000bc8947 */ /* 0x000ff40003800000 */
[----:B------:R-:W-:Y:S05]  /*2be0*/  BRA `(.L_x_62) ;  /* 0xffffffe000c07947 */ /* 0x000fea000383ffff */
.L_x_48:
[----:B------:R-:W0:Y:S01]  /*2bf0*/  LDC.U16 R25, c[0x0][0x398] ;  /* 0x0000e600ff197b82 */ /* 0x000e220000000400 */
[C---:B------:R-:W-:Y:S01]  /*2c00*/  VIADD R24, R22.reuse, 0xffffffff ;  /* 0xffffffff16187836 */ /* 0x040fe20000000000 */
[C---:B------:R-:W-:Y:S02]  /*2c10*/  LOP3.LUT R23, R22.reuse, 0xf, RZ, 0xc0, !PT ;  /* 0x0000000f16177812 */ /* 0x040fe400078ec0ff */
[----:B------:R-:W-:Y:S02]  /*2c20*/  CS2R R20, SRZ ;  /* 0x0000000000147805 */ /* 0x000fe4000001ff00 */
[----:B------:R-:W-:Y:S02]  /*2c30*/  LOP3.LUT R22, R22, 0x3, RZ, 0xc0, !PT ;  /* 0x0000000316167812 */ /* 0x000fe400078ec0ff */
[----:B------:R-:W-:Y:S02]  /*2c40*/  CS2R R12, SRZ ;  /* 0x00000000000c7805 */ /* 0x000fe4000001ff00 */
[----:B------:R-:W-:-:S07]  /*2c50*/  CS2R R14, SRZ ;  /* 0x00000000000e7805 */ /* 0x000fce000001ff00 */
.L_x_77:
[----:B------:R-:W1:Y:S01]  /*2c60*/  LDC R6, c[0x0][0x398] ;  /* 0x0000e600ff067b82 */ /* 0x000e620000000800 */
[----:B------:R-:W-:Y:S01]  /*2c70*/  IMAD.MOV.U32 R0, RZ, RZ, RZ ;  /* 0x000000ffff007224 */ /* 0x000fe200078e00ff */
[----:B------:R-:W-:Y:S02]  /*2c80*/  CS2R R4, SRZ ;  /* 0x0000000000047805 */ /* 0x000fe4000001ff00 */
[----:B-1----:R-:W-:-:S13]  /*2c90*/  ISETP.GE.U32.AND P0, PT, R6, 0x10, PT ;  /* 0x000000100600780c */ /* 0x002fda0003f06070 */
[----:B------:R-:W-:Y:S05]  /*2ca0*/  @!P0 BRA `(.L_x_63) ;  /* 0x0000000400dc8947 */ /* 0x000fea0003800000 */
[----:B------:R-:W1:Y:S01]  /*2cb0*/  LDC.64 R2, c[0x0][0x380] ;  /* 0x0000e000ff027b82 */ /* 0x000e620000000a00 */
[----:B------:R-:W-:Y:S01]  /*2cc0*/  LOP3.LUT R0, R6, 0xfffffff0, RZ, 0xc0, !PT ;  /* 0xfffffff006007812 */ /* 0x000fe200078ec0ff */
[----:B------:R-:W-:Y:S01]  /*2cd0*/  IMAD.MOV.U32 R17, RZ, RZ, RZ ;  /* 0x000000ffff117224 */ /* 0x000fe200078e00ff */
[----:B------:R-:W-:-:S07]  /*2ce0*/  CS2R R4, SRZ ;  /* 0x0000000000047805 */ /* 0x000fce000001ff00 */
.L_x_64:
[----:B------:R-:W-:Y:S01]  /*2cf0*/  SHF.R.U64 R6, R21, R17, R20 ;  /* 0x0000001115067219 */ /* 0x000fe20000001214 */
[----:B------:R-:W-:-:S03]  /*2d00*/  VIADD R8, R17, 0x1 ;  /* 0x0000000111087836 */ /* 0x000fc60000000000 */
[----:B------:R-:W-:-:S04]  /*2d10*/  LOP3.LUT R6, R6, 0x1, RZ, 0xc0, !PT ;  /* 0x0000000106067812 */ /* 0x000fc800078ec0ff */
[----:B------:R-:W-:Y:S01]  /*2d20*/  ISETP.NE.U32.AND P3, PT, R6, 0x1, PT ;  /* 0x000000010600780c */ /* 0x000fe20003f65070 */
[----:B-1----:R-:W-:-:S03]  /*2d30*/  IMAD.WIDE.U32 R6, R17, 0x8, R2 ;  /* 0x0000000811067825 */ /* 0x002fc600078e0002 */
[----:B------:R-:W-:Y:S02]  /*2d40*/  ISETP.NE.U32.AND.EX P3, PT, RZ, RZ, PT, P3 ;  /* 0x000000ffff00720c */ /* 0x000fe40003f65130 */
[----:B------:R-:W-:-:S04]  /*2d50*/  SHF.R.U64 R8, R21, R8, R20 ;  /* 0x0000000815087219 */ /* 0x000fc80000001214 */
[----:B------:R-:W-:-:S07]  /*2d60*/  LOP3.LUT R8, R8, 0x1, RZ, 0xc0, !PT ;  /* 0x0000000108087812 */ /* 0x000fce00078ec0ff */
[----:B------:R-:W2:Y:S01]  /*2d70*/  @!P3 LDG.E.64.CONSTANT R26, desc[UR8][R6.64] ;  /* 0x00000008061ab981 */ /* 0x000ea2000c1e9b00 */
[----:B------:R-:W-:Y:S01]  /*2d80*/  ISETP.NE.U32.AND P0, PT, R8, 0x1, PT ;  /* 0x000000010800780c */ /* 0x000fe20003f05070 */
[----:B------:R-:W-:-:S03]  /*2d90*/  VIADD R8, R17, 0x2 ;  /* 0x0000000211087836 */ /* 0x000fc60000000000 */
[----:B------:R-:W-:Y:S02]  /*2da0*/  ISETP.NE.U32.AND.EX P0, PT, RZ, RZ, PT, P0 ;  /* 0x000000ffff00720c */ /* 0x000fe40003f05100 */
[----:B------:R-:W-:-:S11]  /*2db0*/  SHF.R.U64 R8, R21, R8, R20 ;  /* 0x0000000815087219 */ /* 0x000fd60000001214 */
[----:B------:R-:W3:Y:S01]  /*2dc0*/  @!P0 LDG.E.64.CONSTANT R18, desc[UR8][R6.64+0x8] ;  /* 0x0000080806128981 */ /* 0x000ee2000c1e9b00 */
[----:B------:R-:W-:-:S04]  /*2dd0*/  LOP3.LUT R8, R8, 0x1, RZ, 0xc0, !PT ;  /* 0x0000000108087812 */ /* 0x000fc800078ec0ff */
[----:B------:R-:W-:Y:S01]  /*2de0*/  ISETP.NE.U32.AND P1, PT, R8, 0x1, PT ;  /* 0x000000010800780c */ /* 0x000fe20003f25070 */
[----:B------:R-:W-:-:S03]  /*2df0*/  VIADD R8, R17, 0x3 ;  /* 0x0000000311087836 */ /* 0x000fc60000000000 */
[----:B------:R-:W-:Y:S02]  /*2e00*/  ISETP.NE.U32.AND.EX P1, PT, RZ, RZ, PT, P1 ;  /* 0x000000ffff00720c */ /* 0x000fe40003f25110 */
[----:B------:R-:W-:-:S04]  /*2e10*/  SHF.R.U64 R8, R21, R8, R20 ;  /* 0x0000000815087219 */ /* 0x000fc80000001214 */
[----:B------:R-:W-:-:S07]  /*2e20*/  LOP3.LUT R8, R8, 0x1, RZ, 0xc0, !PT ;  /* 0x0000000108087812 */ /* 0x000fce00078ec0ff */
[----:B------:R-:W4:Y:S01]  /*2e30*/  @!P1 LDG.E.64.CONSTANT R10, desc[UR8][R6.64+0x10] ;  /* 0x00001008060a9981 */ /* 0x000f22000c1e9b00 */
[----:B------:R-:W-:-:S04]  /*2e40*/  ISETP.NE.U32.AND P2, PT, R8, 0x1, PT ;  /* 0x000000010800780c */ /* 0x000fc80003f45070 */
[----:B------:R-:W-:-:S13]  /*2e50*/  ISETP.NE.U32.AND.EX P2, PT, RZ, RZ, PT, P2 ;  /* 0x000000ffff00720c */ /* 0x000fda0003f45120 */
[----:B------:R-:W5:Y:S01]  /*2e60*/  @!P2 LDG.E.64.CONSTANT R8, desc[UR8][R6.64+0x18] ;  /* 0x000018080608a981 */ /* 0x000f62000c1e9b00 */
[----:B--2---:R-:W-:Y:S01]  /*2e70*/  @!P3 DADD R4, R4, R26 ;  /* 0x000000000404b229 */ /* 0x004fe2000000001a */
[----:B------:R-:W-:-:S05]  /*2e80*/  VIADD R26, R17, 0x4 ;  /* 0x00000004111a7836 */ /* 0x000fca0000000000 */
[----:B------:R-:W-:-:S04]  /*2e90*/  SHF.R.U64 R26, R21, R26, R20 ;  /* 0x0000001a151a7219 */ /* 0x000fc80000001214 */
[----:B------:R-:W-:-:S04]  /*2ea0*/  LOP3.LUT R26, R26, 0x1, RZ, 0xc0, !PT ;  /* 0x000000011a1a7812 */ /* 0x000fc800078ec0ff */
[----:B------:R-:W-:Y:S01]  /*2eb0*/  ISETP.NE.U32.AND P3, PT, R26, 0x1, PT ;  /* 0x000000011a00780c */ /* 0x000fe20003f65070 */
[----:B---3--:R-:W-:-:S03]  /*2ec0*/  @!P0 DADD R4, R4, R18 ;  /* 0x0000000004048229 */ /* 0x008fc60000000012 */
[----:B------:R-:W-:Y:S01]  /*2ed0*/  ISETP.NE.U32.AND.EX P3, PT, RZ, RZ, PT, P3 ;  /* 0x000000ffff00720c */ /* 0x000fe20003f65130 */
[----:B------:R-:W-:-:S05]  /*2ee0*/  VIADD R18, R17, 0x5 ;  /* 0x0000000511127836 */ /* 0x000fca0000000000 */
[----:B------:R-:W-:-:S07]  /*2ef0*/  SHF.R.U64 R18, R21, R18, R20 ;  /* 0x0000001215127219 */ /* 0x000fce0000001214 */
[----:B------:R-:W2:Y:S01]  /*2f00*/  @!P3 LDG.E.64.CONSTANT R26, desc[UR8][R6.64+0x20] ;  /* 0x00002008061ab981 */ /* 0x000ea2000c1e9b00 */
[----:B------:R-:W-:-:S04]  /*2f10*/  LOP3.LUT R18, R18, 0x1, RZ, 0xc0, !PT ;  /* 0x0000000112127812 */ /* 0x000fc800078ec0ff */
[----:B------:R-:W-:Y:S01]  /*2f20*/  ISETP.NE.U32.AND P4, PT, R18, 0x1, PT ;  /* 0x000000011200780c */ /* 0x000fe20003f85070 */
[----:B------:R-:W-:Y:S01]  /*2f30*/  VIADD R18, R17, 0x6 ;  /* 0x0000000611127836 */ /* 0x000fe20000000000 */
[----:B----4-:R-:W-:Y:S02]  /*2f40*/  @!P1 DADD R4, R4, R10 ;  /* 0x0000000004049229 */ /* 0x010fe4000000000a */
[----:B------:R-:W-:Y:S02]  /*2f50*/  ISETP.NE.U32.AND.EX P4, PT, RZ, RZ, PT, P4 ;  /* 0x000000ffff00720c */ /* 0x000fe40003f85140 */
[----:B------:R-:W-:-:S04]  /*2f60*/  SHF.R.U64 R10, R21, R18, R20 ;  /* 0x00000012150a7219 */ /* 0x000fc80000001214 */
[----:B------:R-:W-:-:S07]  /*2f70*/  LOP3.LUT R10, R10, 0x1, RZ, 0xc0, !PT ;  /* 0x000000010a0a7812 */ /* 0x000fce00078ec0ff */
[----:B------:R-:W3:Y:S01]  /*2f80*/  @!P4 LDG.E.64.CONSTANT R18, desc[UR8][R6.64+0x28] ;  /* 0x000028080612c981 */ /* 0x000ee2000c1e9b00 */
[----:B------:R-:W-:Y:S01]  /*2f90*/  ISETP.NE.U32.AND P1, PT, R10, 0x1, PT ;  /* 0x000000010a00780c */ /* 0x000fe20003f25070 */
[----:B------:R-:W-:Y:S01]  /*2fa0*/  VIADD R10, R17, 0x7 ;  /* 0x00000007110a7836 */ /* 0x000fe20000000000 */
[----:B-----5:R-:W-:Y:S02]  /*2fb0*/  @!P2 DADD R4, R4, R8 ;  /* 0x000000000404a229 */ /* 0x020fe40000000008 */
        /* <DEDUP_REMOVED lines=12> */
[----:B------:R-:W-:-:S03]  /*3080*/  VIADD R26, R17, 0x9 ;  /* 0x00000009111a7836 */ /* 0x000fc60000000000 */
[----:B------:R-:W-:Y:S01]  /*3090*/  ISETP.NE.U32.AND.EX P3, PT, RZ, RZ, PT, P3 ;  /* 0x000000ffff00720c */ /* 0x000fe20003f65130 */
[----:B---3--:R-:W-:Y:S01]  /*30a0*/  @!P4 DADD R4, R4, R18 ;  /* 0x000000000404c229 */ /* 0x008fe20000000012 */
[----:B------:R-:W-:-:S04]  /*30b0*/  SHF.R.U64 R18, R21, R26, R20 ;  /* 0x0000001a15127219 */ /* 0x000fc80000001214 */
[----:B------:R-:W-:-:S07]  /*30c0*/  LOP3.LUT R18, R18, 0x1, RZ, 0xc0, !PT ;  /* 0x0000000112127812 */ /* 0x000fce00078ec0ff */
[----:B------:R-:W2:Y:S01]  /*30d0*/  @!P3 LDG.E.64.CONSTANT R26, desc[UR8][R6.64+0x40] ;  /* 0x00004008061ab981 */ /* 0x000ea2000c1e9b00 */
[----:B------:R-:W-:Y:S01]  /*30e0*/  ISETP.NE.U32.AND P4, PT, R18, 0x1, PT ;  /* 0x000000011200780c */ /* 0x000fe20003f85070 */
[----:B------:R-:W-:-:S03]  /*30f0*/  VIADD R18, R17, 0xa ;  /* 0x0000000a11127836 */ /* 0x000fc60000000000 */
[----:B------:R-:W-:Y:S02]  /*3100*/  ISETP.NE.U32.AND.EX P4, PT, RZ, RZ, PT, P4 ;  /* 0x000000ffff00720c */ /* 0x000fe40003f85140 */
[----:B------:R-:W-:Y:S01]  /*3110*/  SHF.R.U64 R18, R21, R18, R20 ;  /* 0x0000001215127219 */ /* 0x000fe20000001214 */
[----:B----4-:R-:W-:-:S03]  /*3120*/  @!P1 DADD R4, R4, R10 ;  /* 0x0000000004049229 */ /* 0x010fc6000000000a */
[----:B------:R-:W-:Y:S01]  /*3130*/  LOP3.LUT R18, R18, 0x1, RZ, 0xc0, !PT ;  /* 0x0000000112127812 */ /* 0x000fe200078ec0ff */
[----:B------:R-:W-:-:S03]  /*3140*/  VIADD R10, R17, 0xb ;  /* 0x0000000b110a7836 */ /* 0x000fc60000000000 */
[----:B------:R-:W-:-:S03]  /*3150*/  ISETP.NE.U32.AND P2, PT, R18, 0x1, PT ;  /* 0x000000011200780c */ /* 0x000fc60003f45070 */
[----:B------:R-:W3:Y:S01]  /*3160*/  @!P4 LDG.E.64.CONSTANT R18, desc[UR8][R6.64+0x48] ;  /* 0x000048080612c981 */ /* 0x000ee2000c1e9b00 */
[----:B------:R-:W-:Y:S02]  /*3170*/  SHF.R.U64 R10, R21, R10, R20 ;  /* 0x0000000a150a7219 */ /* 0x000fe40000001214 */
[----:B------:R-:W-:Y:S02]  /*3180*/  ISETP.NE.U32.AND.EX P2, PT, RZ, RZ, PT, P2 ;  /* 0x000000ffff00720c */ /* 0x000fe40003f45120 */
[----:B------:R-:W-:Y:S01]  /*3190*/  LOP3.LUT R10, R10, 0x1, RZ, 0xc0, !PT ;  /* 0x000000010a0a7812 */ /* 0x000fe200078ec0ff */
[----:B-----5:R-:W-:-:S03]  /*31a0*/  @!P0 DADD R4, R4, R8 ;  /* 0x0000000004048229 */ /* 0x020fc60000000008 */
[----:B------:R-:W-:-:S04]  /*31b0*/  ISETP.NE.U32.AND P1, PT, R10, 0x1, PT ;  /* 0x000000010a00780c */ /* 0x000fc80003f25070 */
[----:B------:R-:W-:-:S03]  /*31c0*/  ISETP.NE.U32.AND.EX P1, PT, RZ, RZ, PT, P1 ;  /* 0x000000ffff00720c */ /* 0x000fc60003f25110 */
[----:B------:R-:W4:Y:S10]  /*31d0*/  @!P2 LDG.E.64.CONSTANT R8, desc[UR8][R6.64+0x50] ;  /* 0x000050080608a981 */ /* 0x000f34000c1e9b00 */
[----:B------:R-:W5:Y:S01]  /*31e0*/  @!P1 LDG.E.64.CONSTANT R10, desc[UR8][R6.64+0x58] ;  /* 0x00005808060a9981 */ /* 0x000f62000c1e9b00 */
[----:B--2---:R-:W-:Y:S01]  /*31f0*/  @!P3 DADD R4, R4, R26 ;  /* 0x000000000404b229 */ /* 0x004fe2000000001a */
[----:B------:R-:W-:-:S05]  /*3200*/  VIADD R26, R17, 0xc ;  /* 0x0000000c111a7836 */ /* 0x000fca0000000000 */
[----:B------:R-:W-:-:S04]  /*3210*/  SHF.R.U64 R26, R21, R26, R20 ;  /* 0x0000001a151a7219 */ /* 0x000fc80000001214 */
[----:B------:R-:W-:-:S04]  /*3220*/  LOP3.LUT R26, R26, 0x1, RZ, 0xc0, !PT ;  /* 0x000000011a1a7812 */ /* 0x000fc800078ec0ff */
[----:B------:R-:W-:Y:S01]  /*3230*/  ISETP.NE.U32.AND P0, PT, R26, 0x1, PT ;  /* 0x000000011a00780c */ /* 0x000fe20003f05070 */
[C---:B------:R-:W-:Y:S01]  /*3240*/  VIADD R26, R17.reuse, 0xd ;  /* 0x0000000d111a7836 */ /* 0x040fe20000000000 */
[----:B---3--:R-:W-:Y:S02]  /*3250*/  @!P4 DADD R4, R4, R18 ;  /* 0x000000000404c229 */ /* 0x008fe40000000012 */
[----:B------:R-:W-:Y:S01]  /*3260*/  ISETP.NE.U32.AND.EX P0, PT, RZ, RZ, PT, P0 ;  /* 0x000000ffff00720c */ /* 0x000fe20003f05100 */
[----:B------:R-:W-:Y:S01]  /*3270*/  VIADD R18, R17, 0xe ;  /* 0x0000000e11127836 */ /* 0x000fe20000000000 */
[----:B------:R-:W-:Y:S01]  /*3280*/  SHF.R.U64 R26, R21, R26, R20 ;  /* 0x0000001a151a7219 */ /* 0x000fe20000001214 */
[----:B------:R-:W-:-:S03]  /*3290*/  VIADD R19, R17, 0xf ;  /* 0x0000000f11137836 */ /* 0x000fc60000000000 */
[----:B------:R-:W-:Y:S02]  /*32a0*/  LOP3.LUT R26, R26, 0x1, RZ, 0xc0, !PT ;  /* 0x000000011a1a7812 */ /* 0x000fe400078ec0ff */
[C-C-:B------:R-:W-:Y:S02]  /*32b0*/  SHF.R.U64 R18, R21.reuse, R18, R20.reuse ;  /* 0x0000001215127219 */ /* 0x140fe40000001214 */
[----:B------:R-:W-:Y:S02]  /*32c0*/  ISETP.NE.U32.AND P3, PT, R26, 0x1, PT ;  /* 0x000000011a00780c */ /* 0x000fe40003f65070 */
[----:B------:R-:W-:Y:S02]  /*32d0*/  SHF.R.U64 R19, R21, R19, R20 ;  /* 0x0000001315137219 */ /* 0x000fe40000001214 */
[----:B------:R-:W-:Y:S02]  /*32e0*/  LOP3.LUT R18, R18, 0x1, RZ, 0xc0, !PT ;  /* 0x0000000112127812 */ /* 0x000fe400078ec0ff */
[----:B------:R-:W-:-:S02]  /*32f0*/  ISETP.NE.U32.AND.EX P3, PT, RZ, RZ, PT, P3 ;  /* 0x000000ffff00720c */ /* 0x000fc40003f65130 */
[----:B------:R-:W-:Y:S02]  /*3300*/  ISETP.NE.U32.AND P4, PT, R18, 0x1, PT ;  /* 0x000000011200780c */ /* 0x000fe40003f85070 */
[----:B------:R-:W-:Y:S02]  /*3310*/  LOP3.LUT R26, R19, 0x1, RZ, 0xc0, !PT ;  /* 0x00000001131a7812 */ /* 0x000fe400078ec0ff */
[----:B------:R-:W2:Y:S01]  /*3320*/  @!P0 LDG.E.64.CONSTANT R18, desc[UR8][R6.64+0x60] ;  /* 0x0000600806128981 */ /* 0x000ea2000c1e9b00 */
[----:B------:R-:W-:Y:S01]  /*3330*/  ISETP.NE.U32.AND.EX P4, PT, RZ, RZ, PT, P4 ;  /* 0x000000ffff00720c */ /* 0x000fe20003f85140 */
[----:B----4-:R-:W-:Y:S01]  /*3340*/  @!P2 DADD R4, R4, R8 ;  /* 0x000000000404a229 */ /* 0x010fe20000000008 */
[----:B------:R-:W-:-:S04]  /*3350*/  ISETP.NE.U32.AND P2, PT, R26, 0x1, PT ;  /* 0x000000011a00780c */ /* 0x000fc80003f45070 */
[----:B------:R-:W3:Y:S01]  /*3360*/  @!P3 LDG.E.64.CONSTANT R8, desc[UR8][R6.64+0x68] ;  /* 0x000068080608b981 */ /* 0x000ee2000c1e9b00 */
[----:B------:R-:W-:Y:S02]  /*3370*/  ISETP.NE.U32.AND.EX P2, PT, RZ, RZ, PT, P2 ;  /* 0x000000ffff00720c */ /* 0x000fe40003f45120 */
[----:B-----5:R-:W-:-:S04]  /*3380*/  @!P1 DADD R4, R4, R10 ;  /* 0x0000000004049229 */ /* 0x020fc8000000000a */
[----:B------:R-:W4:Y:S07]  /*3390*/  @!P4 LDG.E.64.CONSTANT R10, desc[UR8][R6.64+0x70] ;  /* 0x00007008060ac981 */ /* 0x000f2e000c1e9b00 */
[----:B------:R-:W5:Y:S01]  /*33a0*/  @!P2 LDG.E.64.CONSTANT R26, desc[UR8][R6.64+0x78] ;  /* 0x00007808061aa981 */ /* 0x000f62000c1e9b00 */
[----:B------:R-:W-:Y:S01]  /*33b0*/  VIADD R17, R17, 0x10 ;  /* 0x0000001011117836 */ /* 0x000fe20000000000 */
[----:B--2---:R-:W-:-:S04]  /*33c0*/  @!P0 DADD R4, R4, R18 ;  /* 0x0000000004048229 */ /* 0x004fc80000000012 */
[----:B------:R-:W-:-:S04]  /*33d0*/  ISETP.NE.AND P0, PT, R17, R0, PT ;  /* 0x000000001100720c */ /* 0x000fc80003f05270 */
[----:B---3--:R-:W-:-:S08]  /*33e0*/  @!P3 DADD R4, R4, R8 ;  /* 0x000000000404b229 */ /* 0x008fd00000000008 */
[----:B----4-:R-:W-:-:S08]  /*33f0*/  @!P4 DADD R4, R4, R10 ;  /* 0x000000000404c229 */ /* 0x010fd0000000000a */
[----:B-----5:R-:W-:Y:S01]  /*3400*/  @!P2 DADD R4, R4, R26 ;  /* 0x000000000404a229 */ /* 0x020fe2000000001a */
[----:B------:R-:W-:Y:S10]  /*3410*/  @P0 BRA `(.L_x_64) ;  /* 0xfffffff800340947 */ /* 0x000ff4000383ffff */
.L_x_63:
[----:B------:R-:W-:-:S13]  /*3420*/  ISETP.NE.AND P0, PT, R23, RZ, PT ;  /* 0x000000ff1700720c */ /* 0x000fda0003f05270 */
[----:B------:R-:W-:Y:S05]  /*3430*/  @!P0 BRA `(.L_x_65) ;  /* 0x0000000400f48947 */ /* 0x000fea0003800000 */
[----:B------:R-:W1:Y:S01]  /*3440*/  LDCU UR4, c[0x0][0x398] ;  /* 0x00007300ff0477ac */ /* 0x000e620008000800 */
[----:B------:R-:W-:-:S05]  /*3450*/  VIADD R2, R23, 0xffffffff ;  /* 0xffffffff17027836 */ /* 0x000fca0000000000 */
[----:B------:R-:W-:Y:S01]  /*3460*/  ISETP.GE.U32.AND P0, PT, R2, 0x7, PT ;  /* 0x000000070200780c */ /* 0x000fe20003f06070 */
[----:B-1----:R-:W-:-:S12]  /*3470*/  ULOP3.LUT UP0, UR4, UR4, 0x7, URZ, 0xc0, !UPT ;  /* 0x0000000704047892 */ /* 0x002fd8000f80c0ff */
[----:B------:R-:W-:Y:S05]  /*3480*/  @!P0 BRA `(.L_x_66) ;  /* 0x0000000000e88947 */ /* 0x000fea0003800000 */
[----:B------:R-:W1:Y:S01]  /*3490*/  LDC.64 R2, c[0x0][0x380] ;  /* 0x0000e000ff027b82 */ /* 0x000e620000000a00 */
[----:B------:R-:W-:-:S04]  /*34a0*/  SHF.R.U64 R6, R21, R0, R20 ;  /* 0x0000000015067219 */ /* 0x000fc80000001214 */
[----:B------:R-:W-:-:S04]  /*34b0*/  LOP3.LUT R6, R6, 0x1, RZ, 0xc0, !PT ;  /* 0x0000000106067812 */ /* 0x000fc800078ec0ff */
[----:B------:R-:W-:Y:S01]  /*34c0*/  ISETP.NE.U32.AND P4, PT, R6, 0x1, PT ;  /* 0x000000010600780c */ /* 0x000fe20003f85070 */
[----:B------:R-:W-:-:S03]  /*34d0*/  VIADD R6, R0, 0x1 ;  /* 0x0000000100067836 */ /* 0x000fc60000000000 */
[----:B------:R-:W-:Y:S02]  /*34e0*/  ISETP.NE.U32.AND.EX P4, PT, RZ, RZ, PT, P4 ;  /* 0x000000ffff00720c */ /* 0x000fe40003f85140 */
[----:B------:R-:W-:Y:S01]  /*34f0*/  SHF.R.U64 R7, R21, R6, R20 ;  /* 0x0000000615077219 */ /* 0x000fe20000001214 */
[----:B------:R-:W-:-:S03]  /*3500*/  VIADD R6, R0, 0x2 ;  /* 0x0000000200067836 */ /* 0x000fc60000000000 */
[----:B------:R-:W-:Y:S02]  /*3510*/  LOP3.LUT R7, R7, 0x1, RZ, 0xc0, !PT ;  /* 0x0000000107077812 */ /* 0x000fe400078ec0ff */
[----:B------:R-:W-:Y:S02]  /*3520*/  SHF.R.U64 R8, R21, R6, R20 ;  /* 0x0000000615087219 */ /* 0x000fe40000001214 */
[----:B------:R-:W-:Y:S01]  /*3530*/  ISETP.NE.U32.AND P3, PT, R7, 0x1, PT ;  /* 0x000000010700780c */ /* 0x000fe20003f65070 */
[----:B-1----:R-:W-:Y:S01]  /*3540*/  IMAD.WIDE.U32 R2, R0, 0x8, R2 ;  /* 0x0000000800027825 */ /* 0x002fe200078e0002 */
[----:B------:R-:W-:Y:S02]  /*3550*/  LOP3.LUT R8, R8, 0x1, RZ, 0xc0, !PT ;  /* 0x0000000108087812 */ /* 0x000fe400078ec0ff */
[----:B------:R-:W-:Y:S02]  /*3560*/  ISETP.NE.U32.AND.EX P3, PT, RZ, RZ, PT, P3 ;  /* 0x000000ffff00720c */ /* 0x000fe40003f65130 */
[----:B------:R-:W2:Y:S01]  /*3570*/  @!P4 LDG.E.64.CONSTANT R6, desc[UR8][R2.64] ;  /* 0x000000080206c981 */ /* 0x000ea2000c1e9b00 */
[----:B------:R-:W-:-:S04]  /*3580*/  ISETP.NE.U32.AND P2, PT, R8, 0x1, PT ;  /* 0x000000010800780c */ /* 0x000fc80003f45070 */
[----:B------:R-:W-:-:S06]  /*3590*/  ISETP.NE.U32.AND.EX P2, PT, RZ, RZ, PT, P2 ;  /* 0x000000ffff00720c */ /* 0x000fcc0003f45120 */
[----:B------:R-:W3:Y:S07]  /*35a0*/  @!P3 LDG.E.64.CONSTANT R8, desc[UR8][R2.64+0x8] ;  /* 0x000008080208b981 */ /* 0x000eee000c1e9b00 */
[----:B------:R-:W4:Y:S01]  /*35b0*/  @!P2 LDG.E.64.CONSTANT R10, desc[UR8][R2.64+0x10] ;  /* 0x00001008020aa981 */ /* 0x000f22000c1e9b00 */
        /* <DEDUP_REMOVED lines=9> */
[----:B------:R-:W-:-:S02]  /*3650*/  SHF.R.U64 R17, R21, R17, R20 ;  /* 0x0000001115117219 */ /* 0x000fc40000001214 */
[----:B------:R-:W-:Y:S02]  /*3660*/  ISETP.NE.U32.AND P0, PT, R18, 0x1, PT ;  /* 0x000000011200780c */ /* 0x000fe40003f05070 */
[----:B------:R-:W-:Y:S01]  /*3670*/  LOP3.LUT R18, R17, 0x1, RZ, 0xc0, !PT ;  /* 0x0000000111127812 */ /* 0x000fe200078ec0ff */
[----:B------:R-:W-:Y:S01]  /*3680*/  VIADD R17, R0, 0x6 ;  /* 0x0000000600117836 */ /* 0x000fe20000000000 */
[----:B------:R-:W-:Y:S02]  /*3690*/  ISETP.NE.U32.AND.EX P0, PT, RZ, RZ, PT, P0 ;  /* 0x000000ffff00720c */ /* 0x000fe40003f05100 */
[----:B------:R-:W-:Y:S02]  /*36a0*/  ISETP.NE.U32.AND P5, PT, R18, 0x1, PT ;  /* 0x000000011200780c */ /* 0x000fe40003fa5070 */
[----:B------:R-:W-:Y:S01]  /*36b0*/  SHF.R.U64 R17, R21, R17, R20 ;  /* 0x0000001115117219 */ /* 0x000fe20000001214 */
[----:B------:R-:W5:Y:S01]  /*36c0*/  @!P1 LDG.E.64.CONSTANT R18, desc[UR8][R2.64+0x18] ;  /* 0x0000180802129981 */ /* 0x000f62000c1e9b00 */
[----:B--2---:R-:W-:Y:S01]  /*36d0*/  @!P4 DADD R4, R4, R6 ;  /* 0x000000000404c229 */ /* 0x004fe20000000006 */
[----:B------:R-:W-:Y:S01]  /*36e0*/  ISETP.NE.U32.AND.EX P4, PT, RZ, RZ, PT, P5 ;  /* 0x000000ffff00720c */ /* 0x000fe20003f85150 */
[----:B------:R-:W-:Y:S01]  /*36f0*/  VIADD R6, R0, 0x7 ;  /* 0x0000000700067836 */ /* 0x000fe20000000000 */
[----:B------:R-:W-:-:S04]  /*3700*/  LOP3.LUT R7, R17, 0x1, RZ, 0xc0, !PT ;  /* 0x0000000111077812 */ /* 0x000fc800078ec0ff */
        /* <DEDUP_REMOVED lines=18> */
.L_x_66:
[----:B------:R-:W-:Y:S05]  /*3830*/  BRA.U !UP0, `(.L_x_65) ;  /* 0x0000000108f47547 */ /* 0x000fea000b800000 */
[----:B------:R-:W-:Y:S01]  /*3840*/  UIADD3 UR4, UPT, UPT, UR4, -0x1, URZ ;  /* 0xffffffff04047890 */ /* 0x000fe2000fffe0ff */
[----:B------:R-:W-:-:S03]  /*3850*/  ISETP.NE.AND P3, PT, R22, RZ, PT ;  /* 0x000000ff1600720c */ /* 0x000fc60003f65270 */
[----:B------:R-:W-:-:S09]  /*3860*/  UISETP.GE.U32.AND UP0, UPT, UR4, 0x3, UPT ;  /* 0x000000030400788c */ /* 0x000fd2000bf06070 */
[----:B------:R-:W-:Y:S05]  /*3870*/  BRA.U !UP0, `(.L_x_67) ;  /* 0x0000000108787547 */ /* 0x000fea000b800000 */
[----:B------:R-:W1:Y:S01]  /*3880*/  LDC.64 R2, c[0x0][0x380] ;  /* 0x0000e000ff027b82 */ /* 0x000e620000000a00 */
        /* <DEDUP_REMOVED lines=14> */
[----:B-1----:R-:W-:Y:S01]  /*3970*/  IMAD.WIDE.U32 R2, R0, 0x8, R2 ;  /* 0x0000000800027825 */ /* 0x002fe200078e0002 */
        /* <DEDUP_REMOVED lines=14> */
.L_x_67:
[----:B------:R-:W-:Y:S05]  /*3a60*/  @!P3 BRA `(.L_x_65) ;  /* 0x000000000068b947 */ /* 0x000fea0003800000 */
[----:B------:R-:W-:Y:S01]  /*3a70*/  SHF.R.U64 R6, R21, R0, R20 ;  /* 0x0000000015067219 */ /* 0x000fe20000001214 */
[----:B------:R-:W1:Y:S01]  /*3a80*/  LDC.64 R2, c[0x0][0x380] ;  /* 0x0000e000ff027b82 */ /* 0x000e620000000a00 */
[----:B------:R-:W-:Y:S02]  /*3a90*/  ISETP.NE.AND P1, PT, R22, 0x1, PT ;  /* 0x000000011600780c */ /* 0x000fe40003f25270 */
[----:B------:R-:W-:-:S04]  /*3aa0*/  LOP3.LUT R6, R6, 0x1, RZ, 0xc0, !PT ;  /* 0x0000000106067812 */ /* 0x000fc800078ec0ff */
[----:B------:R-:W-:-:S04]  /*3ab0*/  ISETP.NE.U32.AND P0, PT, R6, 0x1, PT ;  /* 0x000000010600780c */ /* 0x000fc80003f05070 */
[----:B------:R-:W-:Y:S01]  /*3ac0*/  ISETP.NE.U32.AND.EX P0, PT, RZ, RZ, PT, P0 ;  /* 0x000000ffff00720c */ /* 0x000fe20003f05100 */
[----:B-1----:R-:W-:-:S12]  /*3ad0*/  IMAD.WIDE.U32 R2, R0, 0x8, R2 ;  /* 0x0000000800027825 */ /* 0x002fd800078e0002 */
[----:B------:R-:W-:Y:S05]  /*3ae0*/  @P0 BRA `(.L_x_68) ;  /* 0x0000000000080947 */ /* 0x000fea0003800000 */
[----:B------:R-:W2:Y:S02]  /*3af0*/  LDG.E.64.CONSTANT R6, desc[UR8][R2.64] ;  /* 0x0000000802067981 */ /* 0x000ea4000c1e9b00 */
[----:B--2---:R-:W-:-:S11]  /*3b00*/  DADD R4, R4, R6 ;  /* 0x0000000004047229 */ /* 0x004fd60000000006 */
.L_x_68:
        /* <DEDUP_REMOVED lines=16> */
.L_x_65:
[----:B------:R-:W1:Y:S01]  /*3c10*/  LDC R0, c[0x0][0x398] ;  /* 0x0000e600ff007b82 */ /* 0x000e620000000800 */
[----:B------:R-:W-:Y:S01]  /*3c20*/  IMAD.MOV.U32 R7, RZ, RZ, RZ ;  /* 0x000000ffff077224 */ /* 0x000fe200078e00ff */
[----:B------:R-:W-:Y:S01]  /*3c30*/  PRMT R2, RZ, 0x7610, R2 ;  /* 0x00007610ff027816 */ /* 0x000fe20000000002 */
[----:B------:R-:W-:Y:S01]  /*3c40*/  IMAD.MOV.U32 R11, RZ, RZ, R24 ;  /* 0x000000ffff0b7224 */ /* 0x000fe200078e0018 */
[----:B------:R-:W-:-:S07]  /*3c50*/  PRMT R3, RZ, 0x7610, R3 ;  /* 0x00007610ff037816 */ /* 0x000fce0000000003 */
.L_x_75:
[----:B------:R-:W2:Y:S01]  /*3c60*/  LDC R8, c[0x0][0x398] ;  /* 0x0000e600ff087b82 */ /* 0x000ea20000000800 */
[----:B------:R-:W-:-:S05]  /*3c70*/  VIADD R10, R7, 0x1 ;  /* 0x00000001070a7836 */ /* 0x000fca0000000000 */
[----:B--2---:R-:W-:-:S13]  /*3c80*/  ISETP.GE.U32.AND P0, PT, R10, R8, PT ;  /* 0x000000080a00720c */ /* 0x004fda0003f06070 */
[----:B------:R-:W-:Y:S05]  /*3c90*/  @P0 BRA `(.L_x_69) ;  /* 0x0000000800e40947 */ /* 0x000fea0003800000 */
[----:B------:R-:W-:-:S04]  /*3ca0*/  SHF.R.U64 R6, R21, R7, R20 ;  /* 0x0000000715067219 */ /* 0x000fc80000001214 */
[----:B------:R-:W-:-:S04]  /*3cb0*/  LOP3.LUT R6, R6, 0x1, RZ, 0xc0, !PT ;  /* 0x0000000106067812 */ /* 0x000fc800078ec0ff */
[----:B------:R-:W-:-:S04]  /*3cc0*/  ISETP.NE.U32.AND P0, PT, R6, 0x1, PT ;  /* 0x000000010600780c */ /* 0x000fc80003f05070 */
[----:B------:R-:W-:-:S13]  /*3cd0*/  ISETP.NE.U32.AND.EX P0, PT, RZ, RZ, PT, P0 ;  /* 0x000000ffff00720c */ /* 0x000fda0003f05100 */
[----:B------:R-:W-:Y:S05]  /*3ce0*/  @P0 BRA `(.L_x_70) ;  /* 0x0000000800cc0947 */ /* 0x000fea0003800000 */
[----:B------:R-:W-:Y:S01]  /*3cf0*/  IADD3 R6, PT, PT, -R7, -0x2, R8 ;  /* 0xfffffffe07067810 */ /* 0x000fe20007ffe108 */
[----:B------:R-:W-:Y:S02]  /*3d00*/  IMAD.IADD R18, R24, 0x1, -R7 ;  /* 0x0000000118127824 */ /* 0x000fe400078e0a07 */
[----:B------:R-:W-:Y:S01]  /*3d10*/  IMAD.MOV.U32 R19, RZ, RZ, R10 ;  /* 0x000000ffff137224 */ /* 0x000fe200078e000a */
[----:B------:R-:W-:Y:S01]  /*3d20*/  ISETP.GE.U32.AND P0, PT, R6, 0x7, PT ;  /* 0x000000070600780c */ /* 0x000fe20003f06070 */
[----:B-1----:R-:W-:Y:S01]  /*3d30*/  IMAD.MOV.U32 R17, RZ, RZ, R0 ;  /* 0x000000ffff117224 */ /* 0x002fe200078e0000 */
[----:B------:R-:W-:-:S11]  /*3d40*/  LOP3.LUT P3, RZ, R18, 0x7, RZ, 0xc0, !PT ;  /* 0x0000000712ff7812 */ /* 0x000fd6000786c0ff */
[----:B------:R-:W-:Y:S05]  /*3d50*/  @!P0 BRA `(.L_x_71) ;  /* 0x00000004005c8947 */ /* 0x000fea0003800000 */
[----:B------:R-:W-:Y:S01]  /*3d60*/  LOP3.LUT R18, R18, 0xfffffff8, RZ, 0xc0, !PT ;  /* 0xfffffff812127812 */ /* 0x000fe200078ec0ff */
[----:B------:R-:W-:Y:S01]  /*3d70*/  IMAD.MOV.U32 R19, RZ, RZ, R10 ;  /* 0x000000ffff137224 */ /* 0x000fe200078e000a */
[----:B------:R-:W-:Y:S01]  /*3d80*/  UMOV UR4, URZ ;  /* 0x000000ff00047c82 */ /* 0x000fe20008000000 */
[----:B------:R-:W-:-:S07]  /*3d90*/  IMAD.MOV.U32 R17, RZ, RZ, R0 ;  /* 0x000000ffff117224 */ /* 0x000fce00078e0000 */
.L_x_72:
[----:B------:R-:W-:-:S04]  /*3da0*/  SHF.R.U64 R6, R21, R19, R20 ;  /* 0x0000001315067219 */ /* 0x000fc80000001214 */
[----:B------:R-:W-:-:S04]  /*3db0*/  LOP3.LUT R6, R6, 0x1, RZ, 0xc0, !PT ;  /* 0x0000000106067812 */ /* 0x000fc800078ec0ff */
[----:B------:R-:W-:Y:S01]  /*3dc0*/  ISETP.NE.U32.AND P1, PT, R6, 0x1, PT ;  /* 0x000000010600780c */ /* 0x000fe20003f25070 */
[----:B------:R-:W-:-:S03]  /*3dd0*/  VIADD R6, R19, 0x1 ;  /* 0x0000000113067836 */ /* 0x000fc60000000000 */
[----:B------:R-:W-:Y:S02]  /*3de0*/  ISETP.NE.U32.AND.EX P1, PT, RZ, RZ, PT, P1 ;  /* 0x000000ffff00720c */ /* 0x000fe40003f25110 */
[----:B------:R-:W-:-:S04]  /*3df0*/  SHF.R.U64 R6, R21, R6, R20 ;  /* 0x0000000615067219 */ /* 0x000fc80000001214 */
[----:B------:R-:W-:-:S04]  /*3e00*/  LOP3.LUT R6, R6, 0x1, RZ, 0xc0, !PT ;  /* 0x0000000106067812 */ /* 0x000fc800078ec0ff */
[----:B------:R-:W-:-:S03]  /*3e10*/  ISETP.NE.U32.AND P2, PT, R6, 0x1, PT ;  /* 0x000000010600780c */ /* 0x000fc60003f45070 */
[----:B------:R-:W1:Y:S01]  /*3e20*/  @!P1 LDC.64 R8, c[0x0][0x380] ;  /* 0x0000e000ff089b82 */ /* 0x000e620000000a00 */
[----:B------:R-:W-:-:S13]  /*3e30*/  ISETP.NE.U32.AND.EX P2, PT, RZ, RZ, PT, P2 ;  /* 0x000000ffff00720c */ /* 0x000fda0003f45120 */
[----:B------:R-:W2:Y:S01]  /*3e40*/  @!P2 LDC.64 R6, c[0x0][0x380] ;  /* 0x0000e000ff06ab82 */ /* 0x000ea20000000a00 */
[C---:B------:R-:W-:Y:S02]  /*3e50*/  @!P2 VIADD R27, R17.reuse, 0x1 ;  /* 0x00000001111ba836 */ /* 0x040fe40000000000 */
[----:B-1----:R-:W-:-:S06]  /*3e60*/  @!P1 IMAD.WIDE.U32 R8, R17, 0x8, R8 ;  /* 0x0000000811089825 */ /* 0x002fcc00078e0008 */
[----:B------:R-:W3:Y:S01]  /*3e70*/  @!P1 LDG.E.64.CONSTANT R8, desc[UR8][R8.64] ;  /* 0x0000000808089981 */ /* 0x000ee2000c1e9b00 */
[----:B--2---:R-:W-:-:S06]  /*3e80*/  @!P2 IMAD.WIDE.U32 R6, R27, 0x8, R6 ;  /* 0x000000081b06a825 */ /* 0x004fcc00078e0006 */
[----:B------:R-:W2:Y:S01]  /*3e90*/  @!P2 LDG.E.64.CONSTANT R6, desc[UR8][R6.64] ;  /* 0x000000080606a981 */ /* 0x000ea2000c1e9b00 */
        /* <DEDUP_REMOVED lines=9> */
[----:B------:R-:W-:Y:S01]  /*3f30*/  @!P0 VIADD R27, R17, 0x2 ;  /* 0x00000002111b8836 */ /* 0x000fe20000000000 */
[----:B---3--:R-:W-:Y:S01]  /*3f40*/  @!P1 DADD R4, R4, R8 ;  /* 0x0000000004049229 */ /* 0x008fe20000000008 */
[----:B------:R-:W-:Y:S01]  /*3f50*/  ISETP.NE.U32.AND.EX P1, PT, RZ, RZ, PT, P4 ;  /* 0x000000ffff00720c */ /* 0x000fe20003f25140 */
[----:B------:R-:W1:Y:S06]  /*3f60*/  @!P0 LDC.64 R8, c[0x0][0x380] ;  /* 0x0000e000ff088b82 */ /* 0x000e6c0000000a00 */
[----:B--2---:R-:W-:-:S06]  /*3f70*/  @!P2 DADD R4, R4, R6 ;  /* 0x000000000404a229 */ /* 0x004fcc0000000006 */
[----:B------:R-:W2:Y:S01]  /*3f80*/  @!P1 LDC.64 R6, c[0x0][0x380] ;  /* 0x0000e000ff069b82 */ /* 0x000ea20000000a00 */
[----:B-1----:R-:W-:-:S06]  /*3f90*/  @!P0 IMAD.WIDE.U32 R8, R27, 0x8, R8 ;  /* 0x000000081b088825 */ /* 0x002fcc00078e0008 */
[----:B------:R-:W3:Y:S01]  /*3fa0*/  @!P0 LDG.E.64.CONSTANT R8, desc[UR8][R8.64] ;  /* 0x0000000808088981 */ /* 0x000ee2000c1e9b00 */
[----:B------:R-:W-:-:S04]  /*3fb0*/  @!P1 VIADD R27, R17, 0x3 ;  /* 0x00000003111b9836 */ /* 0x000fc80000000000 */
        /* <DEDUP_REMOVED lines=37> */
[----:B-1----:R-:W-:-:S04]  /*4210*/  @!P1 IMAD.WIDE.U32 R8, R27, 0x8, R8 ;  /* 0x000000081b089825 */ /* 0x002fc800078e0008 */
[----:B------:R-:W-:Y:S02]  /*4220*/  @!P2 VIADD R27, R17, 0x7 ;  /* 0x00000007111ba836 */ /* 0x000fe40000000000 */
[----:B------:R-:W3:Y:S02]  /*4230*/  @!P1 LDG.E.64.CONSTANT R8, desc[UR8][R8.64] ;  /* 0x0000000808089981 */ /* 0x000ee4000c1e9b00 */
[----:B--2---:R-:W-:-:S06]  /*4240*/  @!P2 IMAD.WIDE.U32 R6, R27, 0x8, R6 ;  /* 0x000000081b06a825 */ /* 0x004fcc00078e0006 */
[----:B------:R-:W2:Y:S01]  /*4250*/  @!P2 LDG.E.64.CONSTANT R6, desc[UR8][R6.64] ;  /* 0x000000080606a981 */ /* 0x000ea2000c1e9b00 */
[----:B------:R-:W-:Y:S01]  /*4260*/  UIADD3 UR4, UPT, UPT, UR4, 0x8, URZ ;  /* 0x0000000804047890 */ /* 0x000fe2000fffe0ff */
[----:B------:R-:W-:Y:S02]  /*4270*/  VIADD R19, R19, 0x8 ;  /* 0x0000000813137836 */ /* 0x000fe40000000000 */
[----:B------:R-:W-:-:S03]  /*4280*/  VIADD R17, R17, 0x8 ;  /* 0x0000000811117836 */ /* 0x000fc60000000000 */
[----:B------:R-:W-:Y:S01]  /*4290*/  ISETP.NE.AND P0, PT, R18, UR4, PT ;  /* 0x0000000412007c0c */ /* 0x000fe2000bf05270 */
[----:B---3--:R-:W-:-:S08]  /*42a0*/  @!P1 DADD R4, R4, R8 ;  /* 0x0000000004049229 */ /* 0x008fd00000000008 */
[----:B--2---:R-:W-:-:S04]  /*42b0*/  @!P2 DADD R4, R4, R6 ;  /* 0x000000000404a229 */ /* 0x004fc80000000006 */
[----:B------:R-:W-:Y:S07]  /*42c0*/  @P0 BRA `(.L_x_72) ;  /* 0xfffffff800b40947 */ /* 0x000fee000383ffff */
.L_x_71:
[----:B------:R-:W-:Y:S05]  /*42d0*/  @!P3 BRA `(.L_x_70) ;  /* 0x000000040050b947 */ /* 0x000fea0003800000 */
[----:B------:R-:W-:-:S05]  /*42e0*/  LOP3.LUT R6, RZ, R3, RZ, 0x33, !PT ;  /* 0x00000003ff067212 */ /* 0x000fca00078e33ff */
[----:B0-----:R-:W-:-:S05]  /*42f0*/  IMAD.IADD R6, R25, 0x1, R6 ;  /* 0x0000000119067824 */ /* 0x001fca00078e0206 */
[----:B------:R-:W-:-:S04]  /*4300*/  LOP3.LUT R6, R6, 0x7, RZ, 0xc0, !PT ;  /* 0x0000000706067812 */ /* 0x000fc800078ec0ff */
[C---:B------:R-:W-:Y:S01]  /*4310*/  LOP3.LUT P4, RZ, R6.reuse, 0x3, RZ, 0xc0, !PT ;  /* 0x0000000306ff7812 */ /* 0x040fe2000788c0ff */
[----:B------:R-:W-:-:S05]  /*4320*/  VIADD R7, R6, 0xffffffff ;  /* 0xffffffff06077836 */ /* 0x000fca0000000000 */
[----:B------:R-:W-:-:S13]  /*4330*/  ISETP.GE.U32.AND P0, PT, R7, 0x3, PT ;  /* 0x000000030700780c */ /* 0x000fda0003f06070 */
[----:B------:R-:W-:Y:S05]  /*4340*/  @!P0 BRA `(.L_x_73) ;  /* 0x0000000000a08947 */ /* 0x000fea0003800000 */
        /* <DEDUP_REMOVED lines=8> */
[----:B------:R-:W0:Y:S01]  /*43d0*/  @!P0 LDC.64 R6, c[0x0][0x380] ;  /* 0x0000e000ff068b82 */ /* 0x000e220000000a00 */
[----:B------:R-:W-:-:S13]  /*43e0*/  ISETP.NE.U32.AND.EX P1, PT, RZ, RZ, PT, P1 ;  /* 0x000000ffff00720c */ /* 0x000fda0003f25110 */
[----:B------:R-:W1:Y:S01]  /*43f0*/  @!P1 LDC.64 R8, c[0x0][0x380] ;  /* 0x0000e000ff089b82 */ /* 0x000e620000000a00 */
[C---:B------:R-:W-:Y:S02]  /*4400*/  @!P1 VIADD R27, R17.reuse, 0x1 ;  /* 0x00000001111b9836 */ /* 0x040fe40000000000 */
[----:B0-----:R-:W-:-:S06]  /*4410*/  @!P0 IMAD.WIDE.U32 R6, R17, 0x8, R6 ;  /* 0x0000000811068825 */ /* 0x001fcc00078e0006 */
[----:B------:R-:W2:Y:S01]  /*4420*/  @!P0 LDG.E.64.CONSTANT R6, desc[UR8][R6.64] ;  /* 0x0000000806068981 */ /* 0x000ea2000c1e9b00 */
[----:B-1----:R-:W-:-:S05]  /*4430*/  @!P1 IMAD.WIDE.U32 R8, R27, 0x8, R8 ;  /* 0x000000081b089825 */ /* 0x002fca00078e0008 */
[----:B------:R0:W3:Y:S01]  /*4440*/  @!P1 LDG.E.64.CONSTANT R26, desc[UR8][R8.64] ;  /* 0x00000008081a9981 */ /* 0x0000e2000c1e9b00 */
        /* <DEDUP_REMOVED lines=9> */
[----:B0-----:R-:W0:Y:S01]  /*44e0*/  @!P2 LDC.64 R8, c[0x0][0x380] ;  /* 0x0000e000ff08ab82 */ /* 0x001e220000000a00 */
[----:B------:R-:W-:Y:S01]  /*44f0*/  ISETP.NE.U32.AND.EX P3, PT, RZ, RZ, PT, P3 ;  /* 0x000000ffff00720c */ /* 0x000fe20003f65130 */
[----:B--2---:R-:W-:-:S12]  /*4500*/  @!P0 DADD R4, R4, R6 ;  /* 0x0000000004048229 */ /* 0x004fd80000000006 */
[----:B------:R-:W1:Y:S01]  /*4510*/  @!P3 LDC.64 R6, c[0x0][0x380] ;  /* 0x0000e000ff06bb82 */ /* 0x000e620000000a00 */
[----:B---3--:R-:W-:Y:S01]  /*4520*/  @!P1 DADD R4, R4, R26 ;  /* 0x0000000004049229 */ /* 0x008fe2000000001a */
[----:B------:R-:W-:-:S04]  /*4530*/  @!P2 VIADD R27, R17, 0x2 ;  /* 0x00000002111ba836 */ /* 0x000fc80000000000 */
[----:B0-----:R-:W-:-:S04]  /*4540*/  @!P2 IMAD.WIDE.U32 R8, R27, 0x8, R8 ;  /* 0x000000081b08a825 */ /* 0x001fc800078e0008 */
[----:B------:R-:W-:Y:S02]  /*4550*/  @!P3 VIADD R27, R17, 0x3 ;  /* 0x00000003111bb836 */ /* 0x000fe40000000000 */
[----:B------:R-:W2:Y:S02]  /*4560*/  @!P2 LDG.E.64.CONSTANT R8, desc[UR8][R8.64] ;  /* 0x000000080808a981 */ /* 0x000ea4000c1e9b00 */
[----:B-1----:R-:W-:-:S06]  /*4570*/  @!P3 IMAD.WIDE.U32 R6, R27, 0x8, R6 ;  /* 0x000000081b06b825 */ /* 0x002fcc00078e0006 */
[----:B------:R-:W3:Y:S01]  /*4580*/  @!P3 LDG.E.64.CONSTANT R6, desc[UR8][R6.64] ;  /* 0x000000080606b981 */ /* 0x000ee2000c1e9b00 */
[----:B------:R-:W-:Y:S02]  /*4590*/  VIADD R19, R19, 0x4 ;  /* 0x0000000413137836 */ /* 0x000fe40000000000 */
[----:B------:R-:W-:Y:S01]  /*45a0*/  VIADD R17, R17, 0x4 ;  /* 0x0000000411117836 */ /* 0x000fe20000000000 */
[----:B--2---:R-:W-:-:S08]  /*45b0*/  @!P2 DADD R4, R4, R8 ;  /* 0x000000000404a229 */ /* 0x004fd00000000008 */
[----:B---3--:R-:W-:-:S11]  /*45c0*/  @!P3 DADD R4, R4, R6 ;  /* 0x000000000404b229 */ /* 0x008fd60000000006 */
.L_x_73:
[----:B------:R-:W-:Y:S05]  /*45d0*/  @!P4 BRA `(.L_x_70) ;  /* 0x000000000090c947 */ /* 0x000fea0003800000 */
[----:B------:R-:W-:-:S05]  /*45e0*/  LOP3.LUT R18, R2, 0x3, RZ, 0x3c, !PT ;  /* 0x0000000302127812 */ /* 0x000fca00078e3cff */
[----:B------:R-:W-:-:S05]  /*45f0*/  IMAD.IADD R18, R25, 0x1, R18 ;  /* 0x0000000119127824 */ /* 0x000fca00078e0212 */
[----:B------:R-:W-:-:S04]  /*4600*/  LOP3.LUT R6, R18, 0x3, RZ, 0xc0, !PT ;  /* 0x0000000312067812 */ /* 0x000fc800078ec0ff */
[----:B------:R-:W-:-:S13]  /*4610*/  ISETP.NE.AND P0, PT, R6, 0x1, PT ;  /* 0x000000010600780c */ /* 0x000fda0003f05270 */
[----:B------:R-:W-:Y:S05]  /*4620*/  @!P0 BRA `(.L_x_74) ;  /* 0x0000000000508947 */ /* 0x000fea0003800000 */
        /* <DEDUP_REMOVED lines=8> */
[----:B------:R-:W-:-:S07]  /*46b0*/  ISETP.NE.U32.AND.EX P1, PT, RZ, RZ, PT, P1 ;  /* 0x000000ffff00720c */ /* 0x000fce0003f25110 */
[----:B------:R-:W0:Y:S06]  /*46c0*/  @!P0 LDC.64 R6, c[0x0][0x380] ;  /* 0x0000e000ff068b82 */ /* 0x000e2c0000000a00 */
[C---:B------:R-:W-:Y:S02]  /*46d0*/  @!P1 VIADD R27, R17.reuse, 0x1 ;  /* 0x00000001111b9836 */ /* 0x040fe40000000000 */
[----:B------:R-:W1:Y:S01]  /*46e0*/  @!P1 LDC.64 R8, c[0x0][0x380] ;  /* 0x0000e000ff089b82 */ /* 0x000e620000000a00 */
[----:B0-----:R-:W-:-:S06]  /*46f0*/  @!P0 IMAD.WIDE.U32 R6, R17, 0x8, R6 ;  /* 0x0000000811068825 */ /* 0x001fcc00078e0006 */
[----:B------:R-:W2:Y:S01]  /*4700*/  @!P0 LDG.E.64.CONSTANT R6, desc[UR8][R6.64] ;  /* 0x0000000806068981 */ /* 0x000ea2000c1e9b00 */
[----:B-1----:R-:W-:-:S06]  /*4710*/  @!P1 IMAD.WIDE.U32 R8, R27, 0x8, R8 ;  /* 0x000000081b089825 */ /* 0x002fcc00078e0008 */
[----:B------:R-:W3:Y:S01]  /*4720*/  @!P1 LDG.E.64.CONSTANT R8, desc[UR8][R8.64] ;  /* 0x0000000808089981 */ /* 0x000ee2000c1e9b00 */
[----:B------:R-:W-:Y:S02]  /*4730*/  VIADD R19, R19, 0x2 ;  /* 0x0000000213137836 */ /* 0x000fe40000000000 */
[----:B------:R-:W-:Y:S01]  /*4740*/  VIADD R17, R17, 0x2 ;  /* 0x0000000211117836 */ /* 0x000fe20000000000 */
[----:B--2---:R-:W-:-:S08]  /*4750*/  @!P0 DADD R4, R4, R6 ;  /* 0x0000000004048229 */ /* 0x004fd00000000006 */
[----:B---3--:R-:W-:-:S11]  /*4760*/  @!P1 DADD R4, R4, R8 ;  /* 0x0000000004049229 */ /* 0x008fd60000000008 */
.L_x_74:
[----:B------:R-:W-:Y:S02]  /*4770*/  SHF.R.U64 R6, R21, R19, R20 ;  /* 0x0000001315067219 */ /* 0x000fe40000001214 */
[----:B------:R-:W-:Y:S02]  /*4780*/  LOP3.LUT R18, R18, 0x1, RZ, 0xc0, !PT ;  /* 0x0000000112127812 */ /* 0x000fe400078ec0ff */
[----:B------:R-:W-:-:S04]  /*4790*/  LOP3.LUT R6, R6, 0x1, RZ, 0xc0, !PT ;  /* 0x0000000106067812 */ /* 0x000fc800078ec0ff */
[----:B------:R-:W-:-:S04]  /*47a0*/  ISETP.NE.U32.AND P0, PT, R6, 0x1, PT ;  /* 0x000000010600780c */ /* 0x000fc80003f05070 */
[----:B------:R-:W-:-:S04]  /*47b0*/  ISETP.NE.U32.AND.EX P0, PT, RZ, RZ, PT, P0 ;  /* 0x000000ffff00720c */ /* 0x000fc80003f05100 */
[----:B------:R-:W-:-:S13]  /*47c0*/  ISETP.NE.U32.OR P0, PT, R18, 0x1, P0 ;  /* 0x000000011200780c */ /* 0x000fda0000705470 */
[----:B------:R-:W-:Y:S05]  /*47d0*/  @P0 BRA `(.L_x_70) ;  /* 0x0000000000100947 */ /* 0x000fea0003800000 */
[----:B------:R-:W0:Y:S02]  /*47e0*/  LDC.64 R6, c[0x0][0x380] ;  /* 0x0000e000ff067b82 */ /* 0x000e240000000a00 */
[----:B0-----:R-:W-:-:S06]  /*47f0*/  IMAD.WIDE.U32 R6, R17, 0x8, R6 ;  /* 0x0000000811067825 */ /* 0x001fcc00078e0006 */
[----:B------:R-:W2:Y:S02]  /*4800*/  LDG.E.64.CONSTANT R6, desc[UR8][R6.64] ;  /* 0x0000000806067981 */ /* 0x000ea4000c1e9b00 */
[----:B--2---:R-:W-:-:S11]  /*4810*/  DADD R4, R4, R6 ;  /* 0x0000000004047229 */ /* 0x004fd60000000006 */
.L_x_70:
[----:B-1----:R-:W-:-:S07]  /*4820*/  IMAD.IADD R0, R0, 0x1, R11 ;  /* 0x0000000100007824 */ /* 0x002fce00078e020b */
.L_x_69:
[----:B------:R-:W2:Y:S01]  /*4830*/  LDCU UR4, c[0x0][0x398] ;  /* 0x00007300ff0477ac */ /* 0x000ea20008000800 */
[----:B------:R-:W-:Y:S02]  /*4840*/  VIADD R3, R3, 0x1 ;  /* 0x0000000103037836 */ /* 0x000fe40000000000 */
[----:B------:R-:W-:Y:S02]  /*4850*/  VIADD R2, R2, 0x1 ;  /* 0x0000000102027836 */ /* 0x000fe40000000000 */
[----:B------:R-:W-:Y:S02]  /*4860*/  VIADD R11, R11, 0xffffffff ;  /* 0xffffffff0b0b7836 */ /* 0x000fe40000000000 */
[----:B------:R-:W-:Y:S01]  /*4870*/  IMAD.MOV.U32 R7, RZ, RZ, R10 ;  /* 0x000000ffff077224 */ /* 0x000fe200078e000a */
[----:B--2---:R-:W-:-:S13]  /*4880*/  ISETP.NE.AND P0, PT, R10, UR4, PT ;  /* 0x000000040a007c0c */ /* 0x004fda000bf05270 */
[----:B------:R-:W-:Y:S05]  /*4890*/  @P0 BRA `(.L_x_75) ;  /* 0xfffffff000f00947 */ /* 0x000fea000383ffff */
[----:B------:R-:W-:-:S14]  /*48a0*/  DSETP.NEU.AND P0, PT, |R4|, +INF , PT ;  /* 0x7ff000000400742a */ /* 0x000fdc0003f0d200 */
[----:B------:R-:W-:Y:S01]  /*48b0*/  @!P0 DMUL R2, RZ, R4 ;  /* 0x00000004ff028228 */ /* 0x000fe20000000000 */
[----:B-1----:R-:W-:Y:S01]  /*48c0*/  @!P0 IMAD.MOV.U32 R0, RZ, RZ, RZ ;  /* 0x000000ffff008224 */ /* 0x002fe200078e00ff */
        /* <DEDUP_REMOVED lines=20> */
[----:B0-----:R-:W-:Y:S05]  /*4a10*/  CALL.REL.NOINC `($_Z17iqp_encode_kernelPKdP7double2mji$__internal_trig_reduction_slowpathd) ;  /* 0x0000000800247944 */ /* 0x001fea0003c00000 */
.L_x_76:
        /* <DEDUP_REMOVED lines=45> */
[----:B------:R-:W1:Y:S01]  /*4cf0*/  LDCU.64 UR4, c[0x0][0x390] ;  /* 0x00007200ff0477ac */ /* 0x000e620008000a00 */
        /* <DEDUP_REMOVED lines=10> */
[----:B------:R-:W-:Y:S02]  /*4da0*/  ISETP.NE.U32.AND P0, PT, R2, 0x1, PT ;  /* 0x000000010200780c */ /* 0x000fe40003f05070 */
[----:B------:R-:W-:Y:S02]  /*4db0*/  LOP3.LUT R3, R7, 0x80000000, RZ, 0x3c, !PT ;  /* 0x8000000007037812 */ /* 0x000fe400078e3cff */
[----:B------:R-:W-:-:S02]  /*4dc0*/  FSEL R4, R8, R6, !P1 ;  /* 0x0000000608047208 */ /* 0x000fc40004800000 */
[----:B------:R-:W-:Y:S01]  /*4dd0*/  FSEL R2, R6, R8, !P1 ;  /* 0x0000000806027208 */ /* 0x000fe20004800000 */
[----:B------:R-:W-:Y:S01]  /*4de0*/  IMAD.MOV.U32 R6, RZ, RZ, 0x3ff00000 ;  /* 0x3ff00000ff067424 */ /* 0x000fe200078e00ff */
[----:B------:R-:W-:Y:S02]  /*4df0*/  FSEL R3, R3, R9, !P1 ;  /* 0x0000000903037208 */ /* 0x000fe40004800000 */
[----:B------:R-:W-:Y:S02]  /*4e00*/  FSEL R5, R9, R7, !P1 ;  /* 0x0000000709057208 */ /* 0x000fe40004800000 */
[----:B------:R-:W-:Y:S02]  /*4e10*/  ISETP.NE.U32.AND.EX P0, PT, RZ, RZ, PT, P0 ;  /* 0x000000ffff00720c */ /* 0x000fe40003f05100 */
[----:B-1----:R-:W-:Y:S02]  /*4e20*/  ISETP.NE.U32.AND P1, PT, R21, UR4, PT ;  /* 0x0000000415007c0c */ /* 0x002fe4000bf25070 */
        /* <DEDUP_REMOVED lines=10> */
.L_x_52:
[----:B------:R-:W1:Y:S02]  /*4ed0*/  LDCU.64 UR4, c[0x0][0x390] ;  /* 0x00007200ff0477ac */ /* 0x000e640008000a00 */
[----:B-1----:R-:W1:Y:S08]  /*4ee0*/  I2F.F64.U64 R2, UR4 ;  /* 0x0000000400027d12 */ /* 0x002e700008301800 */
[----:B-1----:R-:W1:Y:S01]  /*4ef0*/  MUFU.RCP64H R5, R3 ;  /* 0x0000000300057308 */ /* 0x002e620000001800 */
[----:B------:R-:W-:-:S05]  /*4f00*/  VIADD R4, R3, 0x300402 ;  /* 0x0030040203047836 */ /* 0x000fca0000000000 */
[----:B------:R-:W-:Y:S01]  /*4f10*/  FSETP.GEU.AND P0, PT, |R4|, 5.8789094863358348022e-39, PT ;  /* 0x004004020400780b */ /* 0x000fe20003f0e200 */
[----:B-1----:R-:W-:-:S08]  /*4f20*/  DFMA R6, -R2, R4, 1 ;  /* 0x3ff000000206742b */ /* 0x002fd00000000104 */
[----:B------:R-:W-:-:S08]  /*4f30*/  DFMA R6, R6, R6, R6 ;  /* 0x000000060606722b */ /* 0x000fd00000000006 */
[----:B------:R-:W-:-:S08]  /*4f40*/  DFMA R6, R4, R6, R4 ;  /* 0x000000060406722b */ /* 0x000fd00000000004 */
[----:B------:R-:W-:-:S08]  /*4f50*/  DFMA R8, -R2, R6, 1 ;  /* 0x3ff000000208742b */ /* 0x000fd00000000106 */
[----:B------:R-:W-:Y:S01]  /*4f60*/  DFMA R6, R6, R8, R6 ;  /* 0x000000080606722b */ /* 0x000fe20000000006 */
[----:B------:R-:W-:Y:S10]  /*4f70*/  @P0 BRA `(.L_x_78) ;  /* 0x0000000000100947 */ /* 0x000ff40003800000 */
[----:B------:R-:W-:-:S05]  /*4f80*/  LOP3.LUT R0, R3, 0x7fffffff, RZ, 0xc0, !PT ;  /* 0x7fffffff03007812 */ /* 0x000fca00078ec0ff */
[----:B------:R-:W-:Y:S01]  /*4f90*/  VIADD R6, R0, 0xfff00000 ;  /* 0xfff0000000067836 */ /* 0x000fe20000000000 */
[----:B------:R-:W-:-:S07]  /*4fa0*/  MOV R0, 0x4fc0 ;  /* 0x00004fc000007802 */ /* 0x000fce0000000f00 */
[----:B0-----:R-:W-:Y:S05]  /*4fb0*/  CALL.REL.NOINC `($__internal_1_$__cuda_sm20_dblrcp_rn_slowpath_v3) ;  /* 0x00000000001c7944 */ /* 0x001fea0003c00000 */
.L_x_78:
[----:B------:R-:W1:Y:S01]  /*4fc0*/  LDCU.64 UR4, c[0x0][0x388] ;  /* 0x00007100ff0477ac */ /* 0x000e620008000a00 */
[C---:B------:R-:W-:Y:S02]  /*4fd0*/  DMUL R4, R6.reuse, R14 ;  /* 0x0000000e06047228 */ /* 0x040fe40000000000 */
[----:B------:R-:W-:Y:S01]  /*4fe0*/  DMUL R6, R6, R12 ;  /* 0x0000000c06067228 */ /* 0x000fe20000000000 */
[----:B-1----:R-:W-:-:S04]  /*4ff0*/  LEA R2, P0, R16, UR4, 0x4 ;  /* 0x0000000410027c11 */ /* 0x002fc8000f8020ff */
[----:B------:R-:W-:-:S05]  /*5000*/  LEA.HI.X R3, R16, UR5, RZ, 0x4, P0 ;  /* 0x0000000510037c11 */ /* 0x000fca00080f24ff */
[----:B------:R-:W-:Y:S01]  /*5010*/  STG.E.128 desc[UR8][R2.64], R4 ;  /* 0x0000000402007986 */ /* 0x000fe2000c101d08 */
[----:B------:R-:W-:Y:S05]  /*5020*/  EXIT ;  /* 0x000000000000794d */ /* 0x000fea0003800000 */
        .weak           $__internal_1_$__cuda_sm20_dblrcp_rn_slowpath_v3
        .type           $__internal_1_$__cuda_sm20_dblrcp_rn_slowpath_v3,@function
        .size           $__internal_1_$__cuda_sm20_dblrcp_rn_slowpath_v3,($_Z17iqp_encode_kernelPKdP7double2mji$__internal_trig_reduction_slowpathd - $__internal_1_$__cuda_sm20_dblrcp_rn_slowpath_v3)
$__internal_1_$__cuda_sm20_dblrcp_rn_slowpath_v3:
[----:B------:R-:W-:-:S14]  /*5030*/  DSETP.GTU.AND P0, PT, |R2|, +INF , PT ;  /* 0x7ff000000200742a */ /* 0x000fdc0003f0c200 */
[----:B------:R-:W-:Y:S05]  /*5040*/  @P0 BRA `(.L_x_79) ;  /* 0x00000000007c0947 */ /* 0x000fea0003800000 */
[----:B------:R-:W-:-:S05]  /*5050*/  LOP3.LUT R7, R3, 0x7fffffff, RZ, 0xc0, !PT ;  /* 0x7fffffff03077812 */ /* 0x000fca00078ec0ff */
[----:B------:R-:W-:-:S05]  /*5060*/  VIADD R4, R7, 0xffffffff ;  /* 0xffffffff07047836 */ /* 0x000fca0000000000 */
[----:B------:R-:W-:-:S13]  /*5070*/  ISETP.GE.U32.AND P0, PT, R4, 0x7fefffff, PT ;  /* 0x7fefffff0400780c */ /* 0x000fda0003f06070 */
[----:B------:R-:W-:Y:S01]  /*5080*/  @P0 LOP3.LUT R5, R3, 0x7ff00000, RZ, 0x3c, !PT ;  /* 0x7ff0000003050812 */ /* 0x000fe200078e3cff */
[----:B------:R-:W-:Y:S01]  /*5090*/  @P0 IMAD.MOV.U32 R4, RZ, RZ, RZ ;  /* 0x000000ffff040224 */ /* 0x000fe200078e00ff */
[----:B------:R-:W-:Y:S06]  /*50a0*/  @P0 BRA `(.L_x_80) ;  /* 0x00000000006c0947 */ /* 0x000fec0003800000 */
        /* <DEDUP_REMOVED lines=13> */
[----:B------:R-:W-:Y:S01]  /*5180*/  DFMA R4, R6, R2, R6 ;  /* 0x000000020604722b */ /* 0x000fe20000000006 */
[----:B------:R-:W-:Y:S10]  /*5190*/  BRA `(.L_x_80) ;  /* 0x0000000000307947 */ /* 0x000ff40003800000 */
.L_x_81:
        /* <DEDUP_REMOVED lines=8> */
[----:B------:R-:W-:Y:S01]  /*5220*/  DMUL R4, R4, 8.11296384146066816958e+31 ;  /* 0x4690000004047828 */ /* 0x000fe20000000000 */
[----:B------:R-:W-:Y:S10]  /*5230*/  BRA `(.L_x_80) ;  /* 0x0000000000087947 */ /* 0x000ff40003800000 */
.L_x_79:
[----:B------:R-:W-:Y:S01]  /*5240*/  LOP3.LUT R5, R3, 0x80000, RZ, 0xfc, !PT ;  /* 0x0008000003057812 */ /* 0x000fe200078efcff */
[----:B------:R-:W-:-:S07]  /*5250*/  IMAD.MOV.U32 R4, RZ, RZ, R2 ;  /* 0x000000ffff047224 */ /* 0x000fce00078e0002 */
.L_x_80:
[----:B------:R-:W-:Y:S02]  /*5260*/  IMAD.MOV.U32 R2, RZ, RZ, R0 ;  /* 0x000000ffff027224 */ /* 0x000fe400078e0000 */
[----:B------:R-:W-:Y:S02]  /*5270*/  IMAD.MOV.U32 R3, RZ, RZ, 0x0 ;  /* 0x00000000ff037424 */ /* 0x000fe400078e00ff */
[----:B------:R-:W-:Y:S02]  /*5280*/  IMAD.MOV.U32 R6, RZ, RZ, R4 ;  /* 0x000000ffff067224 */ /* 0x000fe400078e0004 */
[----:B------:R-:W-:Y:S01]  /*5290*/  IMAD.MOV.U32 R7, RZ, RZ, R5 ;  /* 0x000000ffff077224 */ /* 0x000fe200078e0005 */
[----:B------:R-:W-:Y:S06]  /*52a0*/  RET.REL.NODEC R2 `(_Z17iqp_encode_kernelPKdP7double2mji) ;  /* 0xffffffac02547950 */ /* 0x000fec0003c3ffff */
        .type           $_Z17iqp_encode_kernelPKdP7double2mji$__internal_trig_reduction_slowpathd,@function
        .size           $_Z17iqp_encode_kernelPKdP7double2mji$__internal_trig_reduction_slowpathd,(.L_x_90 - $_Z17iqp_encode_kernelPKdP7double2mji$__internal_trig_reduction_slowpathd)
$_Z17iqp_encode_kernelPKdP7double2mji$__internal_trig_reduction_slowpathd:
[--C-:B------:R-:W-:Y:S01]  /*52b0*/  SHF.R.U32.HI R19, RZ, 0x14, R17.reuse ;  /* 0x00000014ff137819 */ /* 0x100fe20000011611 */
[----:B------:R-:W-:Y:S02]  /*52c0*/  IMAD.MOV.U32 R3, RZ, RZ, R17 ;  /* 0x000000ffff037224 */ /* 0x000fe400078e0011 */
[----:B------:R-:W-:Y:S01]  /*52d0*/  IMAD.MOV.U32 R4, RZ, RZ, RZ ;  /* 0x000000ffff047224 */ /* 0x000fe200078e00ff */
[----:B------:R-:W-:-:S04]  /*52e0*/  LOP3.LUT R0, R19, 0x7ff, RZ, 0xc0, !PT ;  /* 0x000007ff13007812 */ /* 0x000fc800078ec0ff */
[----:B------:R-:W-:-:S13]  /*52f0*/  ISETP.NE.AND P0, PT, R0, 0x7ff, PT ;  /* 0x000007ff0000780c */ /* 0x000fda0003f05270 */
[----:B------:R-:W-:Y:S05]  /*5300*/  @!P0 BRA `(.L_x_82) ;  /* 0x0000000800588947 */ /* 0x000fea0003800000 */
[----:B------:R-:W-:Y:S01]  /*5310*/  VIADD R0, R0, 0xfffffc00 ;  /* 0xfffffc0000007836 */ /* 0x000fe20000000000 */
[----:B------:R-:W-:-:S04]  /*5320*/  CS2R R26, SRZ ;  /* 0x00000000001a7805 */ /* 0x000fc8000001ff00 */
        /* <DEDUP_REMOVED lines=8> */
[----:B------:R-:W-:Y:S01]  /*53b0*/  IMAD.MOV.U32 R6, RZ, RZ, RZ ;  /* 0x000000ffff067224 */ /* 0x000fe200078e00ff */
[----:B------:R-:W-:Y:S01]  /*53c0*/  IADD3 R4, PT, PT, RZ, -R5, -R4 ;  /* 0x80000005ff047210 */ /* 0x000fe20007ffe804 */
[----:B------:R-:W-:Y:S01]  /*53d0*/  IMAD.SHL.U32 R5, R2, 0x800, RZ ;  /* 0x0000080002057824 */ /* 0x000fe200078e00ff */
[----:B------:R-:W-:Y:S02]  /*53e0*/  CS2R R26, SRZ ;  /* 0x00000000001a7805 */ /* 0x000fe4000001ff00 */
[----:B------:R-:W-:Y:S01]  /*53f0*/  LOP3.LUT R7, R7, 0x80000000, RZ, 0xfc, !PT ;  /* 0x8000000007077812 */ /* 0x000fe200078efcff */
[----:B------:R-:W0:Y:S01]  /*5400*/  LDCU.64 UR4, c[0x0][0x358] ;  /* 0x00006b00ff0477ac */ /* 0x000e220008000a00 */
[----:B------:R-:W-:-:S05]  /*5410*/  NOP ;  /* 0x0000000000007918 */ /* 0x000fca0000000000 */
.L_x_84:
[----:B------:R-:W1:Y:S02]  /*5420*/  LDC.64 R2, c[0x4][RZ] ;  /* 0x01000000ff027b82 */ /* 0x000e640000000a00 */
[----:B-1----:R-:W-:-:S06]  /*5430*/  IMAD.WIDE R2, R0, 0x8, R2 ;  /* 0x0000000800027825 */ /* 0x002fcc00078e0202 */
[----:B0-----:R-:W2:Y:S01]  /*5440*/  LDG.E.64.CONSTANT R2, desc[UR4][R2.64] ;  /* 0x0000000402027981 */ /* 0x001ea2000c1e9b00 */
[----:B------:R-:W-:Y:S02]  /*5450*/  IMAD.MOV.U32 R10, RZ, RZ, R26 ;  /* 0x000000ffff0a7224 */ /* 0x000fe400078e001a */
[----:B------:R-:W-:Y:S02]  /*5460*/  IMAD.MOV.U32 R11, RZ, RZ, R27 ;  /* 0x000000ffff0b7224 */ /* 0x000fe400078e001b */
[----:B------:R-:W-:Y:S02]  /*5470*/  VIADD R4, R4, 0x1 ;  /* 0x0000000104047836 */ /* 0x000fe40000000000 */
[----:B------:R-:W-:Y:S02]  /*5480*/  VIADD R0, R0, 0x1 ;  /* 0x0000000100007836 */ /* 0x000fe40000000000 */
[----:B--2---:R-:W-:-:S04]  /*5490*/  IMAD.WIDE.U32 R10, P2, R2, R5, R10 ;  /* 0x00000005020a7225 */ /* 0x004fc8000784000a */
[----:B------:R-:W-:Y:S02]  /*54a0*/  IMAD R9, R2, R7, RZ ;  /* 0x0000000702097224 */ /* 0x000fe400078e02ff */
[----:B------:R-:W-:Y:S02]  /*54b0*/  IMAD R8, R3, R5, RZ ;  /* 0x0000000503087224 */ /* 0x000fe400078e02ff */
[----:B------:R-:W-:Y:S01]  /*54c0*/  IMAD.MOV.U32 R26, RZ, RZ, R10 ;  /* 0x000000ffff1a7224 */ /* 0x000fe200078e000a */
[----:B------:R-:W-:Y:S01]  /*54d0*/  IADD3 R9, P0, PT, R9, R11, RZ ;  /* 0x0000000b09097210 */ /* 0x000fe20007f1e0ff */
[C---:B------:R-:W-:Y:S02]  /*54e0*/  IMAD R10, R6.reuse, 0x8, R1 ;  /* 0x00000008060a7824 */ /* 0x040fe400078e0201 */
[----:B------:R-:W-:Y:S01]  /*54f0*/  VIADD R6, R6, 0x1 ;  /* 0x0000000106067836 */ /* 0x000fe20000000000 */
[----:B------:R-:W-:Y:S01]  /*5500*/  IADD3 R27, P1, PT, R8, R9, RZ ;  /* 0x00000009081b7210 */ /* 0x000fe20007f3e0ff */
[----:B------:R-:W-:-:S04]  /*5510*/  IMAD.HI.U32 R9, R2, R7, RZ ;  /* 0x0000000702097227 */ /* 0x000fc800078e00ff */
[C---:B------:R-:W-:Y:S01]  /*5520*/  IMAD.HI.U32 R2, R3.reuse, R5, RZ ;  /* 0x0000000503027227 */ /* 0x040fe200078e00ff */
[----:B------:R0:W-:Y:S03]  /*5530*/  STL.64 [R10], R26 ;  /* 0x0000001a0a007387 */ /* 0x0001e60000100a00 */
[----:B------:R-:W-:Y:S02]  /*5540*/  IMAD.X R9, RZ, RZ, R9, P2 ;  /* 0x000000ffff097224 */ /* 0x000fe400010e0609 */
[----:B------:R-:W-:-:S03]  /*5550*/  IMAD.HI.U32 R8, R3, R7, RZ ;  /* 0x0000000703087227 */ /* 0x000fc600078e00ff */
[----:B------:R-:W-:Y:S01]  /*5560*/  IADD3.X R2, P0, PT, R2, R9, RZ, P0, !PT ;  /* 0x0000000902027210 */ /* 0x000fe2000071e4ff */
[----:B------:R-:W-:-:S04]  /*5570*/  IMAD R3, R3, R7, RZ ;  /* 0x0000000703037224 */ /* 0x000fc800078e02ff */
[----:B------:R-:W-:Y:S01]  /*5580*/  IMAD.X R8, RZ, RZ, R8, P0 ;  /* 0x000000ffff087224 */ /* 0x000fe200000e0608 */
[----:B------:R-:W-:Y:S02]  /*5590*/  ISETP.NE.AND P0, PT, R4, -0xf, PT ;  /* 0xfffffff10400780c */ /* 0x000fe40003f05270 */
[----:B------:R-:W-:-:S05]  /*55a0*/  IADD3.X R2, P1, PT, R3, R2, RZ, P1, !PT ;  /* 0x0000000203027210 */ /* 0x000fca0000f3e4ff */
[----:B------:R-:W-:Y:S02]  /*55b0*/  IMAD.X R3, RZ, RZ, R8, P1 ;  /* 0x000000ffff037224 */ /* 0x000fe400008e0608 */
[----:B0-----:R-:W-:Y:S02]  /*55c0*/  IMAD.MOV.U32 R26, RZ, RZ, R2 ;  /* 0x000000ffff1a7224 */ /* 0x001fe400078e0002 */
[----:B------:R-:W-:Y:S02]  /*55d0*/  IMAD.MOV.U32 R27, RZ, RZ, R3 ;  /* 0x000000ffff1b7224 */ /* 0x000fe400078e0003 */
[----:B------:R-:W-:Y:S05]  /*55e0*/  @P0 BRA `(.L_x_84) ;  /* 0xfffffffc008c0947 */ /* 0x000fea000383ffff */
[----:B------:R-:W-:-:S05]  /*55f0*/  LOP3.LUT R0, R19, 0x7ff, RZ, 0xc0, !PT ;  /* 0x000007ff13007812 */ /* 0x000fca00078ec0ff */
[----:B------:R-:W-:-:S05]  /*5600*/  VIADD R0, R0, 0xfffffc00 ;  /* 0xfffffc0000007836 */ /* 0x000fca0000000000 */
[----:B------:R-:W-:Y:S02]  /*5610*/  SHF.R.U32.HI R2, RZ, 0x6, R0 ;  /* 0x00000006ff027819 */ /* 0x000fe40000011600 */
[----:B------:R-:W-:Y:S02]  /*5620*/  ISETP.GE.U32.AND P0, PT, R0, 0x80, PT ;  /* 0x000000800000780c */ /* 0x000fe40003f06070 */
[----:B------:R-:W-:-:S04]  /*5630*/  IADD3 R2, PT, PT, -R2, 0x13, RZ ;  /* 0x0000001302027810 */ /* 0x000fc80007ffe1ff */
[----:B------:R-:W-:-:S07]  /*5640*/  SEL R0, R2, 0x12, P0 ;  /* 0x0000001202007807 */ /* 0x000fce0000000000 */
.L_x_83:
[C---:B------:R-:W-:Y:S02]  /*5650*/  LOP3.LUT R2, R19.reuse, 0x7ff, RZ, 0xc0, !PT ;  /* 0x000007ff13027812 */ /* 0x040fe400078ec0ff */
[----:B------:R-:W-:-:S03]  /*5660*/  LOP3.LUT P0, R19, R19, 0x3f, RZ, 0xc0, !PT ;  /* 0x0000003f13137812 */ /* 0x000fc6000780c0ff */
[----:B------:R-:W-:-:S05]  /*5670*/  VIADD R2, R2, 0xfffffc00 ;  /* 0xfffffc0002027836 */ /* 0x000fca0000000000 */
[----:B------:R-:W-:-:S05]  /*5680*/  SHF.R.U32.HI R3, RZ, 0x6, R2 ;  /* 0x00000006ff037819 */ /* 0x000fca0000011602 */
[----:B------:R-:W-:-:S04]  /*5690*/  IMAD.IADD R0, R3, 0x1, R0 ;  /* 0x0000000103007824 */ /* 0x000fc800078e0200 */
[----:B------:R-:W-:-:S05]  /*56a0*/  IMAD.U32 R11, R0, 0x8, R1 ;  /* 0x00000008000b7824 */ /* 0x000fca00078e0001 */
[----:B------:R0:W-:Y:S04]  /*56b0*/  STL.64 [R11+-0x78], R26 ;  /* 0xffff881a0b007387 */ /* 0x0001e80000100a00 */
[----:B------:R-:W2:Y:S04]  /*56c0*/  @P0 LDL.64 R6, [R1+0x8] ;  /* 0x0000080001060983 */ /* 0x000ea80000100a00 */
[----:B------:R-:W3:Y:S04]  /*56d0*/  LDL.64 R2, [R1+0x10] ;  /* 0x0000100001027983 */ /* 0x000ee80000100a00 */
[----:B------:R-:W4:Y:S01]  /*56e0*/  LDL.64 R4, [R1+0x18] ;  /* 0x0000180001047983 */ /* 0x000f220000100a00 */
[----:B--2---:R-:W-:-:S02]  /*56f0*/  @P0 SHF.R.U64 R9, R6, 0x1, R7 ;  /* 0x0000000106090819 */ /* 0x004fc40000001207 */
[----:B------:R-:W-:Y:S02]  /*5700*/  @P0 SHF.R.U32.HI R0, RZ, 0x1, R7 ;  /* 0x00000001ff000819 */ /* 0x000fe40000011607 */
[----:B------:R-:W-:Y:S02]  /*5710*/  @P0 LOP3.LUT R7, R19, 0x3f, RZ, 0x3c, !PT ;  /* 0x0000003f13070812 */ /* 0x000fe400078e3cff */
[C---:B---3--:R-:W-:Y:S02]  /*5720*/  @P0 SHF.L.U32 R6, R2.reuse, R19, RZ ;  /* 0x0000001302060219 */ /* 0x048fe400000006ff */
[----:B------:R-:W-:Y:S02]  /*5730*/  @P0 SHF.R.U64 R9, R9, R7, R0 ;  /* 0x0000000709090219 */ /* 0x000fe40000001200 */
[--C-:B------:R-:W-:Y:S02]  /*5740*/  @P0 SHF.R.U32.HI R8, RZ, 0x1, R3.reuse ;  /* 0x00000001ff080819 */ /* 0x100fe40000011603 */
[----:B------:R-:W-:-:S02]  /*5750*/  @P0 SHF.R.U64 R10, R2, 0x1, R3 ;  /* 0x00000001020a0819 */ /* 0x000fc40000001203 */
[----:B0-----:R-:W-:Y:S02]  /*5760*/  @P0 SHF.L.U64.HI R11, R2, R19, R3 ;  /* 0x00000013020b0219 */ /* 0x001fe40000010203 */
[----:B------:R-:W-:Y:S02]  /*5770*/  @P0 SHF.R.U32.HI R0, RZ, R7, R0 ;  /* 0x00000007ff000219 */ /* 0x000fe40000011600 */
[----:B------:R-:W-:Y:S02]  /*5780*/  @P0 LOP3.LUT R2, R6, R9, RZ, 0xfc, !PT ;  /* 0x0000000906020212 */ /* 0x000fe400078efcff */
[----:B----4-:R-:W-:Y:S02]  /*5790*/  @P0 SHF.L.U32 R6, R4, R19, RZ ;  /* 0x0000001304060219 */ /* 0x010fe400000006ff */
[----:B------:R-:W-:Y:S02]  /*57a0*/  @P0 SHF.R.U64 R9, R10, R7, R8 ;  /* 0x000000070a090219 */ /* 0x000fe40000001208 */
[----:B------:R-:W-:-:S02]  /*57b0*/  @P0 LOP3.LUT R3, R11, R0, RZ, 0xfc, !PT ;  /* 0x000000000b030212 */ /* 0x000fc400078efcff */
[----:B------:R-:W-:Y:S02]  /*57c0*/  @P0 SHF.L.U64.HI R19, R4, R19, R5 ;  /* 0x0000001304130219 */ /* 0x000fe40000010205 */
[----:B------:R-:W-:Y:S01]  /*57d0*/  @P0 LOP3.LUT R4, R6, R9, RZ, 0xfc, !PT ;  /* 0x0000000906040212 */ /* 0x000fe200078efcff */
[C---:B------:R-:W-:Y:S01]  /*57e0*/  IMAD.SHL.U32 R6, R2.reuse, 0x4, RZ ;  /* 0x0000000402067824 */ /* 0x040fe200078e00ff */
[----:B------:R-:W-:Y:S02]  /*57f0*/  @P0 SHF.R.U32.HI R8, RZ, R7, R8 ;  /* 0x00000007ff080219 */ /* 0x000fe40000011608 */
[----:B------:R-:W-:Y:S02]  /*5800*/  SHF.L.U64.HI R2, R2, 0x2, R3 ;  /* 0x0000000202027819 */ /* 0x000fe40000010203 */
[----:B------:R-:W-:Y:S02]  /*5810*/  @P0 LOP3.LUT R5, R19, R8, RZ, 0xfc, !PT ;  /* 0x0000000813050212 */ /* 0x000fe400078efcff */
[----:B------:R-:W-:-:S02]  /*5820*/  SHF.L.W.U32.HI R3, R3, 0x2, R4 ;  /* 0x0000000203037819 */ /* 0x000fc40000010e04 */
[----:B------:R-:W-:Y:S02]  /*5830*/  IADD3 RZ, P0, PT, RZ, -R6, RZ ;  /* 0x80000006ffff7210 */ /* 0x000fe40007f1e0ff */
[----:B------:R-:W-:Y:S02]  /*5840*/  LOP3.LUT R7, RZ, R2, RZ, 0x33, !PT ;  /* 0x00000002ff077212 */ /* 0x000fe400078e33ff */
[----:B------:R-:W-:Y:S02]  /*5850*/  SHF.L.W.U32.HI R4, R4, 0x2, R5 ;  /* 0x0000000204047819 */ /* 0x000fe40000010e05 */
[----:B------:R-:W-:Y:S02]  /*5860*/  LOP3.LUT R0, RZ, R3, RZ, 0x33, !PT ;  /* 0x00000003ff007212 */ /* 0x000fe400078e33ff */
[----:B------:R-:W-:Y:S02]  /*5870*/  IADD3.X R7, P0, PT, RZ, R7, RZ, P0, !PT ;  /* 0x00000007ff077210 */ /* 0x000fe4000071e4ff */
[----:B------:R-:W-:-:S02]  /*5880*/  LOP3.LUT R8, RZ, R4, RZ, 0x33, !PT ;  /* 0x00000004ff087212 */ /* 0x000fc400078e33ff */
[----:B------:R-:W-:Y:S02]  /*5890*/  IADD3.X R0, P1, PT, RZ, R0, RZ, P0, !PT ;  /* 0x00000000ff007210 */ /* 0x000fe4000073e4ff */
        /* <DEDUP_REMOVED lines=8> */
[----:B------:R-:W-:-:S05]  /*5920*/  @!P0 IMAD.MOV R6, RZ, RZ, -R6 ;  /* 0x000000ffff068224 */ /* 0x000fca00078e0a06 */
[----:B------:R-:W0:Y:S02]  /*5930*/  FLO.U32 R3, R3 ;  /* 0x0000000300037300 */ /* 0x000e2400000e0000 */
[C---:B0-----:R-:W-:Y:S02]  /*5940*/  IADD3 R10, PT, PT, -R3.reuse, 0x1f, RZ ;  /* 0x0000001f030a7810 */ /* 0x041fe40007ffe1ff */
[----:B------:R-:W-:-:S03]  /*5950*/  IADD3 R0, PT, PT, -R3, 0x3f, RZ ;  /* 0x0000003f03007810 */ /* 0x000fc60007ffe1ff */
[----:B------:R-:W-:-:S05]  /*5960*/  @P1 IMAD.MOV R0, RZ, RZ, R10 ;  /* 0x000000ffff001224 */ /* 0x000fca00078e020a */
[----:B------:R-:W-:-:S13]  /*5970*/  ISETP.NE.AND P1, PT, R0, RZ, PT ;  /* 0x000000ff0000720c */ /* 0x000fda0003f25270 */
[----:B------:R-:W-:Y:S05]  /*5980*/  @!P1 BRA `(.L_x_85) ;  /* 0x0000000000289947 */ /* 0x000fea0003800000 */
[--C-:B------:R-:W-:Y:S02]  /*5990*/  SHF.R.U64 R6, R6, 0x1, R11.reuse ;  /* 0x0000000106067819 */ /* 0x100fe4000000120b */
[C---:B------:R-:W-:Y:S02]  /*59a0*/  LOP3.LUT R7, R0.reuse, 0x3f, RZ, 0xc0, !PT ;  /* 0x0000003f00077812 */ /* 0x040fe400078ec0ff */
[----:B------:R-:W-:Y:S02]  /*59b0*/  SHF.R.U32.HI R3, RZ, 0x1, R11 ;  /* 0x00000001ff037819 */ /* 0x000fe4000001160b */
[----:B------:R-:W-:Y:S02]  /*59c0*/  LOP3.LUT R2, R0, 0x3f, RZ, 0xc, !PT ;  /* 0x0000003f00027812 */ /* 0x000fe400078e0cff */
[----:B------:R-:W-:Y:S02]  /*59d0*/  SHF.L.U64.HI R9, R8, R7, R9 ;  /* 0x0000000708097219 */ /* 0x000fe40000010209 */
[----:B------:R-:W-:-:S02]  /*59e0*/  SHF.R.U64 R6, R6, R2, R3 ;  /* 0x0000000206067219 */ /* 0x000fc40000001203 */
[----:B------:R-:W-:Y:S02]  /*59f0*/  SHF.L.U32 R7, R8, R7, RZ ;  /* 0x0000000708077219 */ /* 0x000fe400000006ff */
[----:B------:R-:W-:Y:S02]  /*5a00*/  SHF.R.U32.HI R2, RZ, R2, R3 ;  /* 0x00000002ff027219 */ /* 0x000fe40000011603 */
[----:B------:R-:W-:Y:S02]  /*5a10*/  LOP3.LUT R8, R7, R6, RZ, 0xfc, !PT ;  /* 0x0000000607087212 */ /* 0x000fe400078efcff */
[----:B------:R-:W-:-:S07]  /*5a20*/  LOP3.LUT R9, R9, R2, RZ, 0xfc, !PT ;  /* 0x0000000209097212 */ /* 0x000fce00078efcff */
.L_x_85:
        /* <DEDUP_REMOVED lines=8> */
[----:B------:R-:W-:-:S04]  /*5ab0*/  IMAD.WIDE.U32 R2, P2, R9, 0x2168c235, R2 ;  /* 0x2168c23509027825 */ /* 0x000fc80007840002 */
[----:B------:R-:W-:Y:S01]  /*5ac0*/  IMAD R9, R9, -0x36f0255e, RZ ;  /* 0xc90fdaa209097824 */ /* 0x000fe200078e02ff */
[----:B------:R-:W-:Y:S01]  /*5ad0*/  IADD3.X RZ, P1, PT, R2, R2, RZ, P1, !PT ;  /* 0x0000000202ff7210 */ /* 0x000fe20000f3e4ff */
[----:B------:R-:W-:-:S03]  /*5ae0*/  IMAD.X R7, RZ, RZ, R7, P2 ;  /* 0x000000ffff077224 */ /* 0x000fc600010e0607 */
[----:B------:R-:W-:-:S04]  /*5af0*/  IADD3 R3, P2, PT, R9, R3, RZ ;  /* 0x0000000309037210 */ /* 0x000fc80007f5e0ff */
[C---:B------:R-:W-:Y:S01]  /*5b00*/  ISETP.GT.U32.AND P3, PT, R3.reuse, RZ, PT ;  /* 0x000000ff0300720c */ /* 0x040fe20003f64070 */
[----:B------:R-:W-:Y:S01]  /*5b10*/  IMAD.X R7, RZ, RZ, R7, P2 ;  /* 0x000000ffff077224 */ /* 0x000fe200010e0607 */
[----:B------:R-:W-:-:S04]  /*5b20*/  IADD3.X R2, P2, PT, R3, R3, RZ, P1, !PT ;  /* 0x0000000303027210 */ /* 0x000fc80000f5e4ff */
[C---:B------:R-:W-:Y:S01]  /*5b30*/  ISETP.GT.AND.EX P1, PT, R7.reuse, RZ, PT, P3 ;  /* 0x000000ff0700720c */ /* 0x040fe20003f24330 */
[----:B------:R-:W-:-:S03]  /*5b40*/  IMAD.X R6, R7, 0x1, R7, P2 ;  /* 0x0000000107067824 */ /* 0x000fc600010e0607 */
[----:B------:R-:W-:Y:S02]  /*5b50*/  SEL R2, R2, R3, P1 ;  /* 0x0000000302027207 */ /* 0x000fe40000800000 */
[----:B------:R-:W-:Y:S02]  /*5b60*/  SEL R3, R6, R7, P1 ;  /* 0x0000000706037207 */ /* 0x000fe40000800000 */
[----:B------:R-:W-:Y:S02]  /*5b70*/  IADD3 R2, P2, PT, R2, 0x1, RZ ;  /* 0x0000000102027810 */ /* 0x000fe40007f5e0ff */
[----:B------:R-:W-:Y:S02]  /*5b80*/  SEL R7, RZ, 0xffffffff, !P1 ;  /* 0xffffffffff077807 */ /* 0x000fe40004800000 */
[----:B------:R-:W-:Y:S01]  /*5b90*/  LOP3.LUT P1, R17, R17, 0x80000000, RZ, 0xc0, !PT ;  /* 0x8000000011117812 */ /* 0x000fe2000782c0ff */
[----:B------:R-:W-:Y:S02]  /*5ba0*/  IMAD.X R3, RZ, RZ, R3, P2 ;  /* 0x000000ffff037224 */ /* 0x000fe400010e0603 */
[----:B------:R-:W-:Y:S01]  /*5bb0*/  IMAD.IADD R0, R7, 0x1, -R0 ;  /* 0x0000000107007824 */ /* 0x000fe200078e0a00 */
[----:B------:R-:W-:-:S02]  /*5bc0*/  @!P0 LOP3.LUT R17, R17, 0x80000000, RZ, 0x3c, !PT ;  /* 0x8000000011118812 */ /* 0x000fc400078e3cff */
[----:B------:R-:W-:Y:S01]  /*5bd0*/  SHF.R.U64 R2, R2, 0xa, R3 ;  /* 0x0000000a02027819 */ /* 0x000fe20000001203 */
[----:B------:R-:W-:-:S03]  /*5be0*/  IMAD.SHL.U32 R0, R0, 0x100000, RZ ;  /* 0x0010000000007824 */ /* 0x000fc600078e00ff */
[----:B------:R-:W-:-:S03]  /*5bf0*/  IADD3 R2, P2, PT, R2, 0x1, RZ ;  /* 0x0000000102027810 */ /* 0x000fc60007f5e0ff */
[----:B------:R-:W-:Y:S01]  /*5c00*/  @P1 IMAD.MOV R4, RZ, RZ, -R4 ;  /* 0x000000ffff041224 */ /* 0x000fe200078e0a04 */
[----:B------:R-:W-:-:S04]  /*5c10*/  LEA.HI.X R3, R3, RZ, RZ, 0x16, P2 ;  /* 0x000000ff03037211 */ /* 0x000fc800010fb4ff */
[--C-:B------:R-:W-:Y:S02]  /*5c20*/  SHF.R.U64 R2, R2, 0x1, R3.reuse ;  /* 0x0000000102027819 */ /* 0x100fe40000001203 */
[----:B------:R-:W-:Y:S02]  /*5c30*/  SHF.R.U32.HI R3, RZ, 0x1, R3 ;  /* 0x00000001ff037819 */ /* 0x000fe40000011603 */
[----:B------:R-:W-:-:S04]  /*5c40*/  IADD3 R2, P2, P3, RZ, RZ, R2 ;  /* 0x000000ffff027210 */ /* 0x000fc80007b5e002 */
[----:B------:R-:W-:-:S04]  /*5c50*/  IADD3.X R0, PT, PT, R0, 0x3fe00000, R3, P2, P3 ;  /* 0x3fe0000000007810 */ /* 0x000fc800017e6403 */
[----:B------:R-:W-:-:S07]  /*5c60*/  LOP3.LUT R3, R0, R17, RZ, 0xfc, !PT ;  /* 0x0000001100037212 */ /* 0x000fce00078efcff */
.L_x_82:
[----:B------:R-:W-:Y:S02]  /*5c70*/  IMAD.MOV.U32 R19, RZ, RZ, 0x0 ;  /* 0x00000000ff137424 */ /* 0x000fe400078e00ff */
[----:B------:R-:W-:Y:S02]  /*5c80*/  IMAD.MOV.U32 R0, RZ, RZ, R4 ;  /* 0x000000ffff007224 */ /* 0x000fe400078e0004 */
[----:B------:R-:W-:Y:S05]  /*5c90*/  RET.REL.NODEC R18 `(_Z17iqp_encode_kernelPKdP7double2mji) ;  /* 0xffffffa012d87950 */ /* 0x000fea0003c3ffff */
.L_x_86:
        /* <DEDUP_REMOVED lines=14> */
.L_x_90:


//--------------------- .nv.global.init           --------------------------
	.section	.nv.global.init,"aw",@progbits
	.align	8
.nv.global.init:
	.type		__cudart_i2opi_d,@object
	.size		__cudart_i2opi_d,(.L_0 - __cudart_i2opi_d)
__cudart_i2opi_d:
        /*0000*/ 	.byte	0x08, 0x5d, 0x8d, 0x1f, 0xb1, 0x5f, 0xfb, 0x6b, 0xea, 0x92, 0x52, 0x8a, 0xf7, 0x39, 0x07, 0x3d
        /* <DEDUP_REMOVED lines=8> */
.L_0:


//--------------------- .nv.shared.reserved.0     --------------------------
	.section	.nv.shared.reserved.0,"aw",@nobits
	.weak		__nv_reservedSMEM_offset_0_alias
	.size		__nv_reservedSMEM_offset_0_alias, 0, 64
	.other		__nv_reservedSMEM_offset_0_alias,@"STO_CUDA_RESERVED_SHARED STV_DEFAULT"
__nv_reservedSMEM_offset_0_alias:
	.zero		0
	.zero		64


//--------------------- .nv.constant0._Z23iqp_encode_batch_kernelPKdP7double2mmjji --------------------------
	.section	.nv.constant0._Z23iqp_encode_batch_kernelPKdP7double2mmjji,"a",@progbits
	.sectionflags	@""
	.align	4
.nv.constant0._Z23iqp_encode_batch_kernelPKdP7double2mmjji:
	.zero		940


//--------------------- .nv.constant0._Z17iqp_encode_kernelPKdP7double2mji --------------------------
	.section	.nv.constant0._Z17iqp_encode_kernelPKdP7double2mji,"a",@progbits
	.sectionflags	@""
	.align	4
.nv.constant0._Z17iqp_encode_kernelPKdP7double2mji:
	.zero		928


//--------------------- SYMBOLS --------------------------

	.type		.nv.reservedSmem.offset0,@object
	.size		.nv.reservedSmem.offset0,0x4
